// auto-generated by cutlass_sweep.grouped_gemm — config: {"arch": "sm_90", "cluster_m": 2, "cluster_n": 1, "dtype": "fp16", "schedule": "cooperative", "tile_k": 64, "tile_m": 256, "tile_n": 128}
#include "cutlass/cutlass.h"
#include "cutlass/gemm/group_array_problem_shape.hpp"
#include "cutlass/gemm/collective/collective_builder.hpp"
#include "cutlass/gemm/device/gemm_universal_adapter.h"
#include "cutlass/gemm/kernel/gemm_universal.hpp"
#include "cutlass/epilogue/collective/collective_builder.hpp"

using Elem = cutlass::half_t;
using Acc  = float;
using ElemC = cutlass::half_t;
using TileShape    = cute::Shape<cute::_256, cute::_128, cute::_64>;
using ClusterShape = cute::Shape<cute::_2, cute::_1, cute::_1>;
using ProblemShape = cutlass::gemm::GroupProblemShape<cute::Shape<int,int,int>>;

using CollectiveEpilogue = typename cutlass::epilogue::collective::CollectiveBuilder<
    cutlass::arch::Sm90, cutlass::arch::OpClassTensorOp,
    TileShape, ClusterShape,
    cutlass::epilogue::collective::EpilogueTileAuto,
    Acc, Acc,
    ElemC, cutlass::layout::ColumnMajor *, 128 / cutlass::sizeof_bits<ElemC>::value,
    ElemC, cutlass::layout::ColumnMajor *, 128 / cutlass::sizeof_bits<ElemC>::value,
    cutlass::epilogue::PtrArrayTmaWarpSpecializedCooperative
  >::CollectiveOp;

using CollectiveMainloop = typename cutlass::gemm::collective::CollectiveBuilder<
    cutlass::arch::Sm90, cutlass::arch::OpClassTensorOp,
    Elem, cutlass::layout::RowMajor *, 128 / cutlass::sizeof_bits<Elem>::value,
    Elem, cutlass::layout::ColumnMajor *, 128 / cutlass::sizeof_bits<Elem>::value,
    Acc,
    TileShape, ClusterShape,
    cutlass::gemm::collective::StageCountAutoCarveout<
        static_cast<int>(sizeof(typename CollectiveEpilogue::SharedStorage))>,
    cutlass::gemm::KernelPtrArrayTmaWarpSpecializedCooperative
  >::CollectiveOp;

using GemmKernel = cutlass::gemm::kernel::GemmUniversal<
    ProblemShape, CollectiveMainloop, CollectiveEpilogue>;
using Gemm = cutlass::gemm::device::GemmUniversalAdapter<GemmKernel>;

auto* _anchor = &cutlass::device_kernel<GemmKernel>;


// ===== COMPILED SASS (sm_90a) =====

	.target	sm_90a

	.elftype	@"ET_EXEC"


//--------------------- .note.nv.tkinfo           --------------------------
	.section	.note.nv.tkinfo,"",@"SHT_NOTE"
	.sectionflags	@"SHF_NOTE_NV_TKINFO"
	.tkinfo
        /*0018*/ 	.word	0x00000002
        /*0030*/ 	.string	""
        /*0030*/ 	.string	"ptxas"
        /*0030*/ 	.string	"Cuda compilation tools, release 13.0, V13.0.88"
        /*0030*/ 	.string	"Build cuda_13.0.r13.0/compiler.36424714_0"
        /*0030*/ 	.string	"-arch sm_90a -m 64 "



//--------------------- .note.nv.cuinfo           --------------------------
	.section	.note.nv.cuinfo,"",@"SHT_NOTE"
	.sectionflags	@"SHF_NOTE_NV_CUINFO"
        /*0018*/ 	.short	0x0002
        /*001a*/ 	.short	0x005a
        /*001c*/ 	.short	0x0082
	.zero		2


//--------------------- .nv.info                  --------------------------
	.section	.nv.info,"",@"SHT_CUDA_INFO"
	.align	4


	//----- nvinfo : EIATTR_REGCOUNT
	.align		4
        /*0000*/ 	.byte	0x04, 0x2f
        /*0002*/ 	.short	(.L_15 - .L_14)
	.align		4
.L_14:
        /*0004*/ 	.word	index@(_ZN7cutlass13device_kernelINS_4gemm6kernel13GemmUniversalINS1_17GroupProblemShapeIN4cute5tupleIJiiiEEEEENS1_10collective13CollectiveMmaINS1_39MainloopSm90ArrayTmaGmmaWarpSpecializedILi4ENS6_IJNS5_1CILi2EEENSC_ILi1EEESE_EEENS1_43KernelPtrArrayTmaWarpSpecializedCooperativeEEENS6_IJNSC_ILi256EEENSC_ILi128EEENSC_ILi64EEEEEENS_6half_tEPNS6_IJlSE_NSC_ILi0EEEEEESM_SP_NS5_8TiledMMAINS5_8MMA_AtomIJNS5_4SM904GMMA26MMA_64x128x16_F32F16F16_SSILNST_5MajorE0ELSV_0ELNST_7ScaleInE1ELSW_1EEEEEENS5_6LayoutISF_NS6_IJSE_SN_SN_EEEEENS6_IJNS5_10UnderscoreES12_S12_EEEEENS5_13SM90_TMA_LOADENS5_14ComposedLayoutINS5_7SwizzleILi3ELi4ELi3EEENS5_18smem_ptr_flag_bitsILi16EEENSZ_INS6_IJNSC_ILi8EEESK_EEENS6_IJSK_SE_EEEEEEEvNS5_8identityENS5_23SM90_TMA_LOAD_MULTICASTES1F_vS1G_EENS_8epilogue10collective18CollectiveEpilogueINS1J_30Sm90PtrArrayTmaWarpSpecializedILi4ELi2ELi16ELb1ELb0ELi2EEEJSL_NS6_IJSJ_NSC_ILi32EEEEEESM_PNS6_IJSE_lSN_EEESM_S1R_NS1J_6fusion15FusionCallbacksIS1N_NS1S_17LinearCombinationISM_fSM_fLNS_15FloatRoundStyleE2EEESL_S1P_JEEES15_NS16_IS18_S1A_NSZ_INS6_IJSK_S1B_EEENS6_IJSE_SK_EEEEEEENS5_17SM75_U16x8_LDSM_TENS5_14SM90_TMA_STOREES21_NS5_17SM90_U16x8_STSM_TENS5_9Copy_AtomIJNS5_17SM90_U32x4_STSM_NESM_EEEvEEEvvEEEEvNT_6ParamsE)
        /*0008*/ 	.word	0x000000a8


	//----- nvinfo : EIATTR_FRAME_SIZE
	.align		4
.L_15:
        /*000c*/ 	.byte	0x04, 0x11
        /*000e*/ 	.short	(.L_17 - .L_16)
	.align		4
.L_16:
        /*0010*/ 	.word	index@($__internal_0_$__cuda_sm20_div_u64)
        /*0014*/ 	.word	0x00000000


	//----- nvinfo : EIATTR_FRAME_SIZE
	.align		4
.L_17:
        /*0018*/ 	.byte	0x04, 0x11
        /*001a*/ 	.short	(.L_19 - .L_18)
	.align		4
.L_18:
        /*001c*/ 	.word	index@(_ZN7cutlass13device_kernelINS_4gemm6kernel13GemmUniversalINS1_17GroupProblemShapeIN4cute5tupleIJiiiEEEEENS1_10collective13CollectiveMmaINS1_39MainloopSm90ArrayTmaGmmaWarpSpecializedILi4ENS6_IJNS5_1CILi2EEENSC_ILi1EEESE_EEENS1_43KernelPtrArrayTmaWarpSpecializedCooperativeEEENS6_IJNSC_ILi256EEENSC_ILi128EEENSC_ILi64EEEEEENS_6half_tEPNS6_IJlSE_NSC_ILi0EEEEEESM_SP_NS5_8TiledMMAINS5_8MMA_AtomIJNS5_4SM904GMMA26MMA_64x128x16_F32F16F16_SSILNST_5MajorE0ELSV_0ELNST_7ScaleInE1ELSW_1EEEEEENS5_6LayoutISF_NS6_IJSE_SN_SN_EEEEENS6_IJNS5_10UnderscoreES12_S12_EEEEENS5_13SM90_TMA_LOADENS5_14ComposedLayoutINS5_7SwizzleILi3ELi4ELi3EEENS5_18smem_ptr_flag_bitsILi16EEENSZ_INS6_IJNSC_ILi8EEESK_EEENS6_IJSK_SE_EEEEEEEvNS5_8identityENS5_23SM90_TMA_LOAD_MULTICASTES1F_vS1G_EENS_8epilogue10collective18CollectiveEpilogueINS1J_30Sm90PtrArrayTmaWarpSpecializedILi4ELi2ELi16ELb1ELb0ELi2EEEJSL_NS6_IJSJ_NSC_ILi32EEEEEESM_PNS6_IJSE_lSN_EEESM_S1R_NS1J_6fusion15FusionCallbacksIS1N_NS1S_17LinearCombinationISM_fSM_fLNS_15FloatRoundStyleE2EEESL_S1P_JEEES15_NS16_IS18_S1A_NSZ_INS6_IJSK_S1B_EEENS6_IJSE_SK_EEEEEEENS5_17SM75_U16x8_LDSM_TENS5_14SM90_TMA_STOREES21_NS5_17SM90_U16x8_STSM_TENS5_9Copy_AtomIJNS5_17SM90_U32x4_STSM_NESM_EEEvEEEvvEEEEvNT_6ParamsE)
        /*0020*/ 	.word	0x00000000


	//----- nvinfo : EIATTR_MIN_STACK_SIZE
	.align		4
.L_19:
        /*0024*/ 	.byte	0x04, 0x12
        /*0026*/ 	.short	(.L_21 - .L_20)
	.align		4
.L_20:
        /*0028*/ 	.word	index@(_ZN7cutlass13device_kernelINS_4gemm6kernel13GemmUniversalINS1_17GroupProblemShapeIN4cute5tupleIJiiiEEEEENS1_10collective13CollectiveMmaINS1_39MainloopSm90ArrayTmaGmmaWarpSpecializedILi4ENS6_IJNS5_1CILi2EEENSC_ILi1EEESE_EEENS1_43KernelPtrArrayTmaWarpSpecializedCooperativeEEENS6_IJNSC_ILi256EEENSC_ILi128EEENSC_ILi64EEEEEENS_6half_tEPNS6_IJlSE_NSC_ILi0EEEEEESM_SP_NS5_8TiledMMAINS5_8MMA_AtomIJNS5_4SM904GMMA26MMA_64x128x16_F32F16F16_SSILNST_5MajorE0ELSV_0ELNST_7ScaleInE1ELSW_1EEEEEENS5_6LayoutISF_NS6_IJSE_SN_SN_EEEEENS6_IJNS5_10UnderscoreES12_S12_EEEEENS5_13SM90_TMA_LOADENS5_14ComposedLayoutINS5_7SwizzleILi3ELi4ELi3EEENS5_18smem_ptr_flag_bitsILi16EEENSZ_INS6_IJNSC_ILi8EEESK_EEENS6_IJSK_SE_EEEEEEEvNS5_8identityENS5_23SM90_TMA_LOAD_MULTICASTES1F_vS1G_EENS_8epilogue10collective18CollectiveEpilogueINS1J_30Sm90PtrArrayTmaWarpSpecializedILi4ELi2ELi16ELb1ELb0ELi2EEEJSL_NS6_IJSJ_NSC_ILi32EEEEEESM_PNS6_IJSE_lSN_EEESM_S1R_NS1J_6fusion15FusionCallbacksIS1N_NS1S_17LinearCombinationISM_fSM_fLNS_15FloatRoundStyleE2EEESL_S1P_JEEES15_NS16_IS18_S1A_NSZ_INS6_IJSK_S1B_EEENS6_IJSE_SK_EEEEEEENS5_17SM75_U16x8_LDSM_TENS5_14SM90_TMA_STOREES21_NS5_17SM90_U16x8_STSM_TENS5_9Copy_AtomIJNS5_17SM90_U32x4_STSM_NESM_EEEvEEEvvEEEEvNT_6ParamsE)
        /*002c*/ 	.word	0x00000000
.L_21:


//--------------------- .nv.compat                --------------------------
	.section	.nv.compat,"",@"SHT_CUDA_COMPAT_INFO"
	.align	4
        /*0000*/ 	.byte	0x02, 0x09, 0x01, 0x00, 0x02, 0x02, 0x04, 0x00, 0x02, 0x05, 0x05, 0x00, 0x03, 0x07, 0x01, 0x01
        /*0010*/ 	.byte	0x02, 0x03, 0x03, 0x00, 0x02, 0x06, 0x01, 0x00, 0x04, 0x0b, 0x08, 0x00, 0x00, 0x00, 0x00, 0x00
        /*0020*/ 	.byte	0x00, 0x00, 0x00, 0x00


//--------------------- .nv.info._ZN7cutlass13device_kernelINS_4gemm6kernel13GemmUniversalINS1_17GroupProblemShapeIN4cute5tupleIJiiiEEEEENS1_10collective13CollectiveMmaINS1_39MainloopSm90ArrayTmaGmmaWarpSpecializedILi4ENS6_IJNS5_1CILi2EEENSC_ILi1EEESE_EEENS1_43KernelPtrArrayTmaWarpSpecializedCooperativeEEENS6_IJNSC_ILi256EEENSC_ILi128EEENSC_ILi64EEEEEENS_6half_tEPNS6_IJlSE_NSC_ILi0EEEEEESM_SP_NS5_8TiledMMAINS5_8MMA_AtomIJNS5_4SM904GMMA26MMA_64x128x16_F32F16F16_SSILNST_5MajorE0ELSV_0ELNST_7ScaleInE1ELSW_1EEEEEENS5_6LayoutISF_NS6_IJSE_SN_SN_EEEEENS6_IJNS5_10UnderscoreES12_S12_EEEEENS5_13SM90_TMA_LOADENS5_14ComposedLayoutINS5_7SwizzleILi3ELi4ELi3EEENS5_18smem_ptr_flag_bitsILi16EEENSZ_INS6_IJNSC_ILi8EEESK_EEENS6_IJSK_SE_EEEEEEEvNS5_8identityENS5_23SM90_TMA_LOAD_MULTICASTES1F_vS1G_EENS_8epilogue10collective18CollectiveEpilogueINS1J_30Sm90PtrArrayTmaWarpSpecializedILi4ELi2ELi16ELb1ELb0ELi2EEEJSL_NS6_IJSJ_NSC_ILi32EEEEEESM_PNS6_IJSE_lSN_EEESM_S1R_NS1J_6fusion15FusionCallbacksIS1N_NS1S_17LinearCombinationISM_fSM_fLNS_15FloatRoundStyleE2EEESL_S1P_JEEES15_NS16_IS18_S1A_NSZ_INS6_IJSK_S1B_EEENS6_IJSE_SK_EEEEEEENS5_17SM75_U16x8_LDSM_TENS5_14SM90_TMA_STOREES21_NS5_17SM90_U16x8_STSM_TENS5_9Copy_AtomIJNS5_17SM90_U32x4_STSM_NESM_EEEvEEEvvEEEEvNT_6ParamsE --------------------------
	.section	.nv.info._ZN7cutlass13device_kernelINS_4gemm6kernel13GemmUniversalINS1_17GroupProblemShapeIN4cute5tupleIJiiiEEEEENS1_10collective13CollectiveMmaINS1_39MainloopSm90ArrayTmaGmmaWarpSpecializedILi4ENS6_IJNS5_1CILi2EEENSC_ILi1EEESE_EEENS1_43KernelPtrArrayTmaWarpSpecializedCooperativeEEENS6_IJNSC_ILi256EEENSC_ILi128EEENSC_ILi64EEEEEENS_6half_tEPNS6_IJlSE_NSC_ILi0EEEEEESM_SP_NS5_8TiledMMAINS5_8MMA_AtomIJNS5_4SM904GMMA26MMA_64x128x16_F32F16F16_SSILNST_5MajorE0ELSV_0ELNST_7ScaleInE1ELSW_1EEEEEENS5_6LayoutISF_NS6_IJSE_SN_SN_EEEEENS6_IJNS5_10UnderscoreES12_S12_EEEEENS5_13SM90_TMA_LOADENS5_14ComposedLayoutINS5_7SwizzleILi3ELi4ELi3EEENS5_18smem_ptr_flag_bitsILi16EEENSZ_INS6_IJNSC_ILi8EEESK_EEENS6_IJSK_SE_EEEEEEEvNS5_8identityENS5_23SM90_TMA_LOAD_MULTICASTES1F_vS1G_EENS_8epilogue10collective18CollectiveEpilogueINS1J_30Sm90PtrArrayTmaWarpSpecializedILi4ELi2ELi16ELb1ELb0ELi2EEEJSL_NS6_IJSJ_NSC_ILi32EEEEEESM_PNS6_IJSE_lSN_EEESM_S1R_NS1J_6fusion15FusionCallbacksIS1N_NS1S_17LinearCombinationISM_fSM_fLNS_15FloatRoundStyleE2EEESL_S1P_JEEES15_NS16_IS18_S1A_NSZ_INS6_IJSK_S1B_EEENS6_IJSE_SK_EEEEEEENS5_17SM75_U16x8_LDSM_TENS5_14SM90_TMA_STOREES21_NS5_17SM90_U16x8_STSM_TENS5_9Copy_AtomIJNS5_17SM90_U32x4_STSM_NESM_EEEvEEEvvEEEEvNT_6ParamsE,"",@"SHT_CUDA_INFO"
	.sectionflags	@""
	.align	4


	//----- nvinfo : EIATTR_CUDA_API_VERSION
	.align		4
        /*0000*/ 	.byte	0x04, 0x37
        /*0002*/ 	.short	(.L_23 - .L_22)
.L_22:
        /*0004*/ 	.word	0x00000082


	//----- nvinfo : EIATTR_KPARAM_INFO
	.align		4
.L_23:
        /*0008*/ 	.byte	0x04, 0x17
        /*000a*/ 	.short	(.L_25 - .L_24)
.L_24:
        /*000c*/ 	.word	0x00000000
        /*0010*/ 	.short	0x0000
        /*0012*/ 	.short	0x0070
        /*0014*/ 	.byte	0x00, 0xf0, 0x01, 0x1c


	//----- nvinfo : EIATTR_SPARSE_MMA_MASK
	.align		4
.L_25:
        /*0018*/ 	.byte	0x03, 0x50
        /*001a*/ 	.short	0x0000


	//----- nvinfo : EIATTR_MAXREG_COUNT
	.align		4
        /*001c*/ 	.byte	0x03, 0x1b
        /*001e*/ 	.short	0x00a8


	//----- nvinfo : EIATTR_NUM_BARRIERS
	.align		4
        /*0020*/ 	.byte	0x02, 0x4c
        /*0022*/ 	.byte	0x02
	.zero		1


	//----- nvinfo : EIATTR_EXTERNS
	.align		4
        /*0024*/ 	.byte	0x04, 0x0f
        /*0026*/ 	.short	(.L_27 - .L_26)


	//   ....[0]....
	.align		4
.L_26:
        /*0028*/ 	.word	index@(__assertfail)


	//----- nvinfo : EIATTR_MERCURY_ISA_VERSION
	.align		4
.L_27:
        /*002c*/ 	.byte	0x03, 0x5f
        /*002e*/ 	.short	0x0101


	//----- nvinfo : EIATTR_INT_WARP_WIDE_INSTR_OFFSETS
	.align		4
        /*0030*/ 	.byte	0x04, 0x31
        /*0032*/ 	.short	(.L_29 - .L_28)


	//   ....[0]....
.L_28:
        /*0034*/ 	.word	0x000012d0


	//   ....[1]....
        /*0038*/ 	.word	0x000012f0


	//   ....[2]....
        /*003c*/ 	.word	0x00001420


	//----- nvinfo : EIATTR_COOP_GROUP_MASK_REGIDS
	.align		4
.L_29:
        /*0040*/ 	.byte	0x04, 0x29
        /*0042*/ 	.short	(.L_31 - .L_30)


	//   ....[0]....
.L_30:
        /*0044*/ 	.word	0xffffffff


	//   ....[1]....
        /*0048*/ 	.word	0xffffffff


	//   ....[2]....
        /*004c*/ 	.word	0xffffffff


	//   ....[3]....
        /*0050*/ 	.word	0xffffffff


	//   ....[4]....
        /*0054*/ 	.word	0xffffffff


	//   ....[5]....
        /*0058*/ 	.word	0xffffffff


	//   ....[6]....
        /*005c*/ 	.word	0xffffffff


	//   ....[7]....
        /*0060*/ 	.word	0xffffffff


	//   ....[8]....
        /*0064*/ 	.word	0xffffffff


	//   ....[9]....
        /*0068*/ 	.word	0xffffffff


	//   ....[10]....
        /*006c*/ 	.word	0xffffffff


	//   ....[11]....
        /*0070*/ 	.word	0xffffffff


	//   ....[12]....
        /*0074*/ 	.word	0xffffffff


	//   ....[13]....
        /*0078*/ 	.word	0xffffffff


	//   ....[14]....
        /*007c*/ 	.word	0xffffffff


	//   ....[15]....
        /*0080*/ 	.word	0xffffffff


	//   ....[16]....
        /*0084*/ 	.word	0xffffffff


	//   ....[17]....
        /*0088*/ 	.word	0xffffffff


	//   ....[18]....
        /*008c*/ 	.word	0xffffffff


	//   ....[19]....
        /*0090*/ 	.word	0xffffffff


	//   ....[20]....
        /*0094*/ 	.word	0xffffffff


	//   ....[21]....
        /*0098*/ 	.word	0xffffffff


	//   ....[22]....
        /*009c*/ 	.word	0xffffffff


	//   ....[23]....
        /*00a0*/ 	.word	0xffffffff


	//   ....[24]....
        /*00a4*/ 	.word	0xffffffff


	//   ....[25]....
        /*00a8*/ 	.word	0xffffffff


	//   ....[26]....
        /*00ac*/ 	.word	0xffffffff


	//   ....[27]....
        /*00b0*/ 	.word	0xffffffff


	//   ....[28]....
        /*00b4*/ 	.word	0xffffffff


	//   ....[29]....
        /*00b8*/ 	.word	0xffffffff


	//   ....[30]....
        /*00bc*/ 	.word	0xffffffff


	//   ....[31]....
        /*00c0*/ 	.word	0xffffffff


	//   ....[32]....
        /*00c4*/ 	.word	0xffffffff


	//   ....[33]....
        /*00c8*/ 	.word	0xffffffff


	//   ....[34]....
        /*00cc*/ 	.word	0xffffffff


	//   ....[35]....
        /*00d0*/ 	.word	0xffffffff


	//   ....[36]....
        /*00d4*/ 	.word	0xffffffff


	//   ....[37]....
        /*00d8*/ 	.word	0xffffffff


	//   ....[38]....
        /*00dc*/ 	.word	0xffffffff


	//   ....[39]....
        /*00e0*/ 	.word	0xffffffff


	//   ....[40]....
        /*00e4*/ 	.word	0xffffffff


	//   ....[41]....
        /*00e8*/ 	.word	0xffffffff


	//   ....[42]....
        /*00ec*/ 	.word	0xffffffff


	//   ....[43]....
        /*00f0*/ 	.word	0xffffffff


	//   ....[44]....
        /*00f4*/ 	.word	0xffffffff


	//   ....[45]....
        /*00f8*/ 	.word	0xffffffff


	//   ....[46]....
        /*00fc*/ 	.word	0xffffffff


	//   ....[47]....
        /*0100*/ 	.word	0xffffffff


	//   ....[48]....
        /*0104*/ 	.word	0xffffffff


	//   ....[49]....
        /*0108*/ 	.word	0xffffffff


	//   ....[50]....
        /*010c*/ 	.word	0xffffffff


	//   ....[51]....
        /*0110*/ 	.word	0xffffffff


	//   ....[52]....
        /*0114*/ 	.word	0xffffffff


	//   ....[53]....
        /*0118*/ 	.word	0xffffffff


	//   ....[54]....
        /*011c*/ 	.word	0xffffffff


	//   ....[55]....
        /*0120*/ 	.word	0xffffffff


	//   ....[56]....
        /*0124*/ 	.word	0xffffffff


	//   ....[57]....
        /*0128*/ 	.word	0xffffffff


	//   ....[58]....
        /*012c*/ 	.word	0xffffffff


	//   ....[59]....
        /*0130*/ 	.word	0xffffffff


	//   ....[60]....
        /*0134*/ 	.word	0xffffffff


	//   ....[61]....
        /*0138*/ 	.word	0xffffffff


	//   ....[62]....
        /*013c*/ 	.word	0xffffffff


	//   ....[63]....
        /*0140*/ 	.word	0xffffffff


	//   ....[64]....
        /*0144*/ 	.word	0xffffffff


	//   ....[65]....
        /*0148*/ 	.word	0xffffffff


	//   ....[66]....
        /*014c*/ 	.word	0xffffffff


	//   ....[67]....
        /*0150*/ 	.word	0xffffffff


	//   ....[68]....
        /*0154*/ 	.word	0xffffffff


	//   ....[69]....
        /*0158*/ 	.word	0xffffffff


	//   ....[70]....
        /*015c*/ 	.word	0xffffffff


	//   ....[71]....
        /*0160*/ 	.word	0xffffffff


	//   ....[72]....
        /*0164*/ 	.word	0xffffffff


	//   ....[73]....
        /*0168*/ 	.word	0xffffffff


	//   ....[74]....
        /*016c*/ 	.word	0xffffffff


	//   ....[75]....
        /*0170*/ 	.word	0xffffffff


	//   ....[76]....
        /*0174*/ 	.word	0xffffffff


	//   ....[77]....
        /*0178*/ 	.word	0xffffffff


	//   ....[78]....
        /*017c*/ 	.word	0xffffffff


	//   ....[79]....
        /*0180*/ 	.word	0x0500000f


	//----- nvinfo : EIATTR_COOP_GROUP_INSTR_OFFSETS
	.align		4
.L_31:
        /*0184*/ 	.byte	0x04, 0x28
        /*0186*/ 	.short	(.L_33 - .L_32)


	//   ....[0]....
.L_32:
        /*0188*/ 	.word	0x00000800


	//   ....[1]....
        /*018c*/ 	.word	0x00000880


	//   ....[2]....
        /*0190*/ 	.word	0x00000d20


	//   ....[3]....
        /*0194*/ 	.word	0x00000f20


	//   ....[4]....
        /*0198*/ 	.word	0x00001190


	//   ....[5]....
        /*019c*/ 	.word	0x00001540


	//   ....[6]....
        /*01a0*/ 	.word	0x00001ca0


	//   ....[7]....
        /*01a4*/ 	.word	0x00001cd0


	//   ....[8]....
        /*01a8*/ 	.word	0x00001d50


	//   ....[9]....
        /*01ac*/ 	.word	0x00001d60


	//   ....[10]....
        /*01b0*/ 	.word	0x00001da0


	//   ....[11]....
        /*01b4*/ 	.word	0x00001dc0


	//   ....[12]....
        /*01b8*/ 	.word	0x00001e00


	//   ....[13]....
        /*01bc*/ 	.word	0x00001e20


	//   ....[14]....
        /*01c0*/ 	.word	0x00001e60


	//   ....[15]....
        /*01c4*/ 	.word	0x00001e80


	//   ....[16]....
        /*01c8*/ 	.word	0x00001ef0


	//   ....[17]....
        /*01cc*/ 	.word	0x00002010


	//   ....[18]....
        /*01d0*/ 	.word	0x00002030


	//   ....[19]....
        /*01d4*/ 	.word	0x00002680


	//   ....[20]....
        /*01d8*/ 	.word	0x00002690


	//   ....[21]....
        /*01dc*/ 	.word	0x000026e0


	//   ....[22]....
        /*01e0*/ 	.word	0x000026f0


	//   ....[23]....
        /*01e4*/ 	.word	0x00002740


	//   ....[24]....
        /*01e8*/ 	.word	0x00002750


	//   ....[25]....
        /*01ec*/ 	.word	0x000027a0


	//   ....[26]....
        /*01f0*/ 	.word	0x000027b0


	//   ....[27]....
        /*01f4*/ 	.word	0x00002800


	//   ....[28]....
        /*01f8*/ 	.word	0x00002810


	//   ....[29]....
        /*01fc*/ 	.word	0x000028a0


	//   ....[30]....
        /*0200*/ 	.word	0x000028f0


	//   ....[31]....
        /*0204*/ 	.word	0x00002980


	//   ....[32]....
        /*0208*/ 	.word	0x000029a0


	//   ....[33]....
        /*020c*/ 	.word	0x000029b0


	//   ....[34]....
        /*0210*/ 	.word	0x000029c0


	//   ....[35]....
        /*0214*/ 	.word	0x000029d0


	//   ....[36]....
        /*0218*/ 	.word	0x000029e0


	//   ....[37]....
        /*021c*/ 	.word	0x00002f90


	//   ....[38]....
        /*0220*/ 	.word	0x00003230


	//   ....[39]....
        /*0224*/ 	.word	0x000035e0


	//   ....[40]....
        /*0228*/ 	.word	0x00003a60


	//   ....[41]....
        /*022c*/ 	.word	0x00008740


	//   ....[42]....
        /*0230*/ 	.word	0x00008cb0


	//   ....[43]....
        /*0234*/ 	.word	0x00009050


	//   ....[44]....
        /*0238*/ 	.word	0x0000a5f0


	//   ....[45]....
        /*023c*/ 	.word	0x0000acc0


	//   ....[46]....
        /*0240*/ 	.word	0x0000b210


	//   ....[47]....
        /*0244*/ 	.word	0x0000c0b0


	//   ....[48]....
        /*0248*/ 	.word	0x0000cef0


	//   ....[49]....
        /*024c*/ 	.word	0x0000cf10


	//   ....[50]....
        /*0250*/ 	.word	0x0000cf60


	//   ....[51]....
        /*0254*/ 	.word	0x0000cf80


	//   ....[52]....
        /*0258*/ 	.word	0x0000cfc0


	//   ....[53]....
        /*025c*/ 	.word	0x0000cff0


	//   ....[54]....
        /*0260*/ 	.word	0x0000d030


	//   ....[55]....
        /*0264*/ 	.word	0x0000d060


	//   ....[56]....
        /*0268*/ 	.word	0x0000d0a0


	//   ....[57]....
        /*026c*/ 	.word	0x0000d0d0


	//   ....[58]....
        /*0270*/ 	.word	0x0000d160


	//   ....[59]....
        /*0274*/ 	.word	0x0000d280


	//   ....[60]....
        /*0278*/ 	.word	0x0000d2a0


	//   ....[61]....
        /*027c*/ 	.word	0x0000d8f0


	//   ....[62]....
        /*0280*/ 	.word	0x0000d900


	//   ....[63]....
        /*0284*/ 	.word	0x0000d950


	//   ....[64]....
        /*0288*/ 	.word	0x0000d960


	//   ....[65]....
        /*028c*/ 	.word	0x0000d9b0


	//   ....[66]....
        /*0290*/ 	.word	0x0000d9c0


	//   ....[67]....
        /*0294*/ 	.word	0x0000da10


	//   ....[68]....
        /*0298*/ 	.word	0x0000da20


	//   ....[69]....
        /*029c*/ 	.word	0x0000da70


	//   ....[70]....
        /*02a0*/ 	.word	0x0000da80


	//   ....[71]....
        /*02a4*/ 	.word	0x0000db10


	//   ....[72]....
        /*02a8*/ 	.word	0x0000db80


	//   ....[73]....
        /*02ac*/ 	.word	0x0000dc10


	//   ....[74]....
        /*02b0*/ 	.word	0x0000dc30


	//   ....[75]....
        /*02b4*/ 	.word	0x0000dc40


	//   ....[76]....
        /*02b8*/ 	.word	0x0000dc50


	//   ....[77]....
        /*02bc*/ 	.word	0x0000dc60


	//   ....[78]....
        /*02c0*/ 	.word	0x0000dc70


	//   ....[79]....
        /*02c4*/ 	.word	0x0000f3a0


	//----- nvinfo : EIATTR_REG_RECONFIG
	.align		4
.L_33:
        /*02c8*/ 	.byte	0x01, 0x54
	.zero		2


	//----- nvinfo : EIATTR_SYSCALL_OFFSETS
	.align		4
        /*02cc*/ 	.byte	0x04, 0x46
        /*02ce*/ 	.short	(.L_35 - .L_34)


	//   ....[0]....
.L_34:
        /*02d0*/ 	.word	0x00004cf0


	//   ....[1]....
        /*02d4*/ 	.word	0x00004de0


	//----- nvinfo : EIATTR_MBARRIER_INSTR_OFFSETS
	.align		4
.L_35:
        /*02d8*/ 	.byte	0x04, 0x39
        /*02da*/ 	.short	(.L_37 - .L_36)


	//   ....[0]....
.L_36:
        /*02dc*/ 	.word	0x00000c00
        /*02e0*/ 	.word	0x000000ff
        /*02e4*/ 	.word	0x00038400
        /*02e8*/ 	.short	0x0100
        /*02ea*/ 	.byte	0x0b
	.zero		1


	//   ....[1]....
        /*02ec*/ 	.word	0x00000c10
        /*02f0*/ 	.word	0x000000ff
        /*02f4*/ 	.word	0x00038440
        /*02f8*/ 	.short	0x0100
        /*02fa*/ 	.byte	0x0b
	.zero		1


	//   ....[2]....
        /*02fc*/ 	.word	0x00000c20
        /*0300*/ 	.word	0x000000ff
        /*0304*/ 	.word	0x00038408
        /*0308*/ 	.short	0x0100
        /*030a*/ 	.byte	0x0b
	.zero		1


	//   ....[3]....
        /*030c*/ 	.word	0x00000c30
        /*0310*/ 	.word	0x000000ff
        /*0314*/ 	.word	0x00038448
        /*0318*/ 	.short	0x0100
        /*031a*/ 	.byte	0x0b
	.zero		1


	//   ....[4]....
        /*031c*/ 	.word	0x00000c40
        /*0320*/ 	.word	0x000000ff
        /*0324*/ 	.word	0x00038410
        /*0328*/ 	.short	0x0100
        /*032a*/ 	.byte	0x0b
	.zero		1


	//   ....[5]....
        /*032c*/ 	.word	0x00000c50
        /*0330*/ 	.word	0x000000ff
        /*0334*/ 	.word	0x00038450
        /*0338*/ 	.short	0x0100
        /*033a*/ 	.byte	0x0b
	.zero		1


	//   ....[6]....
        /*033c*/ 	.word	0x00000c60
        /*0340*/ 	.word	0x000000ff
        /*0344*/ 	.word	0x00038418
        /*0348*/ 	.short	0x0100
        /*034a*/ 	.byte	0x0b
	.zero		1


	//   ....[7]....
        /*034c*/ 	.word	0x00000c70
        /*0350*/ 	.word	0x000000ff
        /*0354*/ 	.word	0x00038458
        /*0358*/ 	.short	0x0100
        /*035a*/ 	.byte	0x0b
	.zero		1


	//   ....[8]....
        /*035c*/ 	.word	0x00000c80
        /*0360*/ 	.word	0x000000ff
        /*0364*/ 	.word	0x00038420
        /*0368*/ 	.short	0x0100
        /*036a*/ 	.byte	0x0b
	.zero		1


	//   ....[9]....
        /*036c*/ 	.word	0x00000c90
        /*0370*/ 	.word	0x000000ff
        /*0374*/ 	.word	0x00038460
        /*0378*/ 	.short	0x0100
        /*037a*/ 	.byte	0x0b
	.zero		1


	//   ....[10]....
        /*037c*/ 	.word	0x00000ca0
        /*0380*/ 	.word	0x000000ff
        /*0384*/ 	.word	0x00038428
        /*0388*/ 	.short	0x0100
        /*038a*/ 	.byte	0x0b
	.zero		1


	//   ....[11]....
        /*038c*/ 	.word	0x00000cb0
        /*0390*/ 	.word	0x000000ff
        /*0394*/ 	.word	0x00038468
        /*0398*/ 	.short	0x0100
        /*039a*/ 	.byte	0x0b
	.zero		1


	//   ....[12]....
        /*039c*/ 	.word	0x00000cc0
        /*03a0*/ 	.word	0x000000ff
        /*03a4*/ 	.word	0x00038430
        /*03a8*/ 	.short	0x0100
        /*03aa*/ 	.byte	0x0b
	.zero		1


	//   ....[13]....
        /*03ac*/ 	.word	0x00000cd0
        /*03b0*/ 	.word	0x000000ff
        /*03b4*/ 	.word	0x00038470
        /*03b8*/ 	.short	0x0100
        /*03ba*/ 	.byte	0x0b
	.zero		1


	//   ....[14]....
        /*03bc*/ 	.word	0x00000ce0
        /*03c0*/ 	.word	0x000000ff
        /*03c4*/ 	.word	0x00038438
        /*03c8*/ 	.short	0x0100
        /*03ca*/ 	.byte	0x0b
	.zero		1


	//   ....[15]....
        /*03cc*/ 	.word	0x00000cf0
        /*03d0*/ 	.word	0x000000ff
        /*03d4*/ 	.word	0x00038478
        /*03d8*/ 	.short	0x0100
        /*03da*/ 	.byte	0x0b
	.zero		1


	//   ....[16]....
        /*03dc*/ 	.word	0x00000e90
        /*03e0*/ 	.word	0x000000ff
        /*03e4*/ 	.word	0x00038480
        /*03e8*/ 	.short	0x0100
        /*03ea*/ 	.byte	0x0b
	.zero		1


	//   ....[17]....
        /*03ec*/ 	.word	0x00000ea0
        /*03f0*/ 	.word	0x000000ff
        /*03f4*/ 	.word	0x000384a0
        /*03f8*/ 	.short	0x0100
        /*03fa*/ 	.byte	0x0b
	.zero		1


	//   ....[18]....
        /*03fc*/ 	.word	0x00000eb0
        /*0400*/ 	.word	0x000000ff
        /*0404*/ 	.word	0x00038488
        /*0408*/ 	.short	0x0100
        /*040a*/ 	.byte	0x0b
	.zero		1


	//   ....[19]....
        /*040c*/ 	.word	0x00000ec0
        /*0410*/ 	.word	0x000000ff
        /*0414*/ 	.word	0x000384a8
        /*0418*/ 	.short	0x0100
        /*041a*/ 	.byte	0x0b
	.zero		1


	//   ....[20]....
        /*041c*/ 	.word	0x00000ed0
        /*0420*/ 	.word	0x000000ff
        /*0424*/ 	.word	0x00038490
        /*0428*/ 	.short	0x0100
        /*042a*/ 	.byte	0x0b
	.zero		1


	//   ....[21]....
        /*042c*/ 	.word	0x00000ee0
        /*0430*/ 	.word	0x000000ff
        /*0434*/ 	.word	0x000384b0
        /*0438*/ 	.short	0x0100
        /*043a*/ 	.byte	0x0b
	.zero		1


	//   ....[22]....
        /*043c*/ 	.word	0x00000ef0
        /*0440*/ 	.word	0x000000ff
        /*0444*/ 	.word	0x00038498
        /*0448*/ 	.short	0x0100
        /*044a*/ 	.byte	0x0b
	.zero		1


	//   ....[23]....
        /*044c*/ 	.word	0x00000f00
        /*0450*/ 	.word	0x000000ff
        /*0454*/ 	.word	0x000384b8
        /*0458*/ 	.short	0x0100
        /*045a*/ 	.byte	0x0b
	.zero		1


	//   ....[24]....
        /*045c*/ 	.word	0x000010f0
        /*0460*/ 	.word	0x000000ff
        /*0464*/ 	.word	0x000384c0
        /*0468*/ 	.short	0x0100
        /*046a*/ 	.byte	0x06
	.zero		1


	//   ....[25]....
        /*046c*/ 	.word	0x00001100
        /*0470*/ 	.word	0x000000ff
        /*0474*/ 	.word	0x000384e0
        /*0478*/ 	.short	0x0100
        /*047a*/ 	.byte	0x06
	.zero		1


	//   ....[26]....
        /*047c*/ 	.word	0x00001110
        /*0480*/ 	.word	0x000000ff
        /*0484*/ 	.word	0x000384c8
        /*0488*/ 	.short	0x0100
        /*048a*/ 	.byte	0x06
	.zero		1


	//   ....[27]....
        /*048c*/ 	.word	0x00001120
        /*0490*/ 	.word	0x000000ff
        /*0494*/ 	.word	0x000384e8
        /*0498*/ 	.short	0x0100
        /*049a*/ 	.byte	0x06
	.zero		1


	//   ....[28]....
        /*049c*/ 	.word	0x00001130
        /*04a0*/ 	.word	0x000000ff
        /*04a4*/ 	.word	0x000384d0
        /*04a8*/ 	.short	0x0100
        /*04aa*/ 	.byte	0x06
	.zero		1


	//   ....[29]....
        /*04ac*/ 	.word	0x00001140
        /*04b0*/ 	.word	0x000000ff
        /*04b4*/ 	.word	0x000384f0
        /*04b8*/ 	.short	0x0100
        /*04ba*/ 	.byte	0x06
	.zero		1


	//   ....[30]....
        /*04bc*/ 	.word	0x00001150
        /*04c0*/ 	.word	0x000000ff
        /*04c4*/ 	.word	0x000384d8
        /*04c8*/ 	.short	0x0100
        /*04ca*/ 	.byte	0x06
	.zero		1


	//   ....[31]....
        /*04cc*/ 	.word	0x00001160
        /*04d0*/ 	.word	0x000000ff
        /*04d4*/ 	.word	0x000384f8
        /*04d8*/ 	.short	0x0100
        /*04da*/ 	.byte	0x06
	.zero		1


	//   ....[32]....
        /*04dc*/ 	.word	0x00001470
        /*04e0*/ 	.word	0x000000ff
        /*04e4*/ 	.word	0x00038500
        /*04e8*/ 	.short	0x0100
        /*04ea*/ 	.byte	0x06
	.zero		1


	//   ....[33]....
        /*04ec*/ 	.word	0x000014e0
        /*04f0*/ 	.word	0x000000ff
        /*04f4*/ 	.word	0x00038508
        /*04f8*/ 	.short	0x0100
        /*04fa*/ 	.byte	0x06
	.zero		1


	//   ....[34]....
        /*04fc*/ 	.word	0x00003fd0
        /*0500*/ 	.word	0x000000ff
        /*0504*/ 	.word	0x00038480
        /*0508*/ 	.short	0x010a
        /*050a*/ 	.byte	0x04
	.zero		1


	//   ....[35]....
        /*050c*/ 	.word	0x00004010
        /*0510*/ 	.word	0x000000ff
        /*0514*/ 	.word	0x00038480
        /*0518*/ 	.short	0x010a
        /*051a*/ 	.byte	0x04
	.zero		1


	//   ....[36]....
        /*051c*/ 	.word	0x000044d0
        /*0520*/ 	.word	0x000000ff
        /*0524*/ 	.word	0x00038480
        /*0528*/ 	.short	0x010a
        /*052a*/ 	.byte	0x04
	.zero		1


	//   ....[37]....
        /*052c*/ 	.word	0x00004510
        /*0530*/ 	.word	0x000000ff
        /*0534*/ 	.word	0x00038480
        /*0538*/ 	.short	0x010a
        /*053a*/ 	.byte	0x04
	.zero		1


	//   ....[38]....
        /*053c*/ 	.word	0x00004920
        /*0540*/ 	.word	0x00000005
        /*0544*/ 	.word	0x00000000
        /*0548*/ 	.short	0x0101
        /*054a*/ 	.byte	0x3f
	.zero		1


	//   ....[39]....
        /*054c*/ 	.word	0x00004af0
        /*0550*/ 	.word	0x00000003
        /*0554*/ 	.word	0x00000000
        /*0558*/ 	.short	0x0101
        /*055a*/ 	.byte	0x3f
	.zero		1


	//   ....[40]....
        /*055c*/ 	.word	0x00005190
        /*0560*/ 	.word	0x000000ff
        /*0564*/ 	.word	0x000384c0
        /*0568*/ 	.short	0x010a
        /*056a*/ 	.byte	0x2f
	.zero		1


	//   ....[41]....
        /*056c*/ 	.word	0x00005810
        /*0570*/ 	.word	0x000000ff
        /*0574*/ 	.word	0x00000000
        /*0578*/ 	.short	0x0101
        /*057a*/ 	.byte	0x04
	.zero		1


	//   ....[42]....
        /*057c*/ 	.word	0x00005840
        /*0580*/ 	.word	0x000000ff
        /*0584*/ 	.word	0x000384c8
        /*0588*/ 	.short	0x010a
        /*058a*/ 	.byte	0x2f
	.zero		1


	//   ....[43]....
        /*058c*/ 	.word	0x00005de0
        /*0590*/ 	.word	0x000000ff
        /*0594*/ 	.word	0x00000000
        /*0598*/ 	.short	0x0101
        /*059a*/ 	.byte	0x04
	.zero		1


	//   ....[44]....
        /*059c*/ 	.word	0x00005e10
        /*05a0*/ 	.word	0x000000ff
        /*05a4*/ 	.word	0x000384d0
        /*05a8*/ 	.short	0x010a
        /*05aa*/ 	.byte	0x2f
	.zero		1


	//   ....[45]....
        /*05ac*/ 	.word	0x000063e0
        /*05b0*/ 	.word	0x000000ff
        /*05b4*/ 	.word	0x00000000
        /*05b8*/ 	.short	0x0101
        /*05ba*/ 	.byte	0x04
	.zero		1


	//   ....[46]....
        /*05bc*/ 	.word	0x00006410
        /*05c0*/ 	.word	0x000000ff
        /*05c4*/ 	.word	0x000384d8
        /*05c8*/ 	.short	0x010a
        /*05ca*/ 	.byte	0x2f
	.zero		1


	//   ....[47]....
        /*05cc*/ 	.word	0x000069e0
        /*05d0*/ 	.word	0x000000ff
        /*05d4*/ 	.word	0x00000000
        /*05d8*/ 	.short	0x0101
        /*05da*/ 	.byte	0x04
	.zero		1


	//   ....[48]....
        /*05dc*/ 	.word	0x00006a30
        /*05e0*/ 	.word	0x000000ff
        /*05e4*/ 	.word	0x000384c0
        /*05e8*/ 	.short	0x010a
        /*05ea*/ 	.byte	0x2f
	.zero		1


	//   ....[49]....
        /*05ec*/ 	.word	0x00007000
        /*05f0*/ 	.word	0x000000ff
        /*05f4*/ 	.word	0x00000000
        /*05f8*/ 	.short	0x0101
        /*05fa*/ 	.byte	0x04
	.zero		1


	//   ....[50]....
        /*05fc*/ 	.word	0x00007030
        /*0600*/ 	.word	0x000000ff
        /*0604*/ 	.word	0x000384c8
        /*0608*/ 	.short	0x010a
        /*060a*/ 	.byte	0x2f
	.zero		1


	//   ....[51]....
        /*060c*/ 	.word	0x00007600
        /*0610*/ 	.word	0x000000ff
        /*0614*/ 	.word	0x00000000
        /*0618*/ 	.short	0x0101
        /*061a*/ 	.byte	0x04
	.zero		1


	//   ....[52]....
        /*061c*/ 	.word	0x00007630
        /*0620*/ 	.word	0x000000ff
        /*0624*/ 	.word	0x000384d0
        /*0628*/ 	.short	0x010a
        /*062a*/ 	.byte	0x2f
	.zero		1


	//   ....[53]....
        /*062c*/ 	.word	0x00007c00
        /*0630*/ 	.word	0x000000ff
        /*0634*/ 	.word	0x00000000
        /*0638*/ 	.short	0x0101
        /*063a*/ 	.byte	0x04
	.zero		1


	//   ....[54]....
        /*063c*/ 	.word	0x00007c30
        /*0640*/ 	.word	0x000000ff
        /*0644*/ 	.word	0x000384d8
        /*0648*/ 	.short	0x010a
        /*064a*/ 	.byte	0x2f
	.zero		1


	//   ....[55]....
        /*064c*/ 	.word	0x00008280
        /*0650*/ 	.word	0x000000ff
        /*0654*/ 	.word	0x00000000
        /*0658*/ 	.short	0x0101
        /*065a*/ 	.byte	0x05
	.zero		1


	//   ....[56]....
        /*065c*/ 	.word	0x000082d0
        /*0660*/ 	.word	0x000000ff
        /*0664*/ 	.word	0x00038400
        /*0668*/ 	.short	0x010a
        /*066a*/ 	.byte	0x04
	.zero		1


	//   ....[57]....
        /*066c*/ 	.word	0x000083e0
        /*0670*/ 	.word	0x000000ff
        /*0674*/ 	.word	0x00000000
        /*0678*/ 	.short	0x0101
        /*067a*/ 	.byte	0x04
	.zero		1


	//   ....[58]....
        /*067c*/ 	.word	0x000089e0
        /*0680*/ 	.word	0x000000ff
        /*0684*/ 	.word	0x00000000
        /*0688*/ 	.short	0x0101
        /*068a*/ 	.byte	0x2f
	.zero		1


	//   ....[59]....
        /*068c*/ 	.word	0x00009160
        /*0690*/ 	.word	0x000000ff
        /*0694*/ 	.word	0x00038508
        /*0698*/ 	.short	0x010a
        /*069a*/ 	.byte	0x1f
	.zero		1


	//   ....[60]....
        /*069c*/ 	.word	0x00009260
        /*06a0*/ 	.word	0x000000ff
        /*06a4*/ 	.word	0x00038400
        /*06a8*/ 	.short	0x010a
        /*06aa*/ 	.byte	0x08
	.zero		1


	//   ....[61]....
        /*06ac*/ 	.word	0x00009390
        /*06b0*/ 	.word	0x000000ff
        /*06b4*/ 	.word	0x00000000
        /*06b8*/ 	.short	0x0101
        /*06ba*/ 	.byte	0x08
	.zero		1


	//   ....[62]....
        /*06bc*/ 	.word	0x00009580
        /*06c0*/ 	.word	0x000000ff
        /*06c4*/ 	.word	0x000384e0
        /*06c8*/ 	.short	0x010a
        /*06ca*/ 	.byte	0x1f
	.zero		1


	//   ....[63]....
        /*06cc*/ 	.word	0x00009690
        /*06d0*/ 	.word	0x000000ff
        /*06d4*/ 	.word	0x000384c0
        /*06d8*/ 	.short	0x010b
        /*06da*/ 	.byte	0x1f
	.zero		1


	//   ....[64]....
        /*06dc*/ 	.word	0x000096f0
        /*06e0*/ 	.word	0x000000ff
        /*06e4*/ 	.word	0x00000000
        /*06e8*/ 	.short	0x0101
        /*06ea*/ 	.byte	0x10
	.zero		1


	//   ....[65]....
        /*06ec*/ 	.word	0x00009720
        /*06f0*/ 	.word	0x000000ff
        /*06f4*/ 	.word	0x000384e8
        /*06f8*/ 	.short	0x010a
        /*06fa*/ 	.byte	0x1f
	.zero		1


	//   ....[66]....
        /*06fc*/ 	.word	0x00009850
        /*0700*/ 	.word	0x000000ff
        /*0704*/ 	.word	0x000384c8
        /*0708*/ 	.short	0x010b
        /*070a*/ 	.byte	0x1f
	.zero		1


	//   ....[67]....
        /*070c*/ 	.word	0x000098c0
        /*0710*/ 	.word	0x000000ff
        /*0714*/ 	.word	0x00000000
        /*0718*/ 	.short	0x0101
        /*071a*/ 	.byte	0x24
	.zero		1


	//   ....[68]....
        /*071c*/ 	.word	0x000098f0
        /*0720*/ 	.word	0x000000ff
        /*0724*/ 	.word	0x000384f0
        /*0728*/ 	.short	0x010a
        /*072a*/ 	.byte	0x1f
	.zero		1


	//   ....[69]....
        /*072c*/ 	.word	0x00009a10
        /*0730*/ 	.word	0x000000ff
        /*0734*/ 	.word	0x000384d0
        /*0738*/ 	.short	0x010b
        /*073a*/ 	.byte	0x1f
	.zero		1


	//   ....[70]....
        /*073c*/ 	.word	0x00009a70
        /*0740*/ 	.word	0x000000ff
        /*0744*/ 	.word	0x00000000
        /*0748*/ 	.short	0x0101
        /*074a*/ 	.byte	0x23
	.zero		1


	//   ....[71]....
        /*074c*/ 	.word	0x00009aa0
        /*0750*/ 	.word	0x000000ff
        /*0754*/ 	.word	0x000384f8
        /*0758*/ 	.short	0x010a
        /*075a*/ 	.byte	0x1f
	.zero		1


	//   ....[72]....
        /*075c*/ 	.word	0x00009bc0
        /*0760*/ 	.word	0x000000ff
        /*0764*/ 	.word	0x000384d8
        /*0768*/ 	.short	0x010b
        /*076a*/ 	.byte	0x1f
	.zero		1


	//   ....[73]....
        /*076c*/ 	.word	0x00009c30
        /*0770*/ 	.word	0x000000ff
        /*0774*/ 	.word	0x00000000
        /*0778*/ 	.short	0x0101
        /*077a*/ 	.byte	0x25
	.zero		1


	//   ....[74]....
        /*077c*/ 	.word	0x00009c70
        /*0780*/ 	.word	0x000000ff
        /*0784*/ 	.word	0x000384e0
        /*0788*/ 	.short	0x010a
        /*078a*/ 	.byte	0x1f
	.zero		1


	//   ....[75]....
        /*078c*/ 	.word	0x00009d80
        /*0790*/ 	.word	0x000000ff
        /*0794*/ 	.word	0x000384c0
        /*0798*/ 	.short	0x010b
        /*079a*/ 	.byte	0x1f
	.zero		1


	//   ....[76]....
        /*079c*/ 	.word	0x00009dc0
        /*07a0*/ 	.word	0x000000ff
        /*07a4*/ 	.word	0x00000000
        /*07a8*/ 	.short	0x0101
        /*07aa*/ 	.byte	0x10
	.zero		1


	//   ....[77]....
        /*07ac*/ 	.word	0x00009df0
        /*07b0*/ 	.word	0x000000ff
        /*07b4*/ 	.word	0x000384e8
        /*07b8*/ 	.short	0x010a
        /*07ba*/ 	.byte	0x1f
	.zero		1


	//   ....[78]....
        /*07bc*/ 	.word	0x00009f00
        /*07c0*/ 	.word	0x000000ff
        /*07c4*/ 	.word	0x000384c8
        /*07c8*/ 	.short	0x010b
        /*07ca*/ 	.byte	0x1f
	.zero		1


	//   ....[79]....
        /*07cc*/ 	.word	0x00009f40
        /*07d0*/ 	.word	0x000000ff
        /*07d4*/ 	.word	0x00000000
        /*07d8*/ 	.short	0x0101
        /*07da*/ 	.byte	0x24
	.zero		1


	//   ....[80]....
        /*07dc*/ 	.word	0x00009f80
        /*07e0*/ 	.word	0x000000ff
        /*07e4*/ 	.word	0x000384f0
        /*07e8*/ 	.short	0x010a
        /*07ea*/ 	.byte	0x1f
	.zero		1


	//   ....[81]....
        /*07ec*/ 	.word	0x0000a080
        /*07f0*/ 	.word	0x000000ff
        /*07f4*/ 	.word	0x000384d0
        /*07f8*/ 	.short	0x010b
        /*07fa*/ 	.byte	0x1f
	.zero		1


	//   ....[82]....
        /*07fc*/ 	.word	0x0000a0c0
        /*0800*/ 	.word	0x000000ff
        /*0804*/ 	.word	0x00000000
        /*0808*/ 	.short	0x0101
        /*080a*/ 	.byte	0x23
	.zero		1


	//   ....[83]....
        /*080c*/ 	.word	0x0000a0f0
        /*0810*/ 	.word	0x000000ff
        /*0814*/ 	.word	0x000384f8
        /*0818*/ 	.short	0x010a
        /*081a*/ 	.byte	0x1f
	.zero		1


	//   ....[84]....
        /*081c*/ 	.word	0x0000a210
        /*0820*/ 	.word	0x000000ff
        /*0824*/ 	.word	0x000384d8
        /*0828*/ 	.short	0x010b
        /*082a*/ 	.byte	0x1f
	.zero		1


	//   ....[85]....
        /*082c*/ 	.word	0x0000a260
        /*0830*/ 	.word	0x000000ff
        /*0834*/ 	.word	0x00000000
        /*0838*/ 	.short	0x0101
        /*083a*/ 	.byte	0x25
	.zero		1


	//   ....[86]....
        /*083c*/ 	.word	0x0000a7b0
        /*0840*/ 	.word	0x000000ff
        /*0844*/ 	.word	0x000384e0
        /*0848*/ 	.short	0x010a
        /*084a*/ 	.byte	0x1f
	.zero		1


	//   ....[87]....
        /*084c*/ 	.word	0x0000a7f0
        /*0850*/ 	.word	0x000000ff
        /*0854*/ 	.word	0x000384e8
        /*0858*/ 	.short	0x010a
        /*085a*/ 	.byte	0x1f
	.zero		1


	//   ....[88]....
        /*085c*/ 	.word	0x0000a830
        /*0860*/ 	.word	0x000000ff
        /*0864*/ 	.word	0x000384f0
        /*0868*/ 	.short	0x010a
        /*086a*/ 	.byte	0x1f
	.zero		1


	//   ....[89]....
        /*086c*/ 	.word	0x0000a8a0
        /*0870*/ 	.word	0x00000003
        /*0874*/ 	.word	0x000384f8
        /*0878*/ 	.short	0x010a
        /*087a*/ 	.byte	0x3f
	.zero		1


	//   ....[90]....
        /*087c*/ 	.word	0x0000b630
        /*0880*/ 	.word	0x00000008
        /*0884*/ 	.word	0x000384a0
        /*0888*/ 	.short	0x010a
        /*088a*/ 	.byte	0x3f
	.zero		1


	//   ....[91]....
        /*088c*/ 	.word	0x0000b8d0
        /*0890*/ 	.word	0x000000ff
        /*0894*/ 	.word	0x00038508
        /*0898*/ 	.short	0x0101
        /*089a*/ 	.byte	0x12
	.zero		1


	//   ....[92]....
        /*089c*/ 	.word	0x0000b9c0
        /*08a0*/ 	.word	0x00000003
        /*08a4*/ 	.word	0x00038400
        /*08a8*/ 	.short	0x010a
        /*08aa*/ 	.byte	0x3f
	.zero		1


	//   ....[93]....
        /*08ac*/ 	.word	0x0000bb00
        /*08b0*/ 	.word	0x00000002
        /*08b4*/ 	.word	0x00000000
        /*08b8*/ 	.short	0x0101
        /*08ba*/ 	.byte	0x3f
	.zero		1


	//   ....[94]....
        /*08bc*/ 	.word	0x0000c340
        /*08c0*/ 	.word	0x00000007
        /*08c4*/ 	.word	0x00000000
        /*08c8*/ 	.short	0x010a
        /*08ca*/ 	.byte	0x3f
	.zero		1


	//   ....[95]....
        /*08cc*/ 	.word	0x0000c3c0
        /*08d0*/ 	.word	0x00000009
        /*08d4*/ 	.word	0x00000000
        /*08d8*/ 	.short	0x010a
        /*08da*/ 	.byte	0x3f
	.zero		1


	//   ....[96]....
        /*08dc*/ 	.word	0x0000c450
        /*08e0*/ 	.word	0x00000006
        /*08e4*/ 	.word	0x00000000
        /*08e8*/ 	.short	0x010a
        /*08ea*/ 	.byte	0x3f
	.zero		1


	//   ....[97]....
        /*08ec*/ 	.word	0x0000c4e0
        /*08f0*/ 	.word	0x00000003
        /*08f4*/ 	.word	0x00000000
        /*08f8*/ 	.short	0x010a
        /*08fa*/ 	.byte	0x3f
	.zero		1


	//   ....[98]....
        /*08fc*/ 	.word	0x0000e160
        /*0900*/ 	.word	0x00000011
        /*0904*/ 	.word	0x00038440
        /*0908*/ 	.short	0x010a
        /*090a*/ 	.byte	0x3f
	.zero		1


	//   ....[99]....
        /*090c*/ 	.word	0x0000e280
        /*0910*/ 	.word	0x00000011
        /*0914*/ 	.word	0x00038400
        /*0918*/ 	.short	0x0101
        /*091a*/ 	.byte	0x3f
	.zero		1


	//   ....[100]....
        /*091c*/ 	.word	0x0000e350
        /*0920*/ 	.word	0x00000005
        /*0924*/ 	.word	0x00038440
        /*0928*/ 	.short	0x010a
        /*092a*/ 	.byte	0x3f
	.zero		1


	//   ....[101]....
        /*092c*/ 	.word	0x0000e400
        /*0930*/ 	.word	0x00000007
        /*0934*/ 	.word	0x00038440
        /*0938*/ 	.short	0x010a
        /*093a*/ 	.byte	0x3f
	.zero		1


	//   ....[102]....
        /*093c*/ 	.word	0x0000e4b0
        /*0940*/ 	.word	0x00000007
        /*0944*/ 	.word	0x00038440
        /*0948*/ 	.short	0x010a
        /*094a*/ 	.byte	0x3f
	.zero		1


	//   ....[103]....
        /*094c*/ 	.word	0x0000e560
        /*0950*/ 	.word	0x00000007
        /*0954*/ 	.word	0x00038440
        /*0958*/ 	.short	0x010a
        /*095a*/ 	.byte	0x3f
	.zero		1


	//   ....[104]....
        /*095c*/ 	.word	0x0000e610
        /*0960*/ 	.word	0x00000007
        /*0964*/ 	.word	0x00038440
        /*0968*/ 	.short	0x010a
        /*096a*/ 	.byte	0x3f
	.zero		1


	//   ....[105]....
        /*096c*/ 	.word	0x0000e6c0
        /*0970*/ 	.word	0x00000007
        /*0974*/ 	.word	0x00038440
        /*0978*/ 	.short	0x010a
        /*097a*/ 	.byte	0x3f
	.zero		1


	//   ....[106]....
        /*097c*/ 	.word	0x0000e770
        /*0980*/ 	.word	0x00000007
        /*0984*/ 	.word	0x00038440
        /*0988*/ 	.short	0x010a
        /*098a*/ 	.byte	0x3f
	.zero		1


	//   ....[107]....
        /*098c*/ 	.word	0x0000e820
        /*0990*/ 	.word	0x00000003
        /*0994*/ 	.word	0x00038440
        /*0998*/ 	.short	0x010a
        /*099a*/ 	.byte	0x3f
	.zero		1


	//   ....[108]....
        /*099c*/ 	.word	0x0000e880
        /*09a0*/ 	.word	0x00000003
        /*09a4*/ 	.word	0x00038480
        /*09a8*/ 	.short	0x010a
        /*09aa*/ 	.byte	0x3f
	.zero		1


	//   ....[109]....
        /*09ac*/ 	.word	0x0000e8e0
        /*09b0*/ 	.word	0x00000008
        /*09b4*/ 	.word	0x00038480
        /*09b8*/ 	.short	0x010a
        /*09ba*/ 	.byte	0x3f
	.zero		1


	//   ....[110]....
        /*09bc*/ 	.word	0x0000e9a0
        /*09c0*/ 	.word	0x00000006
        /*09c4*/ 	.word	0x000384c0
        /*09c8*/ 	.short	0x010a
        /*09ca*/ 	.byte	0x3f
	.zero		1


	//   ....[111]....
        /*09cc*/ 	.word	0x0000ea00
        /*09d0*/ 	.word	0x0000000c
        /*09d4*/ 	.word	0x000384c8
        /*09d8*/ 	.short	0x010a
        /*09da*/ 	.byte	0x3f
	.zero		1


	//   ....[112]....
        /*09dc*/ 	.word	0x0000ea60
        /*09e0*/ 	.word	0x0000000c
        /*09e4*/ 	.word	0x000384d0
        /*09e8*/ 	.short	0x010a
        /*09ea*/ 	.byte	0x3f
	.zero		1


	//   ....[113]....
        /*09ec*/ 	.word	0x0000eac0
        /*09f0*/ 	.word	0x0000000c
        /*09f4*/ 	.word	0x000384d8
        /*09f8*/ 	.short	0x010a
        /*09fa*/ 	.byte	0x3f
	.zero		1


	//   ....[114]....
        /*09fc*/ 	.word	0x0000eb20
        /*0a00*/ 	.word	0x0000000c
        /*0a04*/ 	.word	0x000384c0
        /*0a08*/ 	.short	0x010a
        /*0a0a*/ 	.byte	0x3f
	.zero		1


	//   ....[115]....
        /*0a0c*/ 	.word	0x0000eb80
        /*0a10*/ 	.word	0x0000000c
        /*0a14*/ 	.word	0x000384c8
        /*0a18*/ 	.short	0x010a
        /*0a1a*/ 	.byte	0x3f
	.zero		1


	//   ....[116]....
        /*0a1c*/ 	.word	0x0000ebe0
        /*0a20*/ 	.word	0x0000000c
        /*0a24*/ 	.word	0x000384d0
        /*0a28*/ 	.short	0x010a
        /*0a2a*/ 	.byte	0x3f
	.zero		1


	//   ....[117]....
        /*0a2c*/ 	.word	0x0000ec40
        /*0a30*/ 	.word	0x0000000c
        /*0a34*/ 	.word	0x000384d8
        /*0a38*/ 	.short	0x010a
        /*0a3a*/ 	.byte	0x3f
	.zero		1


	//   ....[118]....
        /*0a3c*/ 	.word	0x0000eca0
        /*0a40*/ 	.word	0x00000003
        /*0a44*/ 	.word	0x00038400
        /*0a48*/ 	.short	0x010a
        /*0a4a*/ 	.byte	0x3f
	.zero		1


	//   ....[119]....
        /*0a4c*/ 	.word	0x0000ed00
        /*0a50*/ 	.word	0x00000003
        /*0a54*/ 	.word	0x00038508
        /*0a58*/ 	.short	0x010a
        /*0a5a*/ 	.byte	0x3f
	.zero		1


	//   ....[120]....
        /*0a5c*/ 	.word	0x0000ed60
        /*0a60*/ 	.word	0x00000003
        /*0a64*/ 	.word	0x00038400
        /*0a68*/ 	.short	0x010a
        /*0a6a*/ 	.byte	0x3f
	.zero		1


	//   ....[121]....
        /*0a6c*/ 	.word	0x0000edc0
        /*0a70*/ 	.word	0x00000003
        /*0a74*/ 	.word	0x000384e0
        /*0a78*/ 	.short	0x010a
        /*0a7a*/ 	.byte	0x3f
	.zero		1


	//   ....[122]....
        /*0a7c*/ 	.word	0x0000ee20
        /*0a80*/ 	.word	0x00000003
        /*0a84*/ 	.word	0x000384e8
        /*0a88*/ 	.short	0x010a
        /*0a8a*/ 	.byte	0x3f
	.zero		1


	//   ....[123]....
        /*0a8c*/ 	.word	0x0000ee80
        /*0a90*/ 	.word	0x00000003
        /*0a94*/ 	.word	0x000384f0
        /*0a98*/ 	.short	0x010a
        /*0a9a*/ 	.byte	0x3f
	.zero		1


	//   ....[124]....
        /*0a9c*/ 	.word	0x0000eee0
        /*0aa0*/ 	.word	0x00000003
        /*0aa4*/ 	.word	0x000384f8
        /*0aa8*/ 	.short	0x010a
        /*0aaa*/ 	.byte	0x3f
	.zero		1


	//   ....[125]....
        /*0aac*/ 	.word	0x0000ef40
        /*0ab0*/ 	.word	0x00000003
        /*0ab4*/ 	.word	0x000384e0
        /*0ab8*/ 	.short	0x010a
        /*0aba*/ 	.byte	0x3f
	.zero		1


	//   ....[126]....
        /*0abc*/ 	.word	0x0000efa0
        /*0ac0*/ 	.word	0x00000003
        /*0ac4*/ 	.word	0x000384e8
        /*0ac8*/ 	.short	0x010a
        /*0aca*/ 	.byte	0x3f
	.zero		1


	//   ....[127]....
        /*0acc*/ 	.word	0x0000f000
        /*0ad0*/ 	.word	0x00000003
        /*0ad4*/ 	.word	0x000384f0
        /*0ad8*/ 	.short	0x010a
        /*0ada*/ 	.byte	0x3f
	.zero		1


	//   ....[128]....
        /*0adc*/ 	.word	0x0000f060
        /*0ae0*/ 	.word	0x00000003
        /*0ae4*/ 	.word	0x000384f8
        /*0ae8*/ 	.short	0x010a
        /*0aea*/ 	.byte	0x3f
	.zero		1


	//   ....[129]....
        /*0aec*/ 	.word	0x0000f0c0
        /*0af0*/ 	.word	0x00000003
        /*0af4*/ 	.word	0x000384e0
        /*0af8*/ 	.short	0x010a
        /*0afa*/ 	.byte	0x3f
	.zero		1


	//   ....[130]....
        /*0afc*/ 	.word	0x0000f120
        /*0b00*/ 	.word	0x00000003
        /*0b04*/ 	.word	0x000384e8
        /*0b08*/ 	.short	0x010a
        /*0b0a*/ 	.byte	0x3f
	.zero		1


	//   ....[131]....
        /*0b0c*/ 	.word	0x0000f180
        /*0b10*/ 	.word	0x00000003
        /*0b14*/ 	.word	0x000384f0
        /*0b18*/ 	.short	0x010a
        /*0b1a*/ 	.byte	0x3f
	.zero		1


	//   ....[132]....
        /*0b1c*/ 	.word	0x0000f250
        /*0b20*/ 	.word	0x00000008
        /*0b24*/ 	.word	0x000384a0
        /*0b28*/ 	.short	0x010a
        /*0b2a*/ 	.byte	0x3f
	.zero		1


	//   ....[133]....
        /*0b2c*/ 	.word	0x0000f2a0
        /*0b30*/ 	.word	0x00000003
        /*0b34*/ 	.word	0x00038400
        /*0b38*/ 	.short	0x010a
        /*0b3a*/ 	.byte	0x3f
	.zero		1


	//   ....[134]....
        /*0b3c*/ 	.word	0x0000f4b0
        /*0b40*/ 	.word	0x00000007
        /*0b44*/ 	.word	0x00000000
        /*0b48*/ 	.short	0x010a
        /*0b4a*/ 	.byte	0x3f
	.zero		1


	//   ....[135]....
        /*0b4c*/ 	.word	0x0000f500
        /*0b50*/ 	.word	0x00000009
        /*0b54*/ 	.word	0x00000000
        /*0b58*/ 	.short	0x010a
        /*0b5a*/ 	.byte	0x3f
	.zero		1


	//   ....[136]....
        /*0b5c*/ 	.word	0x0000f550
        /*0b60*/ 	.word	0x00000006
        /*0b64*/ 	.word	0x00000000
        /*0b68*/ 	.short	0x010a
        /*0b6a*/ 	.byte	0x3f
	.zero		1


	//   ....[137]....
        /*0b6c*/ 	.word	0x0000f5a0
        /*0b70*/ 	.word	0x00000011
        /*0b74*/ 	.word	0x00038440
        /*0b78*/ 	.short	0x010a
        /*0b7a*/ 	.byte	0x3f
	.zero		1


	//   ....[138]....
        /*0b7c*/ 	.word	0x0000f5f0
        /*0b80*/ 	.word	0x00000005
        /*0b84*/ 	.word	0x00038440
        /*0b88*/ 	.short	0x010a
        /*0b8a*/ 	.byte	0x3f
	.zero		1


	//   ....[139]....
        /*0b8c*/ 	.word	0x0000f640
        /*0b90*/ 	.word	0x00000007
        /*0b94*/ 	.word	0x00038440
        /*0b98*/ 	.short	0x010a
        /*0b9a*/ 	.byte	0x3f
	.zero		1


	//   ....[140]....
        /*0b9c*/ 	.word	0x0000f690
        /*0ba0*/ 	.word	0x00000007
        /*0ba4*/ 	.word	0x00038440
        /*0ba8*/ 	.short	0x010a
        /*0baa*/ 	.byte	0x3f
	.zero		1


	//   ....[141]....
        /*0bac*/ 	.word	0x0000f6e0
        /*0bb0*/ 	.word	0x00000007
        /*0bb4*/ 	.word	0x00038440
        /*0bb8*/ 	.short	0x010a
        /*0bba*/ 	.byte	0x3f
	.zero		1


	//   ....[142]....
        /*0bbc*/ 	.word	0x0000f730
        /*0bc0*/ 	.word	0x00000007
        /*0bc4*/ 	.word	0x00038440
        /*0bc8*/ 	.short	0x010a
        /*0bca*/ 	.byte	0x3f
	.zero		1


	//   ....[143]....
        /*0bcc*/ 	.word	0x0000f780
        /*0bd0*/ 	.word	0x00000007
        /*0bd4*/ 	.word	0x00038440
        /*0bd8*/ 	.short	0x010a
        /*0bda*/ 	.byte	0x3f
	.zero		1


	//   ....[144]....
        /*0bdc*/ 	.word	0x0000f7d0
        /*0be0*/ 	.word	0x00000007
        /*0be4*/ 	.word	0x00038440
        /*0be8*/ 	.short	0x010a
        /*0bea*/ 	.byte	0x3f
	.zero		1


	//----- nvinfo : EIATTR_NUM_MBARRIERS
	.align		4
.L_37:
        /*0bec*/ 	.byte	0x03, 0x38
        /*0bee*/ 	.short	0x0022


	//----- nvinfo : EIATTR_EXIT_INSTR_OFFSETS
	.align		4
        /*0bf0*/ 	.byte	0x04, 0x1c
        /*0bf2*/ 	.short	(.L_39 - .L_38)


	//   ....[0]....
.L_38:
        /*0bf4*/ 	.word	0x00002e80


	//   ....[1]....
        /*0bf8*/ 	.word	0x00002f40


	//   ....[2]....
        /*0bfc*/ 	.word	0x000089f0


	//   ....[3]....
        /*0c00*/ 	.word	0x00008a90


	//   ....[4]....
        /*0c04*/ 	.word	0x0000a8f0


	//   ....[5]....
        /*0c08*/ 	.word	0x0000c530


	//   ....[6]....
        /*0c0c*/ 	.word	0x0000e850


	//----- nvinfo : EIATTR_MAX_THREADS
	.align		4
.L_39:
        /*0c10*/ 	.byte	0x04, 0x05
        /*0c12*/ 	.short	(.L_41 - .L_40)
.L_40:
        /*0c14*/ 	.word	0x00000180
        /*0c18*/ 	.word	0x00000001
        /*0c1c*/ 	.word	0x00000001


	//----- nvinfo : EIATTR_CRS_STACK_SIZE
	.align		4
.L_41:
        /*0c20*/ 	.byte	0x04, 0x1e
        /*0c22*/ 	.short	(.L_43 - .L_42)
.L_42:
        /*0c24*/ 	.word	0x00000000


	//----- nvinfo : EIATTR_CBANK_PARAM_SIZE
	.align		4
.L_43:
        /*0c28*/ 	.byte	0x03, 0x19
        /*0c2a*/ 	.short	0x0770


	//----- nvinfo : EIATTR_PARAM_CBANK
	.align		4
        /*0c2c*/ 	.byte	0x04, 0x0a
        /*0c2e*/ 	.short	(.L_45 - .L_44)
	.align		4
.L_44:
        /*0c30*/ 	.word	index@(.nv.constant0._ZN7cutlass13device_kernelINS_4gemm6kernel13GemmUniversalINS1_17GroupProblemShapeIN4cute5tupleIJiiiEEEEENS1_10collective13CollectiveMmaINS1_39MainloopSm90ArrayTmaGmmaWarpSpecializedILi4ENS6_IJNS5_1CILi2EEENSC_ILi1EEESE_EEENS1_43KernelPtrArrayTmaWarpSpecializedCooperativeEEENS6_IJNSC_ILi256EEENSC_ILi128EEENSC_ILi64EEEEEENS_6half_tEPNS6_IJlSE_NSC_ILi0EEEEEESM_SP_NS5_8TiledMMAINS5_8MMA_AtomIJNS5_4SM904GMMA26MMA_64x128x16_F32F16F16_SSILNST_5MajorE0ELSV_0ELNST_7ScaleInE1ELSW_1EEEEEENS5_6LayoutISF_NS6_IJSE_SN_SN_EEEEENS6_IJNS5_10UnderscoreES12_S12_EEEEENS5_13SM90_TMA_LOADENS5_14ComposedLayoutINS5_7SwizzleILi3ELi4ELi3EEENS5_18smem_ptr_flag_bitsILi16EEENSZ_INS6_IJNSC_ILi8EEESK_EEENS6_IJSK_SE_EEEEEEEvNS5_8identityENS5_23SM90_TMA_LOAD_MULTICASTES1F_vS1G_EENS_8epilogue10collective18CollectiveEpilogueINS1J_30Sm90PtrArrayTmaWarpSpecializedILi4ELi2ELi16ELb1ELb0ELi2EEEJSL_NS6_IJSJ_NSC_ILi32EEEEEESM_PNS6_IJSE_lSN_EEESM_S1R_NS1J_6fusion15FusionCallbacksIS1N_NS1S_17LinearCombinationISM_fSM_fLNS_15FloatRoundStyleE2EEESL_S1P_JEEES15_NS16_IS18_S1A_NSZ_INS6_IJSK_S1B_EEENS6_IJSE_SK_EEEEEEENS5_17SM75_U16x8_LDSM_TENS5_14SM90_TMA_STOREES21_NS5_17SM90_U16x8_STSM_TENS5_9Copy_AtomIJNS5_17SM90_U32x4_STSM_NESM_EEEvEEEvvEEEEvNT_6ParamsE)
        /*0c34*/ 	.short	0x0210
        /*0c36*/ 	.short	0x0770


	//----- nvinfo : EIATTR_SW_WAR
	.align		4
.L_45:
        /*0c38*/ 	.byte	0x04, 0x36
        /*0c3a*/ 	.short	(.L_47 - .L_46)
.L_46:
        /*0c3c*/ 	.word	0x00000008
.L_47:


//--------------------- .nv.callgraph             --------------------------
	.section	.nv.callgraph,"",@"SHT_CUDA_CALLGRAPH"
	.align	4
	.sectionentsize	8
	.align		4
        /*0000*/ 	.word	0x00000000
	.align		4
        /*0004*/ 	.word	0xffffffff
	.align		4
        /*0008*/ 	.word	index@(_ZN7cutlass13device_kernelINS_4gemm6kernel13GemmUniversalINS1_17GroupProblemShapeIN4cute5tupleIJiiiEEEEENS1_10collective13CollectiveMmaINS1_39MainloopSm90ArrayTmaGmmaWarpSpecializedILi4ENS6_IJNS5_1CILi2EEENSC_ILi1EEESE_EEENS1_43KernelPtrArrayTmaWarpSpecializedCooperativeEEENS6_IJNSC_ILi256EEENSC_ILi128EEENSC_ILi64EEEEEENS_6half_tEPNS6_IJlSE_NSC_ILi0EEEEEESM_SP_NS5_8TiledMMAINS5_8MMA_AtomIJNS5_4SM904GMMA26MMA_64x128x16_F32F16F16_SSILNST_5MajorE0ELSV_0ELNST_7ScaleInE1ELSW_1EEEEEENS5_6LayoutISF_NS6_IJSE_SN_SN_EEEEENS6_IJNS5_10UnderscoreES12_S12_EEEEENS5_13SM90_TMA_LOADENS5_14ComposedLayoutINS5_7SwizzleILi3ELi4ELi3EEENS5_18smem_ptr_flag_bitsILi16EEENSZ_INS6_IJNSC_ILi8EEESK_EEENS6_IJSK_SE_EEEEEEEvNS5_8identityENS5_23SM90_TMA_LOAD_MULTICASTES1F_vS1G_EENS_8epilogue10collective18CollectiveEpilogueINS1J_30Sm90PtrArrayTmaWarpSpecializedILi4ELi2ELi16ELb1ELb0ELi2EEEJSL_NS6_IJSJ_NSC_ILi32EEEEEESM_PNS6_IJSE_lSN_EEESM_S1R_NS1J_6fusion15FusionCallbacksIS1N_NS1S_17LinearCombinationISM_fSM_fLNS_15FloatRoundStyleE2EEESL_S1P_JEEES15_NS16_IS18_S1A_NSZ_INS6_IJSK_S1B_EEENS6_IJSE_SK_EEEEEEENS5_17SM75_U16x8_LDSM_TENS5_14SM90_TMA_STOREES21_NS5_17SM90_U16x8_STSM_TENS5_9Copy_AtomIJNS5_17SM90_U32x4_STSM_NESM_EEEvEEEvvEEEEvNT_6ParamsE)
	.align		4
        /*000c*/ 	.word	index@(__assertfail)
	.align		4
        /*0010*/ 	.word	0x00000000
	.align		4
        /*0014*/ 	.word	0xfffffffe
	.align		4
        /*0018*/ 	.word	0x00000000
	.align		4
        /*001c*/ 	.word	0xfffffffd
	.align		4
        /*0020*/ 	.word	0x00000000
	.align		4
        /*0024*/ 	.word	0xfffffffc


//--------------------- .nv.constant4             --------------------------
	.section	.nv.constant4,"a",@progbits
	.align	8
	.align		8
.nv.constant4:
        /*0000*/ 	.dword	__assertfail
	.align		8
        /*0008*/ 	.dword	__unnamed_1
	.align		8
        /*0010*/ 	.dword	_ZN39_INTERNAL_7825de28_4_k_cu_731ed073_29694cuda3std3__45__cpo5beginE
	.align		8
        /*0018*/ 	.dword	_ZN39_INTERNAL_7825de28_4_k_cu_731ed073_29694cuda3std3__45__cpo3endE
	.align		8
        /*0020*/ 	.dword	_ZN39_INTERNAL_7825de28_4_k_cu_731ed073_29694cuda3std3__45__cpo6cbeginE
	.align		8
        /*0028*/ 	.dword	_ZN39_INTERNAL_7825de28_4_k_cu_731ed073_29694cuda3std3__45__cpo4cendE
	.align		8
        /*0030*/ 	.dword	_ZN39_INTERNAL_7825de28_4_k_cu_731ed073_29694cuda3std3__441_GLOBAL__N__7825de28_4_k_cu_731ed073_29696ignoreE
	.align		8
        /*0038*/ 	.dword	_ZN39_INTERNAL_7825de28_4_k_cu_731ed073_29694cuda3std3__419piecewise_constructE
	.align		8
        /*0040*/ 	.dword	_ZN39_INTERNAL_7825de28_4_k_cu_731ed073_29694cuda3std3__48in_placeE
	.align		8
        /*0048*/ 	.dword	_ZN39_INTERNAL_7825de28_4_k_cu_731ed073_29694cuda3std6ranges3__45__cpo4swapE
	.align		8
        /*0050*/ 	.dword	_ZN39_INTERNAL_7825de28_4_k_cu_731ed073_29694cuda3std6ranges3__45__cpo9iter_moveE
	.align		8
        /*0058*/ 	.dword	_ZN39_INTERNAL_7825de28_4_k_cu_731ed073_29694cute7productE
	.align		8
        /*0060*/ 	.dword	_ZN39_INTERNAL_7825de28_4_k_cu_731ed073_29694cute1_E
	.align		8
        /*0068*/ 	.dword	$str$24
	.align		8
        /*0070*/ 	.dword	$str$25


//--------------------- .text._ZN7cutlass13device_kernelINS_4gemm6kernel13GemmUniversalINS1_17GroupProblemShapeIN4cute5tupleIJiiiEEEEENS1_10collective13CollectiveMmaINS1_39MainloopSm90ArrayTmaGmmaWarpSpecializedILi4ENS6_IJNS5_1CILi2EEENSC_ILi1EEESE_EEENS1_43KernelPtrArrayTmaWarpSpecializedCooperativeEEENS6_IJNSC_ILi256EEENSC_ILi128EEENSC_ILi64EEEEEENS_6half_tEPNS6_IJlSE_NSC_ILi0EEEEEESM_SP_NS5_8TiledMMAINS5_8MMA_AtomIJNS5_4SM904GMMA26MMA_64x128x16_F32F16F16_SSILNST_5MajorE0ELSV_0ELNST_7ScaleInE1ELSW_1EEEEEENS5_6LayoutISF_NS6_IJSE_SN_SN_EEEEENS6_IJNS5_10UnderscoreES12_S12_EEEEENS5_13SM90_TMA_LOADENS5_14ComposedLayoutINS5_7SwizzleILi3ELi4ELi3EEENS5_18smem_ptr_flag_bitsILi16EEENSZ_INS6_IJNSC_ILi8EEESK_EEENS6_IJSK_SE_EEEEEEEvNS5_8identityENS5_23SM90_TMA_LOAD_MULTICASTES1F_vS1G_EENS_8epilogue10collective18CollectiveEpilogueINS1J_30Sm90PtrArrayTmaWarpSpecializedILi4ELi2ELi16ELb1ELb0ELi2EEEJSL_NS6_IJSJ_NSC_ILi32EEEEEESM_PNS6_IJSE_lSN_EEESM_S1R_NS1J_6fusion15FusionCallbacksIS1N_NS1S_17LinearCombinationISM_fSM_fLNS_15FloatRoundStyleE2EEESL_S1P_JEEES15_NS16_IS18_S1A_NSZ_INS6_IJSK_S1B_EEENS6_IJSE_SK_EEEEEEENS5_17SM75_U16x8_LDSM_TENS5_14SM90_TMA_STOREES21_NS5_17SM90_U16x8_STSM_TENS5_9Copy_AtomIJNS5_17SM90_U32x4_STSM_NESM_EEEvEEEvvEEEEvNT_6ParamsE --------------------------
	.section	.text._ZN7cutlass13device_kernelINS_4gemm6kernel13GemmUniversalINS1_17GroupProblemShapeIN4cute5tupleIJiiiEEEEENS1_10collective13CollectiveMmaINS1_39MainloopSm90ArrayTmaGmmaWarpSpecializedILi4ENS6_IJNS5_1CILi2EEENSC_ILi1EEESE_EEENS1_43KernelPtrArrayTmaWarpSpecializedCooperativeEEENS6_IJNSC_ILi256EEENSC_ILi128EEENSC_ILi64EEEEEENS_6half_tEPNS6_IJlSE_NSC_ILi0EEEEEESM_SP_NS5_8TiledMMAINS5_8MMA_AtomIJNS5_4SM904GMMA26MMA_64x128x16_F32F16F16_SSILNST_5MajorE0ELSV_0ELNST_7ScaleInE1ELSW_1EEEEEENS5_6LayoutISF_NS6_IJSE_SN_SN_EEEEENS6_IJNS5_10UnderscoreES12_S12_EEEEENS5_13SM90_TMA_LOADENS5_14ComposedLayoutINS5_7SwizzleILi3ELi4ELi3EEENS5_18smem_ptr_flag_bitsILi16EEENSZ_INS6_IJNSC_ILi8EEESK_EEENS6_IJSK_SE_EEEEEEEvNS5_8identityENS5_23SM90_TMA_LOAD_MULTICASTES1F_vS1G_EENS_8epilogue10collective18CollectiveEpilogueINS1J_30Sm90PtrArrayTmaWarpSpecializedILi4ELi2ELi16ELb1ELb0ELi2EEEJSL_NS6_IJSJ_NSC_ILi32EEEEEESM_PNS6_IJSE_lSN_EEESM_S1R_NS1J_6fusion15FusionCallbacksIS1N_NS1S_17LinearCombinationISM_fSM_fLNS_15FloatRoundStyleE2EEESL_S1P_JEEES15_NS16_IS18_S1A_NSZ_INS6_IJSK_S1B_EEENS6_IJSE_SK_EEEEEEENS5_17SM75_U16x8_LDSM_TENS5_14SM90_TMA_STOREES21_NS5_17SM90_U16x8_STSM_TENS5_9Copy_AtomIJNS5_17SM90_U32x4_STSM_NESM_EEEvEEEvvEEEEvNT_6ParamsE,"ax",@progbits
	.align	128
.text._ZN7cutlass13device_kernelINS_4gemm6kernel13GemmUniversalINS1_17GroupProblemShapeIN4cute5tupleIJiiiEEEEENS1_10collective13CollectiveMmaINS1_39MainloopSm90ArrayTmaGmmaWarpSpecializedILi4ENS6_IJNS5_1CILi2EEENSC_ILi1EEESE_EEENS1_43KernelPtrArrayTmaWarpSpecializedCooperativeEEENS6_IJNSC_ILi256EEENSC_ILi128EEENSC_ILi64EEEEEENS_6half_tEPNS6_IJlSE_NSC_ILi0EEEEEESM_SP_NS5_8TiledMMAINS5_8MMA_AtomIJNS5_4SM904GMMA26MMA_64x128x16_F32F16F16_SSILNST_5MajorE0ELSV_0ELNST_7ScaleInE1ELSW_1EEEEEENS5_6LayoutISF_NS6_IJSE_SN_SN_EEEEENS6_IJNS5_10UnderscoreES12_S12_EEEEENS5_13SM90_TMA_LOADENS5_14ComposedLayoutINS5_7SwizzleILi3ELi4ELi3EEENS5_18smem_ptr_flag_bitsILi16EEENSZ_INS6_IJNSC_ILi8EEESK_EEENS6_IJSK_SE_EEEEEEEvNS5_8identityENS5_23SM90_TMA_LOAD_MULTICASTES1F_vS1G_EENS_8epilogue10collective18CollectiveEpilogueINS1J_30Sm90PtrArrayTmaWarpSpecializedILi4ELi2ELi16ELb1ELb0ELi2EEEJSL_NS6_IJSJ_NSC_ILi32EEEEEESM_PNS6_IJSE_lSN_EEESM_S1R_NS1J_6fusion15FusionCallbacksIS1N_NS1S_17LinearCombinationISM_fSM_fLNS_15FloatRoundStyleE2EEESL_S1P_JEEES15_NS16_IS18_S1A_NSZ_INS6_IJSK_S1B_EEENS6_IJSE_SK_EEEEEEENS5_17SM75_U16x8_LDSM_TENS5_14SM90_TMA_STOREES21_NS5_17SM90_U16x8_STSM_TENS5_9Copy_AtomIJNS5_17SM90_U32x4_STSM_NESM_EEEvEEEvvEEEEvNT_6ParamsE:
        .type           _ZN7cutlass13device_kernelINS_4gemm6kernel13GemmUniversalINS1_17GroupProblemShapeIN4cute5tupleIJiiiEEEEENS1_10collective13CollectiveMmaINS1_39MainloopSm90ArrayTmaGmmaWarpSpecializedILi4ENS6_IJNS5_1CILi2EEENSC_ILi1EEESE_EEENS1_43KernelPtrArrayTmaWarpSpecializedCooperativeEEENS6_IJNSC_ILi256EEENSC_ILi128EEENSC_ILi64EEEEEENS_6half_tEPNS6_IJlSE_NSC_ILi0EEEEEESM_SP_NS5_8TiledMMAINS5_8MMA_AtomIJNS5_4SM904GMMA26MMA_64x128x16_F32F16F16_SSILNST_5MajorE0ELSV_0ELNST_7ScaleInE1ELSW_1EEEEEENS5_6LayoutISF_NS6_IJSE_SN_SN_EEEEENS6_IJNS5_10UnderscoreES12_S12_EEEEENS5_13SM90_TMA_LOADENS5_14ComposedLayoutINS5_7SwizzleILi3ELi4ELi3EEENS5_18smem_ptr_flag_bitsILi16EEENSZ_INS6_IJNSC_ILi8EEESK_EEENS6_IJSK_SE_EEEEEEEvNS5_8identityENS5_23SM90_TMA_LOAD_MULTICASTES1F_vS1G_EENS_8epilogue10collective18CollectiveEpilogueINS1J_30Sm90PtrArrayTmaWarpSpecializedILi4ELi2ELi16ELb1ELb0ELi2EEEJSL_NS6_IJSJ_NSC_ILi32EEEEEESM_PNS6_IJSE_lSN_EEESM_S1R_NS1J_6fusion15FusionCallbacksIS1N_NS1S_17LinearCombinationISM_fSM_fLNS_15FloatRoundStyleE2EEESL_S1P_JEEES15_NS16_IS18_S1A_NSZ_INS6_IJSK_S1B_EEENS6_IJSE_SK_EEEEEEENS5_17SM75_U16x8_LDSM_TENS5_14SM90_TMA_STOREES21_NS5_17SM90_U16x8_STSM_TENS5_9Copy_AtomIJNS5_17SM90_U32x4_STSM_NESM_EEEvEEEvvEEEEvNT_6ParamsE,@function
        .size           _ZN7cutlass13device_kernelINS_4gemm6kernel13GemmUniversalINS1_17GroupProblemShapeIN4cute5tupleIJiiiEEEEENS1_10collective13CollectiveMmaINS1_39MainloopSm90ArrayTmaGmmaWarpSpecializedILi4ENS6_IJNS5_1CILi2EEENSC_ILi1EEESE_EEENS1_43KernelPtrArrayTmaWarpSpecializedCooperativeEEENS6_IJNSC_ILi256EEENSC_ILi128EEENSC_ILi64EEEEEENS_6half_tEPNS6_IJlSE_NSC_ILi0EEEEEESM_SP_NS5_8TiledMMAINS5_8MMA_AtomIJNS5_4SM904GMMA26MMA_64x128x16_F32F16F16_SSILNST_5MajorE0ELSV_0ELNST_7ScaleInE1ELSW_1EEEEEENS5_6LayoutISF_NS6_IJSE_SN_SN_EEEEENS6_IJNS5_10UnderscoreES12_S12_EEEEENS5_13SM90_TMA_LOADENS5_14ComposedLayoutINS5_7SwizzleILi3ELi4ELi3EEENS5_18smem_ptr_flag_bitsILi16EEENSZ_INS6_IJNSC_ILi8EEESK_EEENS6_IJSK_SE_EEEEEEEvNS5_8identityENS5_23SM90_TMA_LOAD_MULTICASTES1F_vS1G_EENS_8epilogue10collective18CollectiveEpilogueINS1J_30Sm90PtrArrayTmaWarpSpecializedILi4ELi2ELi16ELb1ELb0ELi2EEEJSL_NS6_IJSJ_NSC_ILi32EEEEEESM_PNS6_IJSE_lSN_EEESM_S1R_NS1J_6fusion15FusionCallbacksIS1N_NS1S_17LinearCombinationISM_fSM_fLNS_15FloatRoundStyleE2EEESL_S1P_JEEES15_NS16_IS18_S1A_NSZ_INS6_IJSK_S1B_EEENS6_IJSE_SK_EEEEEEENS5_17SM75_U16x8_LDSM_TENS5_14SM90_TMA_STOREES21_NS5_17SM90_U16x8_STSM_TENS5_9Copy_AtomIJNS5_17SM90_U32x4_STSM_NESM_EEEvEEEvvEEEEvNT_6ParamsE,(.L_x_318 - _ZN7cutlass13device_kernelINS_4gemm6kernel13GemmUniversalINS1_17GroupProblemShapeIN4cute5tupleIJiiiEEEEENS1_10collective13CollectiveMmaINS1_39MainloopSm90ArrayTmaGmmaWarpSpecializedILi4ENS6_IJNS5_1CILi2EEENSC_ILi1EEESE_EEENS1_43KernelPtrArrayTmaWarpSpecializedCooperativeEEENS6_IJNSC_ILi256EEENSC_ILi128EEENSC_ILi64EEEEEENS_6half_tEPNS6_IJlSE_NSC_ILi0EEEEEESM_SP_NS5_8TiledMMAINS5_8MMA_AtomIJNS5_4SM904GMMA26MMA_64x128x16_F32F16F16_SSILNST_5MajorE0ELSV_0ELNST_7ScaleInE1ELSW_1EEEEEENS5_6LayoutISF_NS6_IJSE_SN_SN_EEEEENS6_IJNS5_10UnderscoreES12_S12_EEEEENS5_13SM90_TMA_LOADENS5_14ComposedLayoutINS5_7SwizzleILi3ELi4ELi3EEENS5_18smem_ptr_flag_bitsILi16EEENSZ_INS6_IJNSC_ILi8EEESK_EEENS6_IJSK_SE_EEEEEEEvNS5_8identityENS5_23SM90_TMA_LOAD_MULTICASTES1F_vS1G_EENS_8epilogue10collective18CollectiveEpilogueINS1J_30Sm90PtrArrayTmaWarpSpecializedILi4ELi2ELi16ELb1ELb0ELi2EEEJSL_NS6_IJSJ_NSC_ILi32EEEEEESM_PNS6_IJSE_lSN_EEESM_S1R_NS1J_6fusion15FusionCallbacksIS1N_NS1S_17LinearCombinationISM_fSM_fLNS_15FloatRoundStyleE2EEESL_S1P_JEEES15_NS16_IS18_S1A_NSZ_INS6_IJSK_S1B_EEENS6_IJSE_SK_EEEEEEENS5_17SM75_U16x8_LDSM_TENS5_14SM90_TMA_STOREES21_NS5_17SM90_U16x8_STSM_TENS5_9Copy_AtomIJNS5_17SM90_U32x4_STSM_NESM_EEEvEEEvvEEEEvNT_6ParamsE)
        .other          _ZN7cutlass13device_kernelINS_4gemm6kernel13GemmUniversalINS1_17GroupProblemShapeIN4cute5tupleIJiiiEEEEENS1_10collective13CollectiveMmaINS1_39MainloopSm90ArrayTmaGmmaWarpSpecializedILi4ENS6_IJNS5_1CILi2EEENSC_ILi1EEESE_EEENS1_43KernelPtrArrayTmaWarpSpecializedCooperativeEEENS6_IJNSC_ILi256EEENSC_ILi128EEENSC_ILi64EEEEEENS_6half_tEPNS6_IJlSE_NSC_ILi0EEEEEESM_SP_NS5_8TiledMMAINS5_8MMA_AtomIJNS5_4SM904GMMA26MMA_64x128x16_F32F16F16_SSILNST_5MajorE0ELSV_0ELNST_7ScaleInE1ELSW_1EEEEEENS5_6LayoutISF_NS6_IJSE_SN_SN_EEEEENS6_IJNS5_10UnderscoreES12_S12_EEEEENS5_13SM90_TMA_LOADENS5_14ComposedLayoutINS5_7SwizzleILi3ELi4ELi3EEENS5_18smem_ptr_flag_bitsILi16EEENSZ_INS6_IJNSC_ILi8EEESK_EEENS6_IJSK_SE_EEEEEEEvNS5_8identityENS5_23SM90_TMA_LOAD_MULTICASTES1F_vS1G_EENS_8epilogue10collective18CollectiveEpilogueINS1J_30Sm90PtrArrayTmaWarpSpecializedILi4ELi2ELi16ELb1ELb0ELi2EEEJSL_NS6_IJSJ_NSC_ILi32EEEEEESM_PNS6_IJSE_lSN_EEESM_S1R_NS1J_6fusion15FusionCallbacksIS1N_NS1S_17LinearCombinationISM_fSM_fLNS_15FloatRoundStyleE2EEESL_S1P_JEEES15_NS16_IS18_S1A_NSZ_INS6_IJSK_S1B_EEENS6_IJSE_SK_EEEEEEENS5_17SM75_U16x8_LDSM_TENS5_14SM90_TMA_STOREES21_NS5_17SM90_U16x8_STSM_TENS5_9Copy_AtomIJNS5_17SM90_U32x4_STSM_NESM_EEEvEEEvvEEEEvNT_6ParamsE,@"STO_CUDA_ENTRY STV_DEFAULT"
_ZN7cutlass13device_kernelINS_4gemm6kernel13GemmUniversalINS1_17GroupProblemShapeIN4cute5tupleIJiiiEEEEENS1_10collective13CollectiveMmaINS1_39MainloopSm90ArrayTmaGmmaWarpSpecializedILi4ENS6_IJNS5_1CILi2EEENSC_ILi1EEESE_EEENS1_43KernelPtrArrayTmaWarpSpecializedCooperativeEEENS6_IJNSC_ILi256EEENSC_ILi128EEENSC_ILi64EEEEEENS_6half_tEPNS6_IJlSE_NSC_ILi0EEEEEESM_SP_NS5_8TiledMMAINS5_8MMA_AtomIJNS5_4SM904GMMA26MMA_64x128x16_F32F16F16_SSILNST_5MajorE0ELSV_0ELNST_7ScaleInE1ELSW_1EEEEEENS5_6LayoutISF_NS6_IJSE_SN_SN_EEEEENS6_IJNS5_10UnderscoreES12_S12_EEEEENS5_13SM90_TMA_LOADENS5_14ComposedLayoutINS5_7SwizzleILi3ELi4ELi3EEENS5_18smem_ptr_flag_bitsILi16EEENSZ_INS6_IJNSC_ILi8EEESK_EEENS6_IJSK_SE_EEEEEEEvNS5_8identityENS5_23SM90_TMA_LOAD_MULTICASTES1F_vS1G_EENS_8epilogue10collective18CollectiveEpilogueINS1J_30Sm90PtrArrayTmaWarpSpecializedILi4ELi2ELi16ELb1ELb0ELi2EEEJSL_NS6_IJSJ_NSC_ILi32EEEEEESM_PNS6_IJSE_lSN_EEESM_S1R_NS1J_6fusion15FusionCallbacksIS1N_NS1S_17LinearCombinationISM_fSM_fLNS_15FloatRoundStyleE2EEESL_S1P_JEEES15_NS16_IS18_S1A_NSZ_INS6_IJSK_S1B_EEENS6_IJSE_SK_EEEEEEENS5_17SM75_U16x8_LDSM_TENS5_14SM90_TMA_STOREES21_NS5_17SM90_U16x8_STSM_TENS5_9Copy_AtomIJNS5_17SM90_U32x4_STSM_NESM_EEEvEEEvvEEEEvNT_6ParamsE:
[----:B------:R-:W1:Y:S08]  /*0000*/  LDC R1, c[0x0][0x28] ;  /* 0x00000a00ff017b82 */ /* 0x000e700000000800 */
[----:B------:R-:W2:Y:S01]  /*0010*/  LDC.64 R4, c[0x0][0x918] ;  /* 0x00024600ff047b82 */ /* 0x000ea20000000a00 */
[----:B------:R-:W-:Y:S01]  /*0020*/  ULDC.64 UR58, c[0x0][0x208] ;  /* 0x00008200003a7ab9 */ /* 0x000fe20000000a00 */
[----:B------:R-:W3:Y:S01]  /*0030*/  S2R R19, SR_TID.X ;  /* 0x0000000000137919 */ /* 0x000ee20000002100 */
[----:B------:R-:W-:Y:S01]  /*0040*/  ULDC UR4, c[0x0][0x910] ;  /* 0x0002440000047ab9 */ /* 0x000fe20000000800 */
[----:B------:R-:W-:Y:S01]  /*0050*/  ULDC.64 UR20, c[0x0][0x8d0] ;  /* 0x0002340000147ab9 */ /* 0x000fe20000000a00 */
[----:B------:R-:W-:Y:S01]  /*0060*/  ULDC.64 UR14, c[0x0][0x8c8] ;  /* 0x00023200000e7ab9 */ /* 0x000fe20000000a00 */
[----:B------:R-:W-:Y:S01]  /*0070*/  IMAD.MOV.U32 R8, RZ, RZ, RZ ;  /* 0x000000ffff087224 */ /* 0x000fe200078e00ff */
[----:B------:R-:W-:Y:S01]  /*0080*/  ULDC.64 UR16, c[0x0][0x8e0] ;  /* 0x0002380000107ab9 */ /* 0x000fe20000000a00 */
[----:B------:R-:W4:Y:S01]  /*0090*/  S2UR UR8, SR_CTAID.Y ;  /* 0x00000000000879c3 */ /* 0x000f220000002600 */
[----:B------:R-:W-:Y:S01]  /*00a0*/  IMAD.MOV.U32 R10, RZ, RZ, RZ ;  /* 0x000000ffff0a7224 */ /* 0x000fe200078e00ff */
[----:B------:R-:W-:Y:S01]  /*00b0*/  ULDC.64 UR22, c[0x0][0x8e8] ;  /* 0x00023a0000167ab9 */ /* 0x000fe20000000a00 */
[----:B--2---:R-:W2:Y:S01]  /*00c0*/  LDG.E R7, desc[UR58][R4.64] ;  /* 0x0000003a04077981 */ /* 0x004ea2000c1e1900 */
[----:B------:R-:W-:-:S03]  /*00d0*/  IMAD.U32 R0, RZ, RZ, UR4 ;  /* 0x00000004ff007e24 */ /* 0x000fc6000f8e00ff */
[----:B------:R-:W2:Y:S01]  /*00e0*/  LDG.E R6, desc[UR58][R4.64+0x4] ;  /* 0x0000043a04067981 */ /* 0x000ea2000c1e1900 */
[----:B---3--:R-:W-:Y:S01]  /*00f0*/  LOP3.LUT R9, R19, 0x1f, RZ, 0xc0, !PT ;  /* 0x0000001f13097812 */ /* 0x008fe200078ec0ff */
[----:B------:R-:W-:Y:S01]  /*0100*/  UISETP.NE.U32.AND UP0, UPT, UR20, URZ, UPT ;  /* 0x0000003f1400728c */ /* 0x000fe2000bf05070 */
[----:B------:R-:W3:Y:S01]  /*0110*/  S2UR UR40, SR_CTAID.X ;  /* 0x00000000002879c3 */ /* 0x000ee20000002500 */
[----:B------:R-:W-:Y:S01]  /*0120*/  ULDC UR4, c[0x0][0x908] ;  /* 0x0002420000047ab9 */ /* 0x000fe20000000800 */
[----:B------:R-:W-:Y:S01]  /*0130*/  ISETP.GE.AND P0, PT, R9, R0, PT ;  /* 0x000000000900720c */ /* 0x000fe20003f06270 */
[----:B------:R-:W-:Y:S02]  /*0140*/  UISETP.NE.AND.EX UP0, UPT, UR21, URZ, UPT, UP0 ;  /* 0x0000003f1500728c */ /* 0x000fe4000bf05300 */
[----:B------:R-:W-:-:S09]  /*0150*/  UISETP.NE.AND UP3, UPT, UR4, 0x1, UPT ;  /* 0x000000010400788c */ /* 0x000fd2000bf65270 */
[----:B------:R-:W-:Y:S01]  /*0160*/  @UP0 ULDC UR10, c[0x0][0x8dc] ;  /* 0x00023700000a0ab9 */ /* 0x000fe20000000800 */
[----:B------:R-:W1:Y:S01]  /*0170*/  @!P0 LDC.64 R2, c[0x0][0x918] ;  /* 0x00024600ff028b82 */ /* 0x000e620000000a00 */
[----:B----4-:R-:W-:Y:S01]  /*0180*/  @UP3 UMOV UR6, UR8 ;  /* 0x0000000800063c82 */ /* 0x010fe20008000000 */
[----:B------:R-:W-:Y:S01]  /*0190*/  @UP3 ULDC UR18, c[0x0][0x10] ;  /* 0x0000040000123ab9 */ /* 0x000fe20000000800 */
[----:B------:R-:W-:Y:S01]  /*01a0*/  @UP3 UMOV UR4, UR6 ;  /* 0x0000000600043c82 */ /* 0x000fe20008000000 */
[----:B------:R-:W-:Y:S01]  /*01b0*/  @UP3 UMOV UR5, URZ ;  /* 0x0000003f00053c82 */ /* 0x000fe20008000000 */
[----:B------:R-:W-:Y:S01]  /*01c0*/  @!UP3 UMOV UR6, UR8 ;  /* 0x000000080006bc82 */ /* 0x000fe20008000000 */
[----:B---3--:R-:W-:Y:S01]  /*01d0*/  @UP3 UIMAD.WIDE.U32 UR18, UR40, UR18, UR4 ;  /* 0x00000012281232a5 */ /* 0x008fe2000f8e0004 */
[----:B------:R-:W-:Y:S01]  /*01e0*/  @UP3 UMOV UR9, URZ ;  /* 0x0000003f00093c82 */ /* 0x000fe20008000000 */
[----:B-1----:R-:W-:-:S05]  /*01f0*/  @!P0 IMAD.WIDE.U32 R2, R9, 0xc, R2 ;  /* 0x0000000c09028825 */ /* 0x002fca00078e0002 */
[----:B------:R1:W5:Y:S04]  /*0200*/  @!P0 LDG.E R8, desc[UR58][R2.64] ;  /* 0x0000003a02088981 */ /* 0x000368000c1e1900 */
[----:B------:R1:W5:Y:S01]  /*0210*/  @!P0 LDG.E R10, desc[UR58][R2.64+0x4] ;  /* 0x0000043a020a8981 */ /* 0x000362000c1e1900 */
[----:B------:R-:W-:Y:S01]  /*0220*/  ISETP.NE.U32.AND P0, PT, RZ, UR22, PT ;  /* 0x00000016ff007c0c */ /* 0x000fe2000bf05070 */
[----:B------:R-:W-:-:S03]  /*0230*/  @!UP3 ULDC UR7, c[0x0][0xc] ;  /* 0x000003000007bab9 */ /* 0x000fc60000000800 */
[----:B------:R-:W-:Y:S01]  /*0240*/  ISETP.NE.AND.EX P0, PT, RZ, UR23, PT, P0 ;  /* 0x00000017ff007c0c */ /* 0x000fe2000bf05300 */
[----:B------:R-:W-:Y:S01]  /*0250*/  UMOV UR41, URZ ;  /* 0x0000003f00297c82 */ /* 0x000fe20008000000 */
[----:B------:R-:W-:Y:S01]  /*0260*/  @UP3 UIADD3 UR9, UR19, UR9, URZ ;  /* 0x0000000913093290 */ /* 0x000fe2000fffe03f */
[----:B--2---:R-:W-:Y:S02]  /*0270*/  R2UR UR12, R7 ;  /* 0x00000000070c72ca */ /* 0x004fe400000e0000 */
[----:B------:R-:W-:-:S11]  /*0280*/  R2UR UR26, R6 ;  /* 0x00000000061a72ca */ /* 0x000fd600000e0000 */
[----:B------:R-:W-:-:S04]  /*0290*/  UIADD3 UR11, UP1, UR12, UR14, URZ ;  /* 0x0000000e0c0b7290 */ /* 0x000fc8000ff3e03f */
[----:B------:R-:W-:Y:S02]  /*02a0*/  ULEA.HI.X.SX32 UR12, UR12, UR15, 0x1, UP1 ;  /* 0x0000000f0c0c7291 */ /* 0x000fe400088f0e3f */
[----:B------:R-:W-:-:S04]  /*02b0*/  UIADD3 UR11, UP1, UR11, -0x1, URZ ;  /* 0xffffffff0b0b7890 */ /* 0x000fc8000ff3e03f */
[----:B------:R-:W-:Y:S02]  /*02c0*/  UIADD3.X UR12, UR12, -0x1, URZ, UP1, !UPT ;  /* 0xffffffff0c0c7890 */ /* 0x000fe40008ffe43f */
[----:B------:R-:W-:-:S04]  /*02d0*/  @UP0 UIADD3 UR10, UP1, UR11, UR10, URZ ;  /* 0x0000000a0b0a0290 */ /* 0x000fc8000ff3e03f */
[----:B------:R-:W-:Y:S02]  /*02e0*/  @UP0 UIADD3.X UR28, URZ, UR12, URZ, UP1, !UPT ;  /* 0x0000000c3f1c0290 */ /* 0x000fe40008ffe43f */
[----:B------:R-:W-:Y:S02]  /*02f0*/  UIADD3 UR13, UP1, UR26, UR16, URZ ;  /* 0x000000101a0d7290 */ /* 0x000fe4000ff3e03f */
[----:B------:R-:W-:Y:S02]  /*0300*/  @UP0 UIMAD.WIDE.U32 UR24, UR28, UR20, URZ ;  /* 0x000000141c1802a5 */ /* 0x000fe4000f8e003f */
[----:B------:R-:W-:Y:S02]  /*0310*/  ULEA.HI.X.SX32 UR8, UR26, UR17, 0x1, UP1 ;  /* 0x000000111a087291 */ /* 0x000fe400088f0e3f */
[----:B------:R-:W-:Y:S02]  /*0320*/  @UP0 UIMAD.WIDE.U32 UR24, UP1, UR10, UR21, UR24 ;  /* 0x000000150a1802a5 */ /* 0x000fe4000f820018 */
[----:B------:R-:W-:-:S02]  /*0330*/  @UP0 UIMAD.WIDE.U32 UR4, UR10, UR20, URZ ;  /* 0x000000140a0402a5 */ /* 0x000fc4000f8e003f */
[----:B------:R-:W-:Y:S02]  /*0340*/  @UP0 UIADD3.X UR27, URZ, URZ, URZ, UP1, !UPT ;  /* 0x0000003f3f1b0290 */ /* 0x000fe40008ffe43f */
[----:B------:R-:W-:Y:S01]  /*0350*/  @UP0 UIADD3 URZ, UP1, UR5, UR24, URZ ;  /* 0x00000018053f0290 */ /* 0x000fe2000ff3e03f */
[----:B------:R-:W-:Y:S01]  /*0360*/  @UP0 UMOV UR26, UR25 ;  /* 0x00000019001a0c82 */ /* 0x000fe20008000000 */
[----:B------:R-:W-:Y:S02]  /*0370*/  @!UP3 UIMAD.WIDE.U32 UR4, UR7, UR6, UR40 ;  /* 0x000000060704b2a5 */ /* 0x000fe4000f8e0028 */
[----:B------:R-:W-:Y:S02]  /*0380*/  @UP0 UIMAD.WIDE.U32.X UR24, UR28, UR21, UR26, UP1 ;  /* 0x000000151c1802a5 */ /* 0x000fe400088e041a */
[----:B------:R-:W-:Y:S01]  /*0390*/  UIADD3 UR13, UP2, UR13, -0x1, URZ ;  /* 0xffffffff0d0d7890 */ /* 0x000fe2000ff5e03f */
[----:B------:R-:W-:Y:S02]  /*03a0*/  @UP3 UMOV UR10, UR18 ;  /* 0x00000012000a3c82 */ /* 0x000fe40008000000 */
[----:B------:R-:W-:Y:S01]  /*03b0*/  @!UP3 UMOV UR10, UR4 ;  /* 0x00000004000abc82 */ /* 0x000fe20008000000 */
[----:B------:R-:W-:Y:S01]  /*03c0*/  UIADD3.X UR19, UR8, -0x1, URZ, UP2, !UPT ;  /* 0xffffffff08137890 */ /* 0x000fe200097fe43f */
[----:B------:R-:W-:Y:S01]  /*03d0*/  @!UP3 UMOV UR9, UR5 ;  /* 0x000000050009bc82 */ /* 0x000fe20008000000 */
[----:B------:R-:W-:Y:S01]  /*03e0*/  @UP0 UMOV UR11, UR24 ;  /* 0x00000018000b0c82 */ /* 0x000fe20008000000 */
[----:B------:R-:W-:Y:S01]  /*03f0*/  @UP0 UMOV UR12, UR25 ;  /* 0x00000019000c0c82 */ /* 0x000fe20008000000 */
[----:B-1----:R-:W-:Y:S08]  /*0400*/  @!P0 BRA `(.L_x_0) ;  /* 0x0000000000308947 */ /* 0x002ff00003800000 */
[----:B------:R-:W-:Y:S02]  /*0410*/  ULDC UR7, c[0x0][0x8f4] ;  /* 0x00023d0000077ab9 */ /* 0x000fe40000000800 */
[----:B------:R-:W-:-:S04]  /*0420*/  UIADD3 UR7, UP1, UR13, UR7, URZ ;  /* 0x000000070d077290 */ /* 0x000fc8000ff3e03f */
[----:B------:R-:W-:-:S04]  /*0430*/  UIADD3.X UR8, URZ, UR19, URZ, UP1, !UPT ;  /* 0x000000133f087290 */ /* 0x000fc80008ffe43f */
[----:B------:R-:W-:-:S04]  /*0440*/  UIMAD.WIDE.U32 UR4, UR8, UR22, URZ ;  /* 0x00000016080472a5 */ /* 0x000fc8000f8e003f */
[----:B------:R-:W-:Y:S02]  /*0450*/  UIMAD.WIDE.U32 UR18, UP1, UR7, UR23, UR4 ;  /* 0x00000017071272a5 */ /* 0x000fe4000f820004 */
[----:B------:R-:W-:Y:S02]  /*0460*/  UIMAD.WIDE.U32 UR4, UR7, UR22, URZ ;  /* 0x00000016070472a5 */ /* 0x000fe4000f8e003f */
[----:B------:R-:W-:Y:S02]  /*0470*/  UIADD3.X UR25, URZ, URZ, URZ, UP1, !UPT ;  /* 0x0000003f3f197290 */ /* 0x000fe40008ffe43f */
[----:B------:R-:W-:Y:S01]  /*0480*/  UIADD3 URZ, UP1, UR5, UR18, URZ ;  /* 0x00000012053f7290 */ /* 0x000fe2000ff3e03f */
[----:B------:R-:W-:-:S03]  /*0490*/  UMOV UR24, UR19 ;  /* 0x0000001300187c82 */ /* 0x000fc60008000000 */
[----:B------:R-:W-:-:S07]  /*04a0*/  UIMAD.WIDE.U32.X UR4, UR8, UR23, UR24, UP1 ;  /* 0x00000017080472a5 */ /* 0x000fce00088e0418 */
[----:B------:R-:W-:Y:S01]  /*04b0*/  UMOV UR13, UR4 ;  /* 0x00000004000d7c82 */ /* 0x000fe20008000000 */
[----:B------:R-:W-:-:S05]  /*04c0*/  UMOV UR19, UR5 ;  /* 0x0000000500137c82 */ /* 0x000fca0008000000 */
.L_x_0:
[----:B------:R-:W-:Y:S01]  /*04d0*/  ULDC UR8, c[0x0][0x934] ;  /* 0x00024d0000087ab9 */ /* 0x000fe20000000800 */
[----:B------:R-:W-:Y:S01]  /*04e0*/  ULDC UR7, c[0x0][0x904] ;  /* 0x0002410000077ab9 */ /* 0x000fe20000000800 */
[----:B------:R-:W-:Y:S01]  /*04f0*/  ULDC UR4, c[0x0][0x938] ;  /* 0x00024e0000047ab9 */ /* 0x000fe20000000800 */
[----:B------:R-:W-:Y:S01]  /*0500*/  USHF.L.U32 UR8, UR8, UR7, URZ ;  /* 0x0000000708087299 */ /* 0x000fe2000800063f */
[----:B------:R-:W-:Y:S01]  /*0510*/  SHF.R.U32.HI R13, RZ, 0x5, R19 ;  /* 0x00000005ff0d7819 */ /* 0x000fe20000011613 */
[----:B------:R-:W-:Y:S01]  /*0520*/  USHF.L.U32 UR7, UR4, UR7, URZ ;  /* 0x0000000704077299 */ /* 0x000fe2000800063f */
[----:B------:R-:W-:Y:S01]  /*0530*/  ULDC UR26, c[0x0][0x8d8] ;  /* 0x00023600001a7ab9 */ /* 0x000fe20000000800 */
[----:B------:R-:W-:Y:S02]  /*0540*/  ULDC UR30, c[0x0][0x8f0] ;  /* 0x00023c00001e7ab9 */ /* 0x000fe40000000800 */
[----:B------:R-:W-:Y:S01]  /*0550*/  IMAD.U32 R11, RZ, RZ, UR8 ;  /* 0x00000008ff0b7e24 */ /* 0x000fe2000f8e00ff */
[----:B------:R-:W-:Y:S01]  /*0560*/  USHF.R.U64 UR18, UR11, UR26, UR12 ;  /* 0x0000001a0b127299 */ /* 0x000fe2000800120c */
[----:B------:R-:W-:Y:S01]  /*0570*/  IMAD.U32 R20, RZ, RZ, UR7 ;  /* 0x00000007ff147e24 */ /* 0x000fe2000f8e00ff */
[----:B------:R-:W-:-:S02]  /*0580*/  USHF.R.U64 UR11, UR13, UR30, UR19 ;  /* 0x0000001e0d0b7299 */ /* 0x000fc40008001213 */
[----:B------:R-:W-:Y:S01]  /*0590*/  IABS R2, R11 ;  /* 0x0000000b00027213 */ /* 0x000fe20000000000 */
[----:B------:R-:W-:Y:S01]  /*05a0*/  UIADD3 UR18, UR18, -0x1, UR8 ;  /* 0xffffffff12127890 */ /* 0x000fe2000fffe008 */
[----:B------:R-:W-:Y:S01]  /*05b0*/  IABS R3, R20 ;  /* 0x0000001400037213 */ /* 0x000fe20000000000 */
[----:B------:R-:W-:Y:S01]  /*05c0*/  UIADD3 UR11, UR11, -0x1, UR7 ;  /* 0xffffffff0b0b7890 */ /* 0x000fe2000fffe007 */
[----:B------:R-:W-:Y:S01]  /*05d0*/  R2UR UR28, R2 ;  /* 0x00000000021c72ca */ /* 0x000fe200000e0000 */
[----:B------:R-:W-:Y:S01]  /*05e0*/  UMOV UR12, URZ ;  /* 0x0000003f000c7c82 */ /* 0x000fe20008000000 */
[----:B------:R-:W-:Y:S01]  /*05f0*/  UISETP.GE.AND UP5, UPT, UR18, URZ, UPT ;  /* 0x0000003f1200728c */ /* 0x000fe2000bfa6270 */
[----:B------:R-:W-:Y:S01]  /*0600*/  IMAD.MOV.U32 R2, RZ, RZ, R3 ;  /* 0x000000ffff027224 */ /* 0x000fe200078e0003 */
[----:B------:R-:W-:Y:S01]  /*0610*/  UISETP.NE.AND UP4, UPT, UR8, URZ, UPT ;  /* 0x0000003f0800728c */ /* 0x000fe2000bf85270 */
[----:B------:R-:W-:-:S03]  /*0620*/  UMOV UR54, 0x1 ;  /* 0x0000000100367882 */ /* 0x000fc60000000000 */
[----:B------:R-:W-:-:S05]  /*0630*/  R2UR UR27, R2 ;  /* 0x00000000021b72ca */ /* 0x000fca00000e0000 */
[----:B------:R-:W1:Y:S08]  /*0640*/  I2F.RP R2, UR28 ;  /* 0x0000001c00027d06 */ /* 0x000e700008209400 */
[----:B------:R-:W2:Y:S08]  /*0650*/  I2F.RP R4, UR27 ;  /* 0x0000001b00047d06 */ /* 0x000eb00008209400 */
[----:B-1----:R-:W1:Y:S08]  /*0660*/  MUFU.RCP R2, R2 ;  /* 0x0000000200027308 */ /* 0x002e700000001000 */
[----:B--2---:R-:W2:Y:S01]  /*0670*/  MUFU.RCP R4, R4 ;  /* 0x0000000400047308 */ /* 0x004ea20000001000 */
[----:B-1----:R-:W-:-:S02]  /*0680*/  VIADD R3, R2, 0xffffffe ;  /* 0x0ffffffe02037836 */ /* 0x002fc40000000000 */
[----:B------:R-:W-:-:S05]  /*0690*/  IMAD.U32 R2, RZ, RZ, UR18 ;  /* 0x00000012ff027e24 */ /* 0x000fca000f8e00ff */
[----:B------:R-:W1:Y:S01]  /*06a0*/  F2I.FTZ.U32.TRUNC.NTZ R3, R3 ;  /* 0x0000000300037305 */ /* 0x000e62000021f000 */
[----:B------:R-:W-:Y:S01]  /*06b0*/  IABS R2, R2 ;  /* 0x0000000200027213 */ /* 0x000fe20000000000 */
[----:B--2---:R-:W-:Y:S01]  /*06c0*/  VIADD R5, R4, 0xffffffe ;  /* 0x0ffffffe04057836 */ /* 0x004fe20000000000 */
[----:B------:R-:W-:Y:S02]  /*06d0*/  IABS R4, R11 ;  /* 0x0000000b00047213 */ /* 0x000fe40000000000 */
[----:B------:R-:W-:-:S03]  /*06e0*/  R2UR UR32, R2 ;  /* 0x00000000022072ca */ /* 0x000fc600000e0000 */
[----:B------:R-:W2:Y:S01]  /*06f0*/  F2I.FTZ.U32.TRUNC.NTZ R5, R5 ;  /* 0x0000000500057305 */ /* 0x000ea2000021f000 */
[----:B------:R-:W-:Y:S01]  /*0700*/  IMAD.MOV R4, RZ, RZ, -R4 ;  /* 0x000000ffff047224 */ /* 0x000fe200078e0a04 */
[----:B-1----:R-:W-:Y:S01]  /*0710*/  R2UR UR13, R3 ;  /* 0x00000000030d72ca */ /* 0x002fe200000e0000 */
[----:B------:R-:W-:Y:S01]  /*0720*/  IMAD.U32 R3, RZ, RZ, UR11 ;  /* 0x0000000bff037e24 */ /* 0x000fe2000f8e00ff */
[----:B--2---:R-:W-:-:S04]  /*0730*/  R2UR UR5, R5 ;  /* 0x00000000050572ca */ /* 0x004fc800000e0000 */
[----:B------:R-:W-:Y:S01]  /*0740*/  IABS R5, R3 ;  /* 0x0000000300057213 */ /* 0x000fe20000000000 */
[----:B------:R-:W-:Y:S01]  /*0750*/  IMAD.MOV.U32 R3, RZ, RZ, R4 ;  /* 0x000000ffff037224 */ /* 0x000fe200078e0004 */
[----:B------:R-:W-:-:S05]  /*0760*/  IABS R4, R20 ;  /* 0x0000001400047213 */ /* 0x000fca0000000000 */
[----:B------:R-:W-:Y:S01]  /*0770*/  UIADD3 UR4, URZ, -UR13, URZ ;  /* 0x8000000d3f047290 */ /* 0x000fe2000fffe03f */
[----:B------:R-:W-:Y:S01]  /*0780*/  IMAD.MOV.U32 R2, RZ, RZ, R5 ;  /* 0x000000ffff027224 */ /* 0x000fe200078e0005 */
[----:B------:R-:W-:Y:S02]  /*0790*/  IADD3 R4, RZ, -R4, RZ ;  /* 0x80000004ff047210 */ /* 0x000fe40007ffe0ff */
[----:B------:R-:W-:Y:S01]  /*07a0*/  UIMAD UR4, UR4, UR28, URZ ;  /* 0x0000001c040472a4 */ /* 0x000fe2000f8e023f */
[----:B------:R-:W-:Y:S02]  /*07b0*/  R2UR UR29, R3 ;  /* 0x00000000031d72ca */ /* 0x000fe400000e0000 */
[----:B------:R-:W-:Y:S01]  /*07c0*/  R2UR UR33, R2 ;  /* 0x00000000022172ca */ /* 0x000fe200000e0000 */
[----:B------:R-:W-:Y:S01]  /*07d0*/  UIADD3 UR24, URZ, -UR5, URZ ;  /* 0x800000053f187290 */ /* 0x000fe2000fffe03f */
[----:B------:R-:W-:Y:S01]  /*07e0*/  IMAD.MOV.U32 R2, RZ, RZ, R4 ;  /* 0x000000ffff027224 */ /* 0x000fe200078e0004 */
[----:B------:R-:W-:Y:S01]  /*07f0*/  UIMAD.WIDE.U32 UR12, UR13, UR4, UR12 ;  /* 0x000000040d0c72a5 */ /* 0x000fe2000f8e000c */
[----:B------:R-:W1:Y:S01]  /*0800*/  SHFL.IDX PT, R3, R13, RZ, 0x1f ;  /* 0x00001fff0d037589 */ /* 0x000e6200000e0000 */
[----:B------:R-:W-:Y:S01]  /*0810*/  UIMAD UR24, UR24, UR27, URZ ;  /* 0x0000001b181872a4 */ /* 0x000fe2000f8e023f */
[----:B------:R-:W-:Y:S01]  /*0820*/  UMOV UR4, URZ ;  /* 0x0000003f00047c82 */ /* 0x000fe20008000000 */
[----:B------:R-:W-:-:S02]  /*0830*/  R2UR UR31, R2 ;  /* 0x00000000021f72ca */ /* 0x000fc400000e0000 */
[----:B------:R-:W-:Y:S01]  /*0840*/  UIMAD.WIDE.U32 UR24, UR5, UR24, UR4 ;  /* 0x00000018051872a5 */ /* 0x000fe2000f8e0004 */
[----:B------:R-:W-:Y:S01]  /*0850*/  SHF.R.U32.HI R2, RZ, 0x7, R19 ;  /* 0x00000007ff027819 */ /* 0x000fe20000011613 */
[----:B------:R-:W-:-:S04]  /*0860*/  UIMAD.WIDE.U32 UR4, UR13, UR32, URZ ;  /* 0x000000200d0472a5 */ /* 0x000fc8000f8e003f */
[----:B------:R-:W-:Y:S01]  /*0870*/  UIMAD UR5, UR5, UR29, UR32 ;  /* 0x0000001d050572a4 */ /* 0x000fe2000f8e0220 */
[----:B------:R-:W2:Y:S01]  /*0880*/  SHFL.IDX PT, R2, R2, RZ, 0x1f ;  /* 0x00001fff02027589 */ /* 0x000ea200000e0000 */
[----:B------:R-:W-:Y:S01]  /*0890*/  UMOV UR19, UR25 ;  /* 0x0000001900137c82 */ /* 0x000fe20008000000 */
[----:B------:R-:W-:Y:S02]  /*08a0*/  ULOP3.LUT UR32, URZ, UR8, URZ, 0x33, !UPT ;  /* 0x000000083f207292 */ /* 0x000fe4000f8e333f */
[----:B------:R-:W-:Y:S02]  /*08b0*/  UIMAD.WIDE.U32 UR24, UR19, UR33, URZ ;  /* 0x00000021131872a5 */ /* 0x000fe4000f8e003f */
[----:B------:R-:W-:Y:S02]  /*08c0*/  UISETP.GT.U32.AND UP1, UPT, UR28, UR5, UPT ;  /* 0x000000051c00728c */ /* 0x000fe4000bf24070 */
[----:B------:R-:W-:Y:S02]  /*08d0*/  UIMAD UR25, UR25, UR31, UR33 ;  /* 0x0000001f191972a4 */ /* 0x000fe4000f8e0221 */
[----:B------:R-:W-:-:S02]  /*08e0*/  ULOP3.LUT UR33, URZ, UR7, URZ, 0x33, !UPT ;  /* 0x000000073f217292 */ /* 0x000fc4000f8e333f */
[----:B------:R-:W-:Y:S01]  /*08f0*/  UISETP.GT.U32.AND UP2, UPT, UR27, UR25, UPT ;  /* 0x000000191b00728c */ /* 0x000fe2000bf44070 */
[----:B-1----:R-:W-:-:S04]  /*0900*/  R2UR UR34, R3 ;  /* 0x00000000032272ca */ /* 0x002fc800000e0000 */
[----:B------:R-:W-:-:S04]  /*0910*/  @!UP1 UIADD3 UR5, UR5, -UR28, URZ ;  /* 0x8000001c05059290 */ /* 0x000fc8000fffe03f */
[----:B------:R-:W-:Y:S02]  /*0920*/  UISETP.GT.U32.AND UP6, UPT, UR28, UR5, UPT ;  /* 0x000000051c00728c */ /* 0x000fe4000bfc4070 */
[----:B------:R-:W-:Y:S01]  /*0930*/  @!UP2 UIADD3 UR25, UR25, -UR27, URZ ;  /* 0x8000001b1919a290 */ /* 0x000fe2000fffe03f */
[----:B--2---:R-:W-:Y:S01]  /*0940*/  R2UR UR12, R2 ;  /* 0x00000000020c72ca */ /* 0x004fe200000e0000 */
[----:B------:R-:W-:Y:S01]  /*0950*/  UISETP.NE.AND UP2, UPT, UR7, URZ, UPT ;  /* 0x0000003f0700728c */ /* 0x000fe2000bf45270 */
[----:B------:R-:W-:Y:S01]  /*0960*/  ISETP.NE.AND P1, PT, RZ, UR34, PT ;  /* 0x00000022ff007c0c */ /* 0x000fe2000bf25270 */
[----:B------:R-:W-:Y:S02]  /*0970*/  UISETP.GT.U32.AND UP1, UPT, UR27, UR25, UPT ;  /* 0x000000191b00728c */ /* 0x000fe4000bf24070 */
[----:B------:R-:W-:-:S03]  /*0980*/  USHF.R.S32.HI UR4, URZ, 0x1f, UR34 ;  /* 0x0000001f3f047899 */ /* 0x000fc60008011422 */
[----:B------:R-:W-:Y:S02]  /*0990*/  @!UP6 UIADD3 UR5, UR5, -UR28, URZ ;  /* 0x8000001c0505e290 */ /* 0x000fe4000fffe03f */
[----:B------:R-:W-:Y:S02]  /*09a0*/  UISETP.GE.AND UP6, UPT, UR11, URZ, UPT ;  /* 0x0000003f0b00728c */ /* 0x000fe4000bfc6270 */
[----:B------:R-:W-:Y:S02]  /*09b0*/  @!UP5 UIADD3 UR5, -UR5, URZ, URZ ;  /* 0x0000003f0505d290 */ /* 0x000fe4000fffe13f */
[----:B------:R-:W-:Y:S02]  /*09c0*/  @!UP1 UIADD3 UR25, UR25, -UR27, URZ ;  /* 0x8000001b19199290 */ /* 0x000fe4000fffe03f */
[----:B------:R-:W-:Y:S02]  /*09d0*/  ULEA.HI UR4, UR4, UR34, URZ, 0x2 ;  /* 0x0000002204047291 */ /* 0x000fe4000f8f103f */
[----:B------:R-:W-:-:S02]  /*09e0*/  USEL UR5, UR32, UR5, !UP4 ;  /* 0x0000000520057287 */ /* 0x000fc4000e000000 */
[----:B------:R-:W-:Y:S02]  /*09f0*/  ULOP3.LUT UR4, UR4, 0xfffffffc, URZ, 0xc0, !UPT ;  /* 0xfffffffc04047892 */ /* 0x000fe4000f8ec03f */
[----:B------:R-:W-:Y:S02]  /*0a00*/  @!UP6 UIADD3 UR25, -UR25, URZ, URZ ;  /* 0x0000003f1919e290 */ /* 0x000fe4000fffe13f */
[----:B------:R-:W-:Y:S02]  /*0a10*/  UIADD3 UR5, UR18, -UR5, URZ ;  /* 0x8000000512057290 */ /* 0x000fe4000fffe03f */
[----:B------:R-:W-:Y:S02]  /*0a20*/  USEL UR25, UR33, UR25, !UP2 ;  /* 0x0000001921197287 */ /* 0x000fe4000d000000 */
[----:B------:R-:W-:Y:S02]  /*0a30*/  UIADD3 UR55, UR34, -UR4, URZ ;  /* 0x8000000422377290 */ /* 0x000fe4000fffe03f */
[----:B------:R-:W-:-:S02]  /*0a40*/  UIADD3 UR25, UR11, -UR25, URZ ;  /* 0x800000190b197290 */ /* 0x000fc4000fffe03f */
[----:B------:R-:W-:Y:S02]  /*0a50*/  UISETP.NE.AND UP1, UPT, UR12, URZ, UPT ;  /* 0x0000003f0c00728c */ /* 0x000fe4000bf25270 */
[----:B------:R-:W-:Y:S02]  /*0a60*/  UIMAD UR24, UR5, UR25, URZ ;  /* 0x00000019051872a4 */ /* 0x000fe4000f8e023f */
[----:B------:R-:W-:Y:S02]  /*0a70*/  USEL UR4, UR25, UR5, !UP3 ;  /* 0x0000000519047287 */ /* 0x000fe4000d800000 */
[----:B------:R-:W-:Y:S02]  /*0a80*/  USHF.R.S32.HI UR25, URZ, 0x1f, UR24 ;  /* 0x0000001f3f197899 */ /* 0x000fe40008011418 */
[----:B------:R-:W-:Y:S01]  /*0a90*/  USHF.R.S32.HI UR5, URZ, 0x1f, UR4 ;  /* 0x0000001f3f057899 */ /* 0x000fe20008011404 */
[----:B------:R-:W-:Y:S01]  /*0aa0*/  IMAD.U32 R6, RZ, RZ, UR24 ;  /* 0x00000018ff067e24 */ /* 0x000fe2000f8e00ff */
[----:B------:R-:W-:Y:S01]  /*0ab0*/  UISETP.EQ.AND UP5, UPT, UR55, 0x3, !UP1 ;  /* 0x000000033700788c */ /* 0x000fe2000cfa2270 */
[----:B------:R-:W-:-:S02]  /*0ac0*/  IMAD.U32 R4, RZ, RZ, UR4 ;  /* 0x00000004ff047e24 */ /* 0x000fc4000f8e00ff */
[----:B------:R-:W-:Y:S01]  /*0ad0*/  IMAD.U32 R7, RZ, RZ, UR25 ;  /* 0x00000019ff077e24 */ /* 0x000fe2000f8e00ff */
[----:B------:R-:W-:Y:S01]  /*0ae0*/  USEL UR54, UR54, 0x2, UP5 ;  /* 0x0000000236367887 */ /* 0x000fe2000a800000 */
[----:B------:R-:W-:Y:S01]  /*0af0*/  IMAD.U32 R5, RZ, RZ, UR5 ;  /* 0x00000005ff057e24 */ /* 0x000fe2000f8e00ff */
[----:B------:R-:W-:Y:S10]  /*0b00*/  @P1 BRA `(.L_x_1) ;  /* 0x0000000000841947 */ /* 0x000ff40003800000 */
[----:B------:R-:W-:Y:S01]  /*0b10*/  ELECT P1, URZ, PT ;  /* 0x00000000003f782f */ /* 0x000fe20003820000 */
[----:B------:R-:W-:-:S12]  /*0b20*/  BSSY B0, `(.L_x_1) ;  /* 0x000001f000007945 */ /* 0x000fd80003800000 */
[----:B------:R-:W-:Y:S05]  /*0b30*/  @!P1 BRA `(.L_x_2) ;  /* 0x0000000000749947 */ /* 0x000fea0003800000 */
[----:B------:R-:W1:Y:S01]  /*0b40*/  S2UR UR11, SR_CgaCtaId ;  /* 0x00000000000b79c3 */ /* 0x000e620000008800 */
[----:B------:R-:W-:Y:S01]  /*0b50*/  UMOV UR4, 0x400 ;  /* 0x0000040000047882 */ /* 0x000fe20000000000 */
[----:B------:R-:W-:Y:S01]  /*0b60*/  UMOV UR5, 0x1 ;  /* 0x0000000100057882 */ /* 0x000fe20000000000 */
[----:B------:R-:W-:Y:S02]  /*0b70*/  UMOV UR24, 0x140 ;  /* 0x0000014000187882 */ /* 0x000fe40000000000 */
[----:B------:R-:W-:-:S04]  /*0b80*/  UIADD3 UR24, -UR24, 0x100000, URZ ;  /* 0x0010000018187890 */ /* 0x000fc8000fffe13f */
[----:B------:R-:W-:Y:S02]  /*0b90*/  USHF.L.U32 UR25, UR24, 0xb, URZ ;  /* 0x0000000b18197899 */ /* 0x000fe4000800063f */
[----:B------:R-:W-:Y:S02]  /*0ba0*/  USHF.L.U32 UR24, UR24, 0x1, URZ ;  /* 0x0000000118187899 */ /* 0x000fe4000800063f */
[----:B-1----:R-:W-:Y:S02]  /*0bb0*/  ULEA UR11, UR11, UR4, 0x18 ;  /* 0x000000040b0b7291 */ /* 0x002fe4000f8ec03f */
[----:B------:R-:W-:-:S04]  /*0bc0*/  UIADD3 UR4, -UR5, 0x100000, URZ ;  /* 0x0010000005047890 */ /* 0x000fc8000fffe13f */
[----:B------:R-:W-:Y:S02]  /*0bd0*/  USHF.L.U32 UR5, UR4, 0xb, URZ ;  /* 0x0000000b04057899 */ /* 0x000fe4000800063f */
[----:B------:R-:W-:Y:S01]  /*0be0*/  USHF.L.U32 UR4, UR4, 0x1, URZ ;  /* 0x0000000104047899 */ /* 0x000fe2000800063f */
[----:B------:R-:W1:Y:S11]  /*0bf0*/  FENCE.VIEW.ASYNC.S ;  /* 0x00000000000073c6 */ /* 0x000e760000000000 */
[----:B-1----:R1:W2:Y:S01]  /*0c00*/  SYNCS.EXCH.64 URZ, [UR11+0x38400], UR4 ;  /* 0x038400040b3f75b2 */ /* 0x0022a20008000100 */
[----:B------:R1:W3:Y:S01]  /*0c10*/  SYNCS.EXCH.64 URZ, [UR11+0x38440], UR24 ;  /* 0x038440180b3f75b2 */ /* 0x0002e20008000100 */
[----:B------:R1:W4:Y:S01]  /*0c20*/  SYNCS.EXCH.64 URZ, [UR11+0x38408], UR4 ;  /* 0x038408040b3f75b2 */ /* 0x0003220008000100 */
[----:B------:R1:W1:Y:S01]  /*0c30*/  SYNCS.EXCH.64 URZ, [UR11+0x38448], UR24 ;  /* 0x038448180b3f75b2 */ /* 0x0002620008000100 */
        /* <DEDUP_REMOVED lines=12> */
[----:B------:R-:W-:Y:S01]  /*0d00*/  NOP ;  /* 0x0000000000007918 */ /* 0x000fe20000000000 */
.L_x_2:
[----:B-1----:R-:W-:Y:S05]  /*0d10*/  BSYNC B0 ;  /* 0x0000000000007941 */ /* 0x002fea0003800000 */
.L_x_1:
[----:B------:R-:W1:Y:S01]  /*0d20*/  SHFL.IDX PT, R2, R13, RZ, 0x1f ;  /* 0x00001fff0d027589 */ /* 0x000e6200000e0000 */
[----:B------:R-:W-:Y:S01]  /*0d30*/  UIADD3 UR18, UR12, -0x1, URZ ;  /* 0xffffffff0c127890 */ /* 0x000fe2000fffe03f */
[----:B------:R-:W-:Y:S01]  /*0d40*/  I2FP.F32.U32 R3, UR6 ;  /* 0x0000000600037c45 */ /* 0x000fe20008201000 */
[----:B------:R-:W-:Y:S01]  /*0d50*/  UISETP.LT.U32.AND UP6, UPT, UR55, 0x2, !UP1 ;  /* 0x000000023700788c */ /* 0x000fe2000cfc1070 */
[----:B------:R-:W-:Y:S01]  /*0d60*/  NOP ;  /* 0x0000000000007918 */ /* 0x000fe20000000000 */
[----:B------:R-:W-:Y:S02]  /*0d70*/  UISETP.GE.U32.AND UP5, UPT, UR18, 0x2, UPT ;  /* 0x000000021200788c */ /* 0x000fe4000bfa6070 */
[----:B------:R-:W-:-:S04]  /*0d80*/  USEL UR53, URZ, 0x1, !UP6 ;  /* 0x000000013f357887 */ /* 0x000fc8000f000000 */
[----:B------:R-:W-:Y:S01]  /*0d90*/  USEL UR53, UR53, 0x2, UP5 ;  /* 0x0000000235357887 */ /* 0x000fe2000a800000 */
[----:B-1----:R-:W-:-:S13]  /*0da0*/  ISETP.NE.AND P1, PT, R2, RZ, PT ;  /* 0x000000ff0200720c */ /* 0x002fda0003f25270 */
[----:B------:R-:W-:Y:S05]  /*0db0*/  @P1 BRA `(.L_x_3) ;  /* 0x0000000000581947 */ /* 0x000fea0003800000 */
[----:B------:R-:W1:Y:S01]  /*0dc0*/  S2UR UR5, SR_CgaCtaId ;  /* 0x00000000000579c3 */ /* 0x000e620000008800 */
[----:B------:R-:W-:Y:S01]  /*0dd0*/  UMOV UR4, 0x400 ;  /* 0x0000040000047882 */ /* 0x000fe20000000000 */
[----:B------:R-:W-:Y:S01]  /*0de0*/  UMOV UR24, 0x1 ;  /* 0x0000000100187882 */ /* 0x000fe20000000000 */
[----:B------:R-:W-:Y:S01]  /*0df0*/  UMOV UR25, 0x4 ;  /* 0x0000000400197882 */ /* 0x000fe20000000000 */
[----:B------:R-:W-:Y:S01]  /*0e00*/  ELECT P1, URZ, PT ;  /* 0x00000000003f782f */ /* 0x000fe20003820000 */
[----:B-1----:R-:W-:Y:S02]  /*0e10*/  ULEA UR11, UR5, UR4, 0x18 ;  /* 0x00000004050b7291 */ /* 0x002fe4000f8ec03f */
[----:B------:R-:W-:-:S04]  /*0e20*/  UIADD3 UR4, -UR24, 0x100000, URZ ;  /* 0x0010000018047890 */ /* 0x000fc8000fffe13f */
[----:B------:R-:W-:Y:S02]  /*0e30*/  USHF.L.U32 UR5, UR4, 0xb, URZ ;  /* 0x0000000b04057899 */ /* 0x000fe4000800063f */
[----:B------:R-:W-:Y:S02]  /*0e40*/  USHF.L.U32 UR4, UR4, 0x1, URZ ;  /* 0x0000000104047899 */ /* 0x000fe4000800063f */
[----:B------:R-:W-:-:S04]  /*0e50*/  UIADD3 UR24, -UR25, 0x100000, URZ ;  /* 0x0010000019187890 */ /* 0x000fc8000fffe13f */
[----:B------:R-:W-:Y:S02]  /*0e60*/  USHF.L.U32 UR25, UR24, 0xb, URZ ;  /* 0x0000000b18197899 */ /* 0x000fe4000800063f */
[----:B------:R-:W-:Y:S01]  /*0e70*/  USHF.L.U32 UR24, UR24, 0x1, URZ ;  /* 0x0000000118187899 */ /* 0x000fe2000800063f */
[----:B------:R-:W1:Y:S03]  /*0e80*/  FENCE.VIEW.ASYNC.S ;  /* 0x00000000000073c6 */ /* 0x000e660000000000 */
[----:B-1----:R1:W1:Y:S08]  /*0e90*/  SYNCS.EXCH.64 URZ, [UR11+0x38480], UR4 ;  /* 0x038480040b3f75b2 */ /* 0x0022700008000100 */
        /* <DEDUP_REMOVED lines=8> */
.L_x_3:
[----:B------:R-:W2:Y:S01]  /*0f20*/  SHFL.IDX PT, R15, R13, RZ, 0x1f ;  /* 0x00001fff0d0f7589 */ /* 0x000ea200000e0000 */
[----:B-1----:R-:W-:Y:S01]  /*0f30*/  ULDC UR4, c[0x0][0x154] ;  /* 0x0000550000047ab9 */ /* 0x002fe20000000800 */
[----:B------:R-:W1:Y:S01]  /*0f40*/  LDC R14, c[0x0][0x148] ;  /* 0x00005200ff0e7b82 */ /* 0x000e620000000800 */
[----:B------:R-:W-:Y:S01]  /*0f50*/  FMUL R12, R3, UR4 ;  /* 0x00000004030c7c20 */ /* 0x000fe20008400000 */
[----:B------:R-:W-:Y:S01]  /*0f60*/  UISETP.EQ.AND UP6, UPT, UR55, 0x2, !UP1 ;  /* 0x000000023700788c */ /* 0x000fe2000cfc2270 */
[----:B------:R-:W-:Y:S01]  /*0f70*/  I2FP.F32.U32 R3, UR40 ;  /* 0x0000002800037c45 */ /* 0x000fe20008201000 */
[----:B------:R-:W-:Y:S01]  /*0f80*/  ULDC UR4, c[0x0][0x150] ;  /* 0x0000540000047ab9 */ /* 0x000fe20000000800 */
[----:B------:R-:W-:Y:S01]  /*0f90*/  NOP ;  /* 0x0000000000007918 */ /* 0x000fe20000000000 */
[----:B------:R-:W-:Y:S01]  /*0fa0*/  USEL UR52, URZ, 0x1, !UP6 ;  /* 0x000000013f347887 */ /* 0x000fe2000f000000 */
[----:B------:R-:W3:Y:S01]  /*0fb0*/  F2I.U32.TRUNC.NTZ R12, R12 ;  /* 0x0000000c000c7305 */ /* 0x000ee2000020f000 */
[----:B------:R-:W-:-:S02]  /*0fc0*/  FMUL R17, R3, UR4 ;  /* 0x0000000403117c20 */ /* 0x000fc40008400000 */
[----:B------:R-:W-:Y:S01]  /*0fd0*/  USEL UR52, UR52, 0x2, UP5 ;  /* 0x0000000234347887 */ /* 0x000fe2000a800000 */
[----:B--2---:R-:W-:Y:S01]  /*0fe0*/  ISETP.NE.AND P1, PT, R15, RZ, PT ;  /* 0x000000ff0f00720c */ /* 0x004fe20003f25270 */
[----:B---3--:R-:W-:-:S04]  /*0ff0*/  IMAD.MOV R21, RZ, RZ, -R12 ;  /* 0x000000ffff157224 */ /* 0x008fc800078e0a0c */
[----:B-1----:R-:W-:-:S08]  /*1000*/  IMAD R21, R14, R21, UR6 ;  /* 0x000000060e157e24 */ /* 0x002fd0000f8e0215 */
[----:B------:R-:W-:Y:S05]  /*1010*/  @P1 BRA `(.L_x_4) ;  /* 0x0000000000581947 */ /* 0x000fea0003800000 */
[----:B------:R-:W1:Y:S01]  /*1020*/  S2UR UR5, SR_CgaCtaId ;  /* 0x00000000000579c3 */ /* 0x000e620000008800 */
[----:B------:R-:W-:Y:S01]  /*1030*/  UMOV UR4, 0x400 ;  /* 0x0000040000047882 */ /* 0x000fe20000000000 */
[----:B------:R-:W-:Y:S01]  /*1040*/  UMOV UR11, 0x20 ;  /* 0x00000020000b7882 */ /* 0x000fe20000000000 */
[----:B------:R-:W-:Y:S01]  /*1050*/  UMOV UR24, 0x100 ;  /* 0x0000010000187882 */ /* 0x000fe20000000000 */
[----:B------:R-:W-:Y:S01]  /*1060*/  ELECT P1, URZ, PT ;  /* 0x00000000003f782f */ /* 0x000fe20003820000 */
        /* <DEDUP_REMOVED lines=10> */
[----:B------:R1:W1:Y:S01]  /*1110*/  SYNCS.EXCH.64 URZ, [UR6+0x384c8], UR4 ;  /* 0x0384c804063f75b2 */ /* 0x0002620008000100 */
[----:B------:R1:W1:Y:S01]  /*1120*/  SYNCS.EXCH.64 URZ, [UR6+0x384e8], UR24 ;  /* 0x0384e818063f75b2 */ /* 0x0002620008000100 */
[----:B------:R1:W1:Y:S01]  /*1130*/  SYNCS.EXCH.64 URZ, [UR6+0x384d0], UR4 ;  /* 0x0384d004063f75b2 */ /* 0x0002620008000100 */
[----:B------:R1:W1:Y:S01]  /*1140*/  SYNCS.EXCH.64 URZ, [UR6+0x384f0], UR24 ;  /* 0x0384f018063f75b2 */ /* 0x0002620008000100 */
[----:B------:R1:W1:Y:S01]  /*1150*/  SYNCS.EXCH.64 URZ, [UR6+0x384d8], UR4 ;  /* 0x0384d804063f75b2 */ /* 0x0002620008000100 */
[----:B------:R1:W1:Y:S01]  /*1160*/  SYNCS.EXCH.64 URZ, [UR6+0x384f8], UR24 ;  /* 0x0384f818063f75b2 */ /* 0x0002620008000100 */
[----:B------:R-:W-:Y:S01]  /*1170*/  NOP ;  /* 0x0000000000007918 */ /* 0x000fe20000000000 */
.L_x_4:
[----:B------:R-:W-:Y:S01]  /*1180*/  SHF.R.S32.HI R14, RZ, 0x1f, R19 ;  /* 0x0000001fff0e7819 */ /* 0x000fe20000011413 */
[----:B------:R-:W4:Y:S01]  /*1190*/  SHFL.IDX PT, R15, R13, RZ, 0x1f ;  /* 0x00001fff0d0f7589 */ /* 0x000f2200000e0000 */
[----:B------:R-:W-:Y:S01]  /*11a0*/  ELECT P1, URZ, PT ;  /* 0x00000000003f782f */ /* 0x000fe20003820000 */
[----:B------:R-:W2:Y:S01]  /*11b0*/  LDC R18, c[0x0][0x144] ;  /* 0x00005100ff127b82 */ /* 0x000ea20000000800 */
[----:B------:R-:W-:Y:S01]  /*11c0*/  LEA.HI R3, R14, R19, RZ, 0x7 ;  /* 0x000000130e037211 */ /* 0x000fe200078f38ff */
[----:B------:R-:W3:Y:S01]  /*11d0*/  F2I.U32.TRUNC.NTZ R17, R17 ;  /* 0x0000001100117305 */ /* 0x000ee2000020f000 */
[----:B-1----:R-:W-:Y:S01]  /*11e0*/  UMOV UR4, 0x20 ;  /* 0x0000002000047882 */ /* 0x002fe20000000000 */
[----:B------:R-:W-:Y:S01]  /*11f0*/  NOP ;  /* 0x0000000000007918 */ /* 0x000fe20000000000 */
[----:B------:R-:W-:Y:S01]  /*1200*/  LOP3.LUT R12, R3, 0xffffff80, RZ, 0xc0, !PT ;  /* 0xffffff80030c7812 */ /* 0x000fe200078ec0ff */
[----:B------:R-:W-:Y:S01]  /*1210*/  ULDC UR41, c[0x0][0xc] ;  /* 0x0000030000297ab9 */ /* 0x000fe20000000800 */
[----:B------:R-:W-:-:S03]  /*1220*/  MOV R23, 0x1 ;  /* 0x0000000100177802 */ /* 0x000fc60000000f00 */
[----:B------:R-:W-:-:S05]  /*1230*/  IMAD.IADD R12, R19, 0x1, -R12 ;  /* 0x00000001130c7824 */ /* 0x000fca00078e0a0c */
[----:B------:R-:W-:-:S04]  /*1240*/  SHF.R.S32.HI R3, RZ, 0x1f, R12 ;  /* 0x0000001fff037819 */ /* 0x000fc8000001140c */
[----:B------:R-:W-:Y:S02]  /*1250*/  LEA.HI R3, R3, R12, RZ, 0x3 ;  /* 0x0000000c03037211 */ /* 0x000fe400078f18ff */
[----:B----4-:R-:W-:Y:S02]  /*1260*/  ISETP.NE.OR P1, PT, R15, RZ, !P1 ;  /* 0x000000ff0f00720c */ /* 0x010fe40004f25670 */
[--C-:B------:R-:W-:Y:S02]  /*1270*/  SHF.R.S32.HI R15, RZ, 0x3, R3.reuse ;  /* 0x00000003ff0f7819 */ /* 0x100fe40000011403 */
[----:B------:R-:W-:Y:S02]  /*1280*/  SHF.R.S32.HI R16, RZ, 0x1f, R3 ;  /* 0x0000001fff107819 */ /* 0x000fe40000011403 */
[----:B------:R-:W-:Y:S02]  /*1290*/  SHF.R.S32.HI R3, RZ, 0x1f, R2 ;  /* 0x0000001fff037819 */ /* 0x000fe40000011402 */
[----:B------:R-:W-:-:S02]  /*12a0*/  LEA.HI R16, R16, R15, RZ, 0x2 ;  /* 0x0000000f10107211 */ /* 0x000fc400078f10ff */
[----:B------:R-:W-:Y:S02]  /*12b0*/  LEA.HI R3, R3, R2, RZ, 0x2 ;  /* 0x0000000203037211 */ /* 0x000fe400078f10ff */
[----:B------:R-:W-:Y:S01]  /*12c0*/  LOP3.LUT R16, R16, 0xfffffffc, RZ, 0xc0, !PT ;  /* 0xfffffffc10107812 */ /* 0x000fe200078ec0ff */
[----:B------:R-:W-:Y:S01]  /*12d0*/  VOTEU.ALL UP5, P1 ;  /* 0x00000000003f7886 */ /* 0x000fe200008a0000 */
[----:B------:R-:W-:Y:S01]  /*12e0*/  LOP3.LUT R3, R3, 0x3ffffffc, RZ, 0xc0, !PT ;  /* 0x3ffffffc03037812 */ /* 0x000fe200078ec0ff */
[----:B------:R-:W-:Y:S02]  /*12f0*/  VOTEU.ALL UP6, P1 ;  /* 0x00000000003f7886 */ /* 0x000fe400008c0000 */
[----:B------:R-:W-:Y:S01]  /*1300*/  IMAD.IADD R16, R15, 0x1, -R16 ;  /* 0x000000010f107824 */ /* 0x000fe200078e0a10 */
[----:B------:R-:W1:Y:S01]  /*1310*/  @!UP5 S2UR UR11, SR_CgaCtaId ;  /* 0x00000000000bd9c3 */ /* 0x000e620000008800 */
[----:B------:R-:W-:Y:S01]  /*1320*/  IMAD.IADD R3, R2, 0x1, -R3 ;  /* 0x0000000102037824 */ /* 0x000fe200078e0a03 */
[----:B------:R-:W-:Y:S01]  /*1330*/  @!UP5 UMOV UR6, 0x400 ;  /* 0x000004000006d882 */ /* 0x000fe20000000000 */
[----:B---3--:R-:W-:Y:S01]  /*1340*/  IMAD.MOV R15, RZ, RZ, -R17 ;  /* 0x000000ffff0f7224 */ /* 0x008fe200078e0a11 */
[----:B------:R-:W-:-:S04]  /*1350*/  @!UP5 UIADD3 UR4, -UR4, 0x100000, URZ ;  /* 0x001000000404d890 */ /* 0x000fc8000fffe13f */
[----:B------:R-:W-:Y:S02]  /*1360*/  @!UP5 USHF.L.U32 UR5, UR4, 0xb, URZ ;  /* 0x0000000b0405d899 */ /* 0x000fe4000800063f */
[----:B------:R-:W-:Y:S01]  /*1370*/  @!UP5 USHF.L.U32 UR4, UR4, 0x1, URZ ;  /* 0x000000010404d899 */ /* 0x000fe2000800063f */
[----:B------:R-:W-:Y:S02]  /*1380*/  IMAD R3, R3, 0x4, R16 ;  /* 0x0000000403037824 */ /* 0x000fe400078e0210 */
[----:B--2---:R-:W-:Y:S02]  /*1390*/  IMAD R15, R18, R15, UR40 ;  /* 0x00000028120f7e24 */ /* 0x004fe4000f8e020f */
[C---:B------:R-:W-:Y:S01]  /*13a0*/  IMAD.SHL.U32 R22, R3.reuse, 0x4, RZ ;  /* 0x0000000403167824 */ /* 0x040fe200078e00ff */
[----:B------:R-:W-:-:S04]  /*13b0*/  LEA.HI R2, R3, R3, RZ, 0x1 ;  /* 0x0000000303027211 */ /* 0x000fc800078f08ff */
[----:B------:R-:W-:Y:S02]  /*13c0*/  LOP3.LUT R2, R2, 0xfffffffe, RZ, 0xc0, !PT ;  /* 0xfffffffe02027812 */ /* 0x000fe400078ec0ff */
[----:B------:R-:W-:-:S03]  /*13d0*/  LOP3.LUT R22, R3, 0xc, R22, 0x78, !PT ;  /* 0x0000000c03167812 */ /* 0x000fc600078e7816 */
[----:B------:R-:W-:-:S05]  /*13e0*/  IMAD.IADD R2, R3, 0x1, -R2 ;  /* 0x0000000103027824 */ /* 0x000fca00078e0a02 */
[----:B------:R-:W-:Y:S01]  /*13f0*/  ISETP.NE.AND P2, PT, R2, R15, PT ;  /* 0x0000000f0200720c */ /* 0x000fe20003f45270 */
[----:B-1----:R-:W-:Y:S01]  /*1400*/  @!UP5 ULEA UR6, UR11, UR6, 0x18 ;  /* 0x000000060b06d291 */ /* 0x002fe2000f8ec03f */
[----:B------:R-:W1:Y:S01]  /*1410*/  LDC R15, c[0x0][0x140] ;  /* 0x00005000ff0f7b82 */ /* 0x000e620000000800 */
[----:B------:R-:W-:Y:S01]  /*1420*/  VOTEU.ALL UP5, P1 ;  /* 0x00000000003f7886 */ /* 0x000fe200008a0000 */
[----:B------:R-:W-:-:S04]  /*1430*/  LOP3.LUT P1, RZ, R12, 0x7, RZ, 0xc0, !PT ;  /* 0x000000070cff7812 */ /* 0x000fc8000782c0ff */
[----:B------:R-:W-:-:S05]  /*1440*/  ISETP.LT.U32.AND P1, PT, R22, 0x2, !P1 ;  /* 0x000000021600780c */ /* 0x000fca0004f21070 */
[----:B------:R-:W-:Y:S01]  /*1450*/  @P2 LEA.HI R2, R22, R22, RZ, 0x1 ;  /* 0x0000001616022211 */ /* 0x000fe200078f08ff */
[----:B------:R-:W2:Y:S02]  /*1460*/  FENCE.VIEW.ASYNC.S ;  /* 0x00000000000073c6 */ /* 0x000ea40000000000 */
[----:B--2---:R-:W2:Y:S01]  /*1470*/  @!UP5 SYNCS.EXCH.64 URZ, [UR6+0x38500], UR4 ;  /* 0x03850004063fd5b2 */ /* 0x004ea20008000100 */
[----:B------:R-:W-:-:S04]  /*1480*/  @P2 SHF.R.S32.HI R2, RZ, 0x1, R2 ;  /* 0x00000001ff022819 */ /* 0x000fc80000011402 */
[----:B------:R-:W-:Y:S02]  /*1490*/  @P2 ISETP.NE.AND P3, PT, R2, R21, PT ;  /* 0x000000150200220c */ /* 0x000fe40003f65270 */
[----:B------:R-:W-:Y:S02]  /*14a0*/  SEL R2, RZ, 0x1, !P1 ;  /* 0x00000001ff027807 */ /* 0x000fe40004800000 */
[----:B------:R-:W-:Y:S02]  /*14b0*/  @P2 SEL R23, RZ, 0x1, P3 ;  /* 0x00000001ff172807 */ /* 0x000fe40001800000 */
[----:B-1----:R-:W-:Y:S02]  /*14c0*/  ISETP.EQ.U32.AND P4, PT, R15, 0x1, PT ;  /* 0x000000010f00780c */ /* 0x002fe40003f82070 */
[----:B------:R-:W-:Y:S01]  /*14d0*/  LOP3.LUT R23, R23, R2, RZ, 0xc0, !PT ;  /* 0x0000000217177212 */ /* 0x000fe200078ec0ff */
[----:B------:R1:W3:Y:S01]  /*14e0*/  @!UP6 SYNCS.EXCH.64 URZ, [UR6+0x38508], UR4 ;  /* 0x03850804063fe5b2 */ /* 0x0002e20008000100 */
[----:B------:R-:W-:Y:S01]  /*14f0*/  NOP ;  /* 0x0000000000007918 */ /* 0x000fe20000000000 */
[----:B-1----:R-:W-:-:S08]  /*1500*/  ULDC.U8 UR4, c[0x0][0x900] ;  /* 0x0002400000047ab9 */ /* 0x002fd00000000000 */
[----:B--2---:R-:W-:Y:S05]  /*1510*/  @!P4 BRA `(.L_x_5) ;  /* 0x000000000008c947 */ /* 0x004fea0003800000 */
[----:B---3--:R-:W-:Y:S01]  /*1520*/  UCGABAR_ARV ;  /* 0x00000000000079c7 */ /* 0x008fe20008000000 */
[----:B------:R-:W-:Y:S05]  /*1530*/  BRA `(.L_x_6) ;  /* 0x0000000000047947 */ /* 0x000fea0003800000 */
.L_x_5:
[----:B---3--:R-:W-:Y:S01]  /*1540*/  NOP ;  /* 0x0000000000007918 */ /* 0x008fe20000000000 */
.L_x_6:
[----:B------:R-:W-:Y:S05]  /*1550*/  @!P4 BRA `(.L_x_7) ;  /* 0x00000000000cc947 */ /* 0x000fea0003800000 */
[----:B------:R-:W-:Y:S01]  /*1560*/  UCGABAR_WAIT ;  /* 0x0000000000007dc7 */ /* 0x000fe20008000000 */
[----:B------:R-:W-:Y:S01]  /*1570*/  CCTL.IVALL ;  /* 0x00000000ff00798f */ /* 0x000fe20002000000 */
[----:B------:R-:W-:Y:S05]  /*1580*/  BRA `(.L_x_8) ;  /* 0x0000000000047947 */ /* 0x000fea0003800000 */
.L_x_7:
[----:B------:R-:W-:Y:S06]  /*1590*/  BAR.SYNC.DEFER_BLOCKING 0x0 ;  /* 0x0000000000007b1d */ /* 0x000fec0000010000 */
.L_x_8:
[----:B------:R-:W1:Y:S01]  /*15a0*/  LDC.64 R16, c[0x0][0x8f8] ;  /* 0x00023e00ff107b82 */ /* 0x000e620000000a00 */
[----:B------:R-:W-:Y:S01]  /*15b0*/  IMAD.U32 R2, RZ, RZ, UR9 ;  /* 0x00000009ff027e24 */ /* 0x000fe2000f8e00ff */
[----:B------:R-:W-:Y:S01]  /*15c0*/  ISETP.NE.AND P2, PT, RZ, UR4, PT ;  /* 0x00000004ff007c0c */ /* 0x000fe2000bf45270 */
[----:B------:R-:W-:Y:S01]  /*15d0*/  UMOV UR6, URZ ;  /* 0x0000003f00067c82 */ /* 0x000fe20008000000 */
[----:B------:R-:W-:Y:S01]  /*15e0*/  UMOV UR5, URZ ;  /* 0x0000003f00057c82 */ /* 0x000fe20008000000 */
[----:B------:R-:W-:Y:S01]  /*15f0*/  UMOV UR4, URZ ;  /* 0x0000003f00047c82 */ /* 0x000fe20008000000 */
[----:B------:R-:W-:Y:S01]  /*1600*/  UMOV UR11, URZ ;  /* 0x0000003f000b7c82 */ /* 0x000fe20008000000 */
[----:B------:R-:W-:Y:S01]  /*1610*/  P2R R21, PR, RZ, 0x4 ;  /* 0x00000004ff157803 */ /* 0x000fe20000000000 */
[----:B------:R-:W-:Y:S01]  /*1620*/  IMAD.MOV.U32 R18, RZ, RZ, -0x1 ;  /* 0xffffffffff127424 */ /* 0x000fe200078e00ff */
[----:B-1----:R-:W-:Y:S01]  /*1630*/  ISETP.LE.U32.AND P1, PT, R16, UR10, PT ;  /* 0x0000000a10007c0c */ /* 0x002fe2000bf23070 */
[----:B------:R-:W-:-:S03]  /*1640*/  IMAD.MOV.U32 R16, RZ, RZ, -0x1 ;  /* 0xffffffffff107424 */ /* 0x000fc600078e00ff */
[----:B------:R-:W-:Y:S01]  /*1650*/  ISETP.GE.U32.AND.EX P1, PT, R2, R17, PT, P1 ;  /* 0x000000110200720c */ /* 0x000fe20003f26110 */
[----:B------:R-:W-:-:S12]  /*1660*/  IMAD.MOV.U32 R17, RZ, RZ, -0x1 ;  /* 0xffffffffff117424 */ /* 0x000fd800078e00ff */
[----:B------:R-:W-:Y:S05]  /*1670*/  @P2 BRA P1, `(.L_x_9) ;  /* 0x0000001400fc2947 */ /* 0x000fea0000800000 */
[----:B------:R-:W-:Y:S01]  /*1680*/  IMAD.U32 R3, RZ, RZ, UR9 ;  /* 0x00000009ff037e24 */ /* 0x000fe2000f8e00ff */
[----:B------:R-:W-:Y:S01]  /*1690*/  ISETP.LE.U32.AND P1, PT, R6, UR10, PT ;  /* 0x0000000a06007c0c */ /* 0x000fe2000bf23070 */
[----:B------:R-:W-:Y:S01]  /*16a0*/  UMOV UR5, URZ ;  /* 0x0000003f00057c82 */ /* 0x000fe20008000000 */
[----:B------:R-:W-:Y:S01]  /*16b0*/  UMOV UR4, URZ ;  /* 0x0000003f00047c82 */ /* 0x000fe20008000000 */
[----:B------:R-:W-:Y:S01]  /*16c0*/  UMOV UR11, URZ ;  /* 0x0000003f000b7c82 */ /* 0x000fe20008000000 */
[----:B------:R-:W-:Y:S01]  /*16d0*/  ISETP.GE.U32.AND.EX P1, PT, R3, R7, PT, P1 ;  /* 0x000000070300720c */ /* 0x000fe20003f26110 */
[----:B------:R-:W-:-:S12]  /*16e0*/  UMOV UR6, URZ ;  /* 0x0000003f00067c82 */ /* 0x000fd80008000000 */
[----:B------:R-:W-:Y:S05]  /*16f0*/  @!P1 BRA `(.L_x_10) ;  /* 0x0000001000c89947 */ /* 0x000fea0003800000 */
[----:B------:R-:W-:Y:S02]  /*1700*/  VIADD R7, R9, 0x20 ;  /* 0x0000002009077836 */ /* 0x000fe40000000000 */
[----:B------:R-:W-:Y:S02]  /*1710*/  IMAD.MOV.U32 R3, RZ, RZ, R9 ;  /* 0x000000ffff037224 */ /* 0x000fe400078e0009 */
[----:B-----5:R-:W-:Y:S01]  /*1720*/  IMAD.MOV.U32 R12, RZ, RZ, R8 ;  /* 0x000000ffff0c7224 */ /* 0x020fe200078e0008 */
[----:B------:R-:W-:-:S13]  /*1730*/  ISETP.GE.AND P1, PT, R7, R0, PT ;  /* 0x000000000700720c */ /* 0x000fda0003f26270 */
[----:B------:R-:W1:Y:S01]  /*1740*/  @!P1 LDC.64 R24, c[0x0][0x918] ;  /* 0x00024600ff189b82 */ /* 0x000e620000000a00 */
[----:B------:R-:W-:Y:S01]  /*1750*/  @!P1 VIADD R15, R3, 0x20 ;  /* 0x00000020030f9836 */ /* 0x000fe20000000000 */
[----:B------:R-:W-:Y:S02]  /*1760*/  UIADD3 UR16, UP5, UR16, -0x1, URZ ;  /* 0xffffffff10107890 */ /* 0x000fe4000ffbe03f */
[----:B------:R-:W-:Y:S01]  /*1770*/  UIADD3 UR14, UP6, UR14, -0x1, URZ ;  /* 0xffffffff0e0e7890 */ /* 0x000fe2000ffde03f */
[----:B------:R-:W-:Y:S01]  /*1780*/  BSSY B0, `(.L_x_11) ;  /* 0x0000051000007945 */ /* 0x000fe20003800000 */
[----:B------:R-:W-:Y:S01]  /*1790*/  UIADD3.X UR17, UR17, -0x1, URZ, UP5, !UPT ;  /* 0xffffffff11117890 */ /* 0x000fe2000affe43f */
[----:B-1----:R-:W-:-:S04]  /*17a0*/  @!P1 IMAD.WIDE R24, R15, 0xc, R24 ;  /* 0x0000000c0f189825 */ /* 0x002fc800078e0218 */
[----:B------:R-:W-:Y:S01]  /*17b0*/  IMAD.MOV.U32 R15, RZ, RZ, R10 ;  /* 0x000000ffff0f7224 */ /* 0x000fe200078e000a */
[----:B------:R1:W5:Y:S04]  /*17c0*/  @!P1 LDG.E R8, desc[UR58][R24.64] ;  /* 0x0000003a18089981 */ /* 0x000368000c1e1900 */
[----:B------:R1:W5:Y:S01]  /*17d0*/  @!P1 LDG.E R10, desc[UR58][R24.64+0x4] ;  /* 0x0000043a180a9981 */ /* 0x000362000c1e1900 */
[----:B------:R-:W-:Y:S01]  /*17e0*/  ISETP.GE.AND P1, PT, R3, R0, PT ;  /* 0x000000000300720c */ /* 0x000fe20003f26270 */
[----:B------:R-:W-:Y:S01]  /*17f0*/  UIADD3.X UR15, UR15, -0x1, URZ, UP6, !UPT ;  /* 0xffffffff0f0f7890 */ /* 0x000fe2000b7fe43f */
[----:B------:R-:W-:Y:S01]  /*1800*/  IMAD.MOV.U32 R6, RZ, RZ, RZ ;  /* 0x000000ffff067224 */ /* 0x000fe200078e00ff */
[----:B------:R-:W-:Y:S01]  /*1810*/  UIADD3 UR4, UR8, -0x1, URZ ;  /* 0xffffffff08047890 */ /* 0x000fe2000fffe03f */
[----:B------:R-:W-:Y:S01]  /*1820*/  IMAD.MOV.U32 R2, RZ, RZ, RZ ;  /* 0x000000ffff027224 */ /* 0x000fe200078e00ff */
[----:B------:R-:W-:Y:S01]  /*1830*/  UIADD3 UR5, UR7, -0x1, URZ ;  /* 0xffffffff07057890 */ /* 0x000fe2000fffe03f */
[----:B------:R-:W-:Y:S01]  /*1840*/  IMAD.MOV.U32 R28, RZ, RZ, 0x7fffffff ;  /* 0x7fffffffff1c7424 */ /* 0x000fe200078e00ff */
[----:B------:R-:W-:-:S06]  /*1850*/  MOV R29, RZ ;  /* 0x000000ff001d7202 */ /* 0x000fcc0000000f00 */
[----:B-1----:R-:W-:Y:S05]  /*1860*/  @P1 BRA `(.L_x_12) ;  /* 0x0000000400081947 */ /* 0x002fea0003800000 */
[----:B------:R-:W-:Y:S02]  /*1870*/  PLOP3.LUT P3, PT, PT, PT, UP0, 0x80, 0x0 ;  /* 0x000000000000781c */ /* 0x000fe40003f6f008 */
[C---:B------:R-:W-:Y:S02]  /*1880*/  IADD3 R17, P2, R15.reuse, UR16, RZ ;  /* 0x000000100f117c10 */ /* 0x040fe4000ff5e0ff */
[C---:B------:R-:W-:Y:S02]  /*1890*/  IADD3 R28, P1, R12.reuse, UR14, RZ ;  /* 0x0000000e0c1c7c10 */ /* 0x040fe4000ff3e0ff */
[----:B------:R-:W-:Y:S02]  /*18a0*/  LEA.HI.X.SX32 R18, R15, UR17, 0x1, P2 ;  /* 0x000000110f127c11 */ /* 0x000fe400090f0eff */
[----:B------:R-:W-:-:S05]  /*18b0*/  LEA.HI.X.SX32 R29, R12, UR15, 0x1, P1 ;  /* 0x0000000f0c1d7c11 */ /* 0x000fca00088f0eff */
[----:B------:R-:W-:Y:S05]  /*18c0*/  @!P3 BRA `(.L_x_13) ;  /* 0x000000000030b947 */ /* 0x000fea0003800000 */
[----:B------:R-:W-:Y:S02]  /*18d0*/  ULDC UR6, c[0x0][0x8dc] ;  /* 0x0002370000067ab9 */ /* 0x000fe40000000800 */
[----:B------:R-:W-:-:S05]  /*18e0*/  IADD3 R15, P1, R28, UR6, RZ ;  /* 0x000000061c0f7c10 */ /* 0x000fca000ff3e0ff */
[----:B------:R-:W-:-:S04]  /*18f0*/  IMAD.X R29, RZ, RZ, R29, P1 ;  /* 0x000000ffff1d7224 */ /* 0x000fc800008e061d */
[----:B------:R-:W-:-:S04]  /*1900*/  IMAD.WIDE.U32 R4, R29, UR20, RZ ;  /* 0x000000141d047c25 */ /* 0x000fc8000f8e00ff */
[----:B------:R-:W-:-:S04]  /*1910*/  IMAD.WIDE.U32 R24, P1, R15, UR21, R4 ;  /* 0x000000150f187c25 */ /* 0x000fc8000f820004 */
[----:B------:R-:W-:-:S04]  /*1920*/  IMAD.WIDE.U32 R4, R15, UR20, RZ ;  /* 0x000000140f047c25 */ /* 0x000fc8000f8e00ff */
[----:B------:R-:W-:Y:S01]  /*1930*/  IMAD.X R27, RZ, RZ, RZ, P1 ;  /* 0x000000ffff1b7224 */ /* 0x000fe200008e06ff */
[----:B------:R-:W-:Y:S01]  /*1940*/  IADD3 RZ, P1, R5, R24, RZ ;  /* 0x0000001805ff7210 */ /* 0x000fe20007f3e0ff */
[----:B------:R-:W-:-:S04]  /*1950*/  IMAD.MOV.U32 R26, RZ, RZ, R25 ;  /* 0x000000ffff1a7224 */ /* 0x000fc800078e0019 */
[----:B------:R-:W-:-:S04]  /*1960*/  IMAD.WIDE.U32.X R4, R29, UR21, R26, P1 ;  /* 0x000000151d047c25 */ /* 0x000fc800088e041a */
[----:B------:R-:W-:Y:S02]  /*1970*/  IMAD.MOV.U32 R28, RZ, RZ, R4 ;  /* 0x000000ffff1c7224 */ /* 0x000fe400078e0004 */
[----:B------:R-:W-:-:S07]  /*1980*/  IMAD.MOV.U32 R29, RZ, RZ, R5 ;  /* 0x000000ffff1d7224 */ /* 0x000fce00078e0005 */
.L_x_13:
        /* <DEDUP_REMOVED lines=13> */
.L_x_14:
[----:B------:R-:W-:Y:S02]  /*1a60*/  SHF.R.U64 R5, R28, UR26, R29 ;  /* 0x0000001a1c057c19 */ /* 0x000fe4000800121d */
[----:B------:R-:W-:-:S03]  /*1a70*/  SHF.R.U64 R4, R17, UR30, R18 ;  /* 0x0000001e11047c19 */ /* 0x000fc60008001212 */
[----:B------:R-:W-:Y:S02]  /*1a80*/  VIADD R17, R5, UR4 ;  /* 0x0000000405117c36 */ /* 0x000fe40008000000 */
[----:B------:R-:W-:-:S03]  /*1a90*/  VIADD R18, R4, UR5 ;  /* 0x0000000504127c36 */ /* 0x000fc60008000000 */
[----:B------:R-:W-:Y:S02]  /*1aa0*/  IABS R15, R17 ;  /* 0x00000011000f7213 */ /* 0x000fe40000000000 */
[----:B------:R-:W-:-:S03]  /*1ab0*/  IABS R12, R18 ;  /* 0x00000012000c7213 */ /* 0x000fc60000000000 */
[----:B------:R-:W-:-:S04]  /*1ac0*/  IMAD.HI.U32 R4, R15, UR13, RZ ;  /* 0x0000000d0f047c27 */ /* 0x000fc8000f8e00ff */
[----:B------:R-:W-:-:S04]  /*1ad0*/  IMAD.HI.U32 R5, R12, UR19, RZ ;  /* 0x000000130c057c27 */ /* 0x000fc8000f8e00ff */
[----:B------:R-:W-:Y:S02]  /*1ae0*/  IMAD R4, R4, UR29, R15 ;  /* 0x0000001d04047c24 */ /* 0x000fe4000f8e020f */
[----:B------:R-:W-:Y:S02]  /*1af0*/  IMAD R5, R5, UR31, R12 ;  /* 0x0000001f05057c24 */ /* 0x000fe4000f8e020c */
[----:B------:R-:W-:Y:S01]  /*1b00*/  IMAD.U32 R15, RZ, RZ, UR32 ;  /* 0x00000020ff0f7e24 */ /* 0x000fe2000f8e00ff */
[----:B------:R-:W-:Y:S01]  /*1b10*/  ISETP.LT.U32.AND P1, PT, R4, UR28, PT ;  /* 0x0000001c04007c0c */ /* 0x000fe2000bf21070 */
[----:B------:R-:W-:Y:S01]  /*1b20*/  IMAD.U32 R12, RZ, RZ, UR33 ;  /* 0x00000021ff0c7e24 */ /* 0x000fe2000f8e00ff */
[----:B------:R-:W-:-:S11]  /*1b30*/  ISETP.LT.U32.AND P2, PT, R5, UR27, PT ;  /* 0x0000001b05007c0c */ /* 0x000fd6000bf41070 */
[----:B------:R-:W-:Y:S01]  /*1b40*/  @!P1 VIADD R4, R4, -UR28 ;  /* 0x8000001c04049c36 */ /* 0x000fe20008000000 */
[----:B------:R-:W-:Y:S02]  /*1b50*/  ISETP.GE.AND P1, PT, R18, RZ, PT ;  /* 0x000000ff1200720c */ /* 0x000fe40003f26270 */
[----:B------:R-:W-:Y:S02]  /*1b60*/  @!P2 IADD3 R5, R5, -UR27, RZ ;  /* 0x8000001b0505ac10 */ /* 0x000fe4000fffe0ff */
[----:B------:R-:W-:Y:S02]  /*1b70*/  ISETP.LT.U32.AND P3, PT, R4, UR28, PT ;  /* 0x0000001c04007c0c */ /* 0x000fe4000bf61070 */
[----:B------:R-:W-:Y:S02]  /*1b80*/  ISETP.LT.U32.AND P4, PT, R5, UR27, PT ;  /* 0x0000001b05007c0c */ /* 0x000fe4000bf81070 */
[----:B------:R-:W-:-:S09]  /*1b90*/  ISETP.GE.AND P2, PT, R17, RZ, PT ;  /* 0x000000ff1100720c */ /* 0x000fd20003f46270 */
[----:B------:R-:W-:Y:S01]  /*1ba0*/  @!P3 VIADD R4, R4, -UR28 ;  /* 0x8000001c0404bc36 */ /* 0x000fe20008000000 */
[----:B------:R-:W-:Y:S01]  /*1bb0*/  PLOP3.LUT P3, PT, PT, PT, UP4, 0x80, 0x0 ;  /* 0x000000000000781c */ /* 0x000fe20003f6f048 */
[----:B------:R-:W-:Y:S01]  /*1bc0*/  @!P4 VIADD R5, R5, -UR27 ;  /* 0x8000001b0505cc36 */ /* 0x000fe20008000000 */
[----:B------:R-:W-:Y:S01]  /*1bd0*/  PLOP3.LUT P4, PT, PT, PT, UP2, 0x80, 0x0 ;  /* 0x000000000000781c */ /* 0x000fe20003f8f028 */
[----:B------:R-:W-:Y:S02]  /*1be0*/  @!P2 IMAD.MOV R4, RZ, RZ, -R4 ;  /* 0x000000ffff04a224 */ /* 0x000fe400078e0a04 */
[----:B------:R-:W-:Y:S01]  /*1bf0*/  @!P1 IMAD.MOV R5, RZ, RZ, -R5 ;  /* 0x000000ffff059224 */ /* 0x000fe200078e0a05 */
[----:B------:R-:W-:Y:S02]  /*1c00*/  PLOP3.LUT P1, PT, PT, PT, UP3, 0x80, 0x0 ;  /* 0x000000000000781c */ /* 0x000fe40003f2f038 */
[----:B------:R-:W-:Y:S02]  /*1c10*/  SEL R4, R15, R4, !P3 ;  /* 0x000000040f047207 */ /* 0x000fe40005800000 */
[----:B------:R-:W-:-:S03]  /*1c20*/  SEL R5, R12, R5, !P4 ;  /* 0x000000050c057207 */ /* 0x000fc60006000000 */
[----:B------:R-:W-:Y:S02]  /*1c30*/  IMAD.IADD R28, R17, 0x1, -R4 ;  /* 0x00000001111c7824 */ /* 0x000fe400078e0a04 */
[----:B------:R-:W-:-:S05]  /*1c40*/  IMAD.IADD R5, R18, 0x1, -R5 ;  /* 0x0000000112057824 */ /* 0x000fca00078e0a05 */
[----:B------:R-:W-:Y:S01]  /*1c50*/  SEL R4, R5, R28, !P1 ;  /* 0x0000001c05047207 */ /* 0x000fe20004800000 */
[----:B------:R-:W-:-:S03]  /*1c60*/  IMAD R28, R28, R5, RZ ;  /* 0x000000051c1c7224 */ /* 0x000fc600078e02ff */
[----:B------:R-:W-:Y:S02]  /*1c70*/  SHF.R.S32.HI R5, RZ, 0x1f, R4 ;  /* 0x0000001fff057819 */ /* 0x000fe40000011404 */
[----:B------:R-:W-:-:S07]  /*1c80*/  SHF.R.S32.HI R29, RZ, 0x1f, R28 ;  /* 0x0000001fff1d7819 */ /* 0x000fce000001141c */
.L_x_12:
[----:B------:R-:W-:Y:S05]  /*1c90*/  BSYNC B0 ;  /* 0x0000000000007941 */ /* 0x000fea0003800000 */
.L_x_11:
[----:B------:R-:W1:Y:S01]  /*1ca0*/  SHFL.UP PT, R15, R28, 0x1, RZ ;  /* 0x042000001c0f7989 */ /* 0x000e6200000e00ff */
[C---:B------:R-:W-:Y:S02]  /*1cb0*/  ISETP.NE.AND P2, PT, R9.reuse, RZ, PT ;  /* 0x000000ff0900720c */ /* 0x040fe40003f45270 */
[C---:B------:R-:W-:Y:S01]  /*1cc0*/  ISETP.GE.U32.AND P3, PT, R9.reuse, 0x2, PT ;  /* 0x000000020900780c */ /* 0x040fe20003f66070 */
[----:B------:R-:W2:Y:S01]  /*1cd0*/  SHFL.UP PT, R12, R29, 0x1, RZ ;  /* 0x042000001d0c7989 */ /* 0x000ea200000e00ff */
[C---:B------:R-:W-:Y:S02]  /*1ce0*/  ISETP.GE.U32.AND P4, PT, R9.reuse, 0x4, PT ;  /* 0x000000040900780c */ /* 0x040fe40003f86070 */
[C---:B------:R-:W-:Y:S02]  /*1cf0*/  ISETP.GE.U32.AND P5, PT, R9.reuse, 0x8, PT ;  /* 0x000000080900780c */ /* 0x040fe40003fa6070 */
[----:B------:R-:W-:Y:S02]  /*1d00*/  ISETP.GE.U32.AND P6, PT, R9, 0x10, PT ;  /* 0x000000100900780c */ /* 0x000fe40003fc6070 */
[----:B-1----:R-:W-:-:S02]  /*1d10*/  SEL R15, R15, RZ, P2 ;  /* 0x000000ff0f0f7207 */ /* 0x002fc40001000000 */
[----:B--2---:R-:W-:Y:S02]  /*1d20*/  SEL R12, R12, RZ, P2 ;  /* 0x000000ff0c0c7207 */ /* 0x004fe40001000000 */
[----:B------:R-:W-:-:S05]  /*1d30*/  IADD3 R24, P1, R15, R28, RZ ;  /* 0x0000001c0f187210 */ /* 0x000fca0007f3e0ff */
[----:B------:R-:W-:Y:S01]  /*1d40*/  IMAD.X R17, R12, 0x1, R29, P1 ;  /* 0x000000010c117824 */ /* 0x000fe200008e061d */
[----:B------:R-:W1:Y:S04]  /*1d50*/  SHFL.UP PT, R15, R24, 0x2, RZ ;  /* 0x04400000180f7989 */ /* 0x000e6800000e00ff */
[----:B------:R-:W2:Y:S01]  /*1d60*/  SHFL.UP PT, R12, R17, 0x2, RZ ;  /* 0x04400000110c7989 */ /* 0x000ea200000e00ff */
[----:B-1----:R-:W-:-:S04]  /*1d70*/  SEL R15, R15, RZ, P3 ;  /* 0x000000ff0f0f7207 */ /* 0x002fc80001800000 */
[----:B------:R-:W-:Y:S02]  /*1d80*/  IADD3 R18, P1, R15, R24, RZ ;  /* 0x000000180f127210 */ /* 0x000fe40007f3e0ff */
[----:B--2---:R-:W-:-:S03]  /*1d90*/  SEL R12, R12, RZ, P3 ;  /* 0x000000ff0c0c7207 */ /* 0x004fc60001800000 */
[----:B------:R-:W1:Y:S02]  /*1da0*/  SHFL.UP PT, R15, R18, 0x4, RZ ;  /* 0x04800000120f7989 */ /* 0x000e6400000e00ff */
[----:B------:R-:W-:-:S05]  /*1db0*/  IMAD.X R25, R12, 0x1, R17, P1 ;  /* 0x000000010c197824 */ /* 0x000fca00008e0611 */
        /* <DEDUP_REMOVED lines=15> */
[----:B--2---:R-:W-:-:S05]  /*1eb0*/  SEL R12, R12, RZ, P6 ;  /* 0x000000ff0c0c7207 */ /* 0x004fca0003000000 */
[----:B------:R-:W-:Y:S01]  /*1ec0*/  IMAD.X R17, R12, 0x1, R25, P1 ;  /* 0x000000010c117824 */ /* 0x000fe200008e0619 */
[----:B------:R-:W-:-:S04]  /*1ed0*/  ISETP.GT.U32.AND P1, PT, R15, UR10, PT ;  /* 0x0000000a0f007c0c */ /* 0x000fc8000bf24070 */
[----:B------:R-:W-:-:S13]  /*1ee0*/  ISETP.GT.U32.AND.EX P1, PT, R17, UR9, PT, P1 ;  /* 0x0000000911007c0c */ /* 0x000fda000bf24110 */
[----:B------:R-:W-:-:S04]  /*1ef0*/  VOTE.ANY R12, PT, P1 ;  /* 0x00000000000c7806 */ /* 0x000fc800008e0100 */
[----:B------:R-:W-:-:S13]  /*1f00*/  ISETP.NE.AND P1, PT, R12, RZ, PT ;  /* 0x000000ff0c00720c */ /* 0x000fda0003f25270 */
[----:B------:R-:W-:Y:S05]  /*1f10*/  @P1 BRA `(.L_x_15) ;  /* 0x00000008006c1947 */ /* 0x000fea0003800000 */
[----:B------:R-:W1:Y:S01]  /*1f20*/  LDC R0, c[0x0][0x910] ;  /* 0x00024400ff007b82 */ /* 0x000e620000000800 */
[----:B------:R-:W-:Y:S01]  /*1f30*/  MOV R26, R15 ;  /* 0x0000000f001a7202 */ /* 0x000fe20000000f00 */
[----:B------:R-:W-:Y:S01]  /*1f40*/  IMAD.MOV.U32 R27, RZ, RZ, R17 ;  /* 0x000000ffff1b7224 */ /* 0x000fe200078e0011 */
[----:B------:R-:W-:Y:S01]  /*1f50*/  ULDC UR13, c[0x0][0x8f4] ;  /* 0x00023d00000d7ab9 */ /* 0x000fe20000000800 */
[----:B------:R-:W-:Y:S01]  /*1f60*/  ULDC UR6, c[0x0][0x8dc] ;  /* 0x0002370000067ab9 */ /* 0x000fe20000000800 */
[----:B------:R-:W-:Y:S01]  /*1f70*/  ULDC UR19, c[0x0][0x8d8] ;  /* 0x0002360000137ab9 */ /* 0x000fe20000000800 */
[----:B------:R-:W-:Y:S01]  /*1f80*/  ULDC UR24, c[0x0][0x8f0] ;  /* 0x00023c0000187ab9 */ /* 0x000fe20000000800 */
[----:B------:R-:W-:Y:S01]  /*1f90*/  ULDC.64 UR20, c[0x0][0x8d0] ;  /* 0x0002340000147ab9 */ /* 0x000fe20000000a00 */
[----:B------:R-:W-:-:S05]  /*1fa0*/  ULDC.64 UR22, c[0x0][0x8e8] ;  /* 0x00023a0000167ab9 */ /* 0x000fca0000000a00 */
.L_x_20:
[----:B------:R-:W-:Y:S02]  /*1fb0*/  IMAD.MOV.U32 R3, RZ, RZ, R7 ;  /* 0x000000ffff037224 */ /* 0x000fe400078e0007 */
[----:B------:R-:W-:Y:S02]  /*1fc0*/  VIADD R7, R7, 0x20 ;  /* 0x0000002007077836 */ /* 0x000fe40000000000 */
[----:B-----5:R-:W-:-:S03]  /*1fd0*/  IMAD.MOV.U32 R12, RZ, RZ, R8 ;  /* 0x000000ffff0c7224 */ /* 0x020fc600078e0008 */
[----:B-1----:R-:W-:-:S13]  /*1fe0*/  ISETP.GE.AND P1, PT, R7, R0, PT ;  /* 0x000000000700720c */ /* 0x002fda0003f26270 */
[----:B------:R-:W1:Y:S01]  /*1ff0*/  @!P1 LDC.64 R24, c[0x0][0x918] ;  /* 0x00024600ff189b82 */ /* 0x000e620000000a00 */
[----:B------:R-:W-:Y:S01]  /*2000*/  @!P1 VIADD R15, R3, 0x20 ;  /* 0x00000020030f9836 */ /* 0x000fe20000000000 */
[----:B------:R2:W3:Y:S01]  /*2010*/  SHFL.IDX PT, R2, R27, 0x1f, 0x1f ;  /* 0x03e01f001b027f89 */ /* 0x0004e200000e0000 */
[----:B------:R-:W-:Y:S03]  /*2020*/  BSSY B0, `(.L_x_16) ;  /* 0x0000065000007945 */ /* 0x000fe60003800000 */
[----:B------:R2:W4:Y:S01]  /*2030*/  SHFL.IDX PT, R6, R26, 0x1f, 0x1f ;  /* 0x03e01f001a067f89 */ /* 0x00052200000e0000 */
[----:B-1----:R-:W-:-:S04]  /*2040*/  @!P1 IMAD.WIDE R24, R15, 0xc, R24 ;  /* 0x0000000c0f189825 */ /* 0x002fc800078e0218 */
[----:B------:R-:W-:Y:S01]  /*2050*/  IMAD.MOV.U32 R15, RZ, RZ, R10 ;  /* 0x000000ffff0f7224 */ /* 0x000fe200078e000a */
[----:B------:R2:W5:Y:S04]  /*2060*/  @!P1 LDG.E R8, desc[UR58][R24.64] ;  /* 0x0000003a18089981 */ /* 0x000568000c1e1900 */
[----:B------:R2:W5:Y:S01]  /*2070*/  @!P1 LDG.E R10, desc[UR58][R24.64+0x4] ;  /* 0x0000043a180a9981 */ /* 0x000562000c1e1900 */
[----:B------:R-:W-:Y:S01]  /*2080*/  ISETP.GE.AND P1, PT, R3, R0, PT ;  /* 0x000000000300720c */ /* 0x000fe20003f26270 */
[----:B------:R-:W-:Y:S02]  /*2090*/  IMAD.MOV.U32 R28, RZ, RZ, 0x7fffffff ;  /* 0x7fffffffff1c7424 */ /* 0x000fe400078e00ff */
[----:B------:R-:W-:-:S10]  /*20a0*/  IMAD.MOV.U32 R29, RZ, RZ, RZ ;  /* 0x000000ffff1d7224 */ /* 0x000fd400078e00ff */
[----:B--234-:R-:W-:Y:S05]  /*20b0*/  @P1 BRA `(.L_x_17) ;  /* 0x00000004006c1947 */ /* 0x01cfea0003800000 */
[----:B------:R-:W-:Y:S02]  /*20c0*/  IABS R31, R20 ;  /* 0x00000014001f7213 */ /* 0x000fe40000000000 */
[C---:B------:R-:W-:Y:S02]  /*20d0*/  IADD3 R17, P1, R12.reuse, UR14, RZ ;  /* 0x0000000e0c117c10 */ /* 0x040fe4000ff3e0ff */
[----:B------:R-:W1:Y:S02]  /*20e0*/  I2F.RP R4, R31 ;  /* 0x0000001f00047306 */ /* 0x000e640000209400 */
[----:B------:R-:W-:Y:S02]  /*20f0*/  LEA.HI.X.SX32 R18, R12, UR15, 0x1, P1 ;  /* 0x0000000f0c127c11 */ /* 0x000fe400088f0eff */
[----:B------:R-:W-:-:S04]  /*2100*/  IADD3 R12, P1, R15, UR16, RZ ;  /* 0x000000100f0c7c10 */ /* 0x000fc8000ff3e0ff */
[----:B------:R-:W-:Y:S02]  /*2110*/  LEA.HI.X.SX32 R15, R15, UR17, 0x1, P1 ;  /* 0x000000110f0f7c11 */ /* 0x000fe400088f0eff */
[----:B------:R-:W-:Y:S01]  /*2120*/  PLOP3.LUT P1, PT, PT, PT, UP0, 0x80, 0x0 ;  /* 0x000000000000781c */ /* 0x000fe20003f2f008 */
[----:B-1----:R-:W1:Y:S02]  /*2130*/  MUFU.RCP R4, R4 ;  /* 0x0000000400047308 */ /* 0x002e640000001000 */
[----:B-1----:R-:W-:-:S06]  /*2140*/  VIADD R5, R4, 0xffffffe ;  /* 0x0ffffffe04057836 */ /* 0x002fcc0000000000 */
[----:B------:R-:W1:Y:S02]  /*2150*/  F2I.FTZ.U32.TRUNC.NTZ R33, R5 ;  /* 0x0000000500217305 */ /* 0x000e64000021f000 */
[----:B-1----:R-:W-:Y:S02]  /*2160*/  IMAD.MOV R28, RZ, RZ, -R33 ;  /* 0x000000ffff1c7224 */ /* 0x002fe400078e0a21 */
[----:B------:R-:W-:Y:S05]  /*2170*/  @!P1 BRA `(.L_x_18) ;  /* 0x00000000002c9947 */ /* 0x000fea0003800000 */
        /* <DEDUP_REMOVED lines=9> */
[----:B------:R-:W-:Y:S01]  /*2210*/  IMAD.MOV.U32 R18, RZ, RZ, R5 ;  /* 0x000000ffff127224 */ /* 0x000fe200078e0005 */
[----:B------:R-:W-:-:S07]  /*2220*/  MOV R17, R4 ;  /* 0x0000000400117202 */ /* 0x000fce0000000f00 */
.L_x_18:
        /* <DEDUP_REMOVED lines=12> */
.L_x_19:
[----:B------:R-:W-:Y:S01]  /*22f0*/  SHF.R.U64 R12, R12, UR24, R15 ;  /* 0x000000180c0c7c19 */ /* 0x000fe2000800120f */
[----:B------:R-:W-:Y:S01]  /*2300*/  IMAD.MOV.U32 R4, RZ, RZ, R28 ;  /* 0x000000ffff047224 */ /* 0x000fe200078e001c */
[----:B------:R-:W-:Y:S02]  /*2310*/  IABS R5, R20 ;  /* 0x0000001400057213 */ /* 0x000fe40000000000 */
[----:B------:R-:W-:Y:S01]  /*2320*/  SHF.R.U64 R17, R17, UR19, R18 ;  /* 0x0000001311117c19 */ /* 0x000fe20008001212 */
[----:B------:R-:W-:Y:S01]  /*2330*/  VIADD R15, R12, UR5 ;  /* 0x000000050c0f7c36 */ /* 0x000fe20008000000 */
[----:B------:R-:W-:Y:S01]  /*2340*/  IABS R28, R11 ;  /* 0x0000000b001c7213 */ /* 0x000fe20000000000 */
[----:B------:R-:W-:Y:S02]  /*2350*/  IMAD R12, R4, R31, RZ ;  /* 0x0000001f040c7224 */ /* 0x000fe400078e02ff */
[----:B------:R-:W-:Y:S01]  /*2360*/  IMAD.MOV R25, RZ, RZ, -R5 ;  /* 0x000000ffff197224 */ /* 0x000fe200078e0a05 */
[----:B------:R-:W-:Y:S01]  /*2370*/  IABS R24, R15 ;  /* 0x0000000f00187213 */ /* 0x000fe20000000000 */
[----:B------:R-:W-:-:S02]  /*2380*/  IMAD.MOV.U32 R4, RZ, RZ, RZ ;  /* 0x000000ffff047224 */ /* 0x000fc400078e00ff */
[----:B------:R-:W-:Y:S02]  /*2390*/  IMAD.MOV.U32 R5, RZ, RZ, R33 ;  /* 0x000000ffff057224 */ /* 0x000fe400078e0021 */
[----:B------:R-:W-:Y:S02]  /*23a0*/  VIADD R18, R17, UR4 ;  /* 0x0000000411127c36 */ /* 0x000fe40008000000 */
[----:B------:R-:W-:-:S04]  /*23b0*/  IMAD.HI.U32 R4, R33, R12, R4 ;  /* 0x0000000c21047227 */ /* 0x000fc800078e0004 */
[----:B------:R-:W-:Y:S01]  /*23c0*/  IMAD.MOV.U32 R5, RZ, RZ, R24 ;  /* 0x000000ffff057224 */ /* 0x000fe200078e0018 */
[----:B------:R-:W-:Y:S01]  /*23d0*/  IABS R24, R11 ;  /* 0x0000000b00187213 */ /* 0x000fe20000000000 */
[----:B------:R-:W-:Y:S02]  /*23e0*/  IMAD.MOV.U32 R12, RZ, RZ, R25 ;  /* 0x000000ffff0c7224 */ /* 0x000fe400078e0019 */
[----:B------:R-:W-:Y:S01]  /*23f0*/  IMAD.HI.U32 R4, R4, R5, RZ ;  /* 0x0000000504047227 */ /* 0x000fe200078e00ff */
[----:B------:R-:W1:Y:S03]  /*2400*/  I2F.RP R25, R24 ;  /* 0x0000001800197306 */ /* 0x000e660000209400 */
[----:B------:R-:W-:-:S05]  /*2410*/  IMAD R12, R4, R12, R5 ;  /* 0x0000000c040c7224 */ /* 0x000fca00078e0205 */
[----:B------:R-:W-:Y:S01]  /*2420*/  ISETP.GT.U32.AND P1, PT, R31, R12, PT ;  /* 0x0000000c1f00720c */ /* 0x000fe20003f24070 */
[----:B-1----:R-:W1:-:S12]  /*2430*/  MUFU.RCP R25, R25 ;  /* 0x0000001900197308 */ /* 0x002e580000001000 */
[----:B------:R-:W-:Y:S01]  /*2440*/  @!P1 IADD3 R12, R12, -R31, RZ ;  /* 0x8000001f0c0c9210 */ /* 0x000fe20007ffe0ff */
[----:B-1----:R-:W-:-:S04]  /*2450*/  VIADD R4, R25, 0xffffffe ;  /* 0x0ffffffe19047836 */ /* 0x002fc80000000000 */
[----:B------:R1:W2:Y:S02]  /*2460*/  F2I.FTZ.U32.TRUNC.NTZ R5, R4 ;  /* 0x0000000400057305 */ /* 0x0002a4000021f000 */
[----:B-1----:R-:W-:Y:S02]  /*2470*/  IMAD.MOV.U32 R4, RZ, RZ, RZ ;  /* 0x000000ffff047224 */ /* 0x002fe400078e00ff */
[----:B--2---:R-:W-:-:S04]  /*2480*/  IMAD.MOV R27, RZ, RZ, -R5 ;  /* 0x000000ffff1b7224 */ /* 0x004fc800078e0a05 */
[----:B------:R-:W-:Y:S01]  /*2490*/  IMAD R17, R27, R24, RZ ;  /* 0x000000181b117224 */ /* 0x000fe200078e02ff */
[----:B------:R-:W-:-:S03]  /*24a0*/  IABS R27, R18 ;  /* 0x00000012001b7213 */ /* 0x000fc60000000000 */
[----:B------:R-:W-:-:S04]  /*24b0*/  IMAD.HI.U32 R26, R5, R17, R4 ;  /* 0x00000011051a7227 */ /* 0x000fc800078e0004 */
[----:B------:R-:W-:Y:S02]  /*24c0*/  IMAD.MOV.U32 R5, RZ, RZ, R27 ;  /* 0x000000ffff057224 */ /* 0x000fe400078e001b */
[----:B------:R-:W-:Y:S02]  /*24d0*/  IMAD.MOV R17, RZ, RZ, -R28 ;  /* 0x000000ffff117224 */ /* 0x000fe400078e0a1c */
[----:B------:R-:W-:-:S04]  /*24e0*/  IMAD.HI.U32 R4, R26, R5, RZ ;  /* 0x000000051a047227 */ /* 0x000fc800078e00ff */
[----:B------:R-:W-:-:S05]  /*24f0*/  IMAD R5, R4, R17, R5 ;  /* 0x0000001104057224 */ /* 0x000fca00078e0205 */
[----:B------:R-:W-:-:S13]  /*2500*/  ISETP.GT.U32.AND P1, PT, R24, R5, PT ;  /* 0x000000051800720c */ /* 0x000fda0003f24070 */
[----:B------:R-:W-:Y:S01]  /*2510*/  @!P1 IMAD.IADD R5, R5, 0x1, -R24 ;  /* 0x0000000105059824 */ /* 0x000fe200078e0a18 */
[----:B------:R-:W-:-:S13]  /*2520*/  ISETP.GT.U32.AND P1, PT, R31, R12, PT ;  /* 0x0000000c1f00720c */ /* 0x000fda0003f24070 */
[----:B------:R-:W-:Y:S01]  /*2530*/  @!P1 IMAD.IADD R12, R12, 0x1, -R31 ;  /* 0x000000010c0c9824 */ /* 0x000fe200078e0a1f */
[----:B------:R-:W-:-:S03]  /*2540*/  ISETP.GT.U32.AND P1, PT, R24, R5, PT ;  /* 0x000000051800720c */ /* 0x000fc60003f24070 */
[----:B------:R-:W-:-:S10]  /*2550*/  IMAD.MOV.U32 R4, RZ, RZ, R12 ;  /* 0x000000ffff047224 */ /* 0x000fd400078e000c */
[----:B------:R-:W-:Y:S01]  /*2560*/  @!P1 IMAD.IADD R5, R5, 0x1, -R24 ;  /* 0x0000000105059824 */ /* 0x000fe200078e0a18 */
[----:B------:R-:W-:-:S13]  /*2570*/  ISETP.GE.AND P1, PT, R15, RZ, PT ;  /* 0x000000ff0f00720c */ /* 0x000fda0003f26270 */
[----:B------:R-:W-:Y:S01]  /*2580*/  @!P1 IMAD.MOV R4, RZ, RZ, -R4 ;  /* 0x000000ffff049224 */ /* 0x000fe200078e0a04 */
[----:B------:R-:W-:-:S13]  /*2590*/  ISETP.GE.AND P1, PT, R18, RZ, PT ;  /* 0x000000ff1200720c */ /* 0x000fda0003f26270 */
[----:B------:R-:W-:Y:S01]  /*25a0*/  @!P1 IMAD.MOV R5, RZ, RZ, -R5 ;  /* 0x000000ffff059224 */ /* 0x000fe200078e0a05 */
[----:B------:R-:W-:-:S13]  /*25b0*/  ISETP.NE.AND P1, PT, RZ, UR7, PT ;  /* 0x00000007ff007c0c */ /* 0x000fda000bf25270 */
[----:B------:R-:W-:Y:S02]  /*25c0*/  @!P1 LOP3.LUT R4, RZ, UR7, RZ, 0x33, !PT ;  /* 0x00000007ff049c12 */ /* 0x000fe4000f8e33ff */
[----:B------:R-:W-:-:S03]  /*25d0*/  ISETP.NE.AND P1, PT, RZ, UR8, PT ;  /* 0x00000008ff007c0c */ /* 0x000fc6000bf25270 */
[----:B------:R-:W-:-:S10]  /*25e0*/  IMAD.IADD R4, R15, 0x1, -R4 ;  /* 0x000000010f047824 */ /* 0x000fd400078e0a04 */
[----:B------:R-:W-:Y:S02]  /*25f0*/  @!P1 LOP3.LUT R5, RZ, UR8, RZ, 0x33, !PT ;  /* 0x00000008ff059c12 */ /* 0x000fe4000f8e33ff */
[----:B------:R-:W-:Y:S02]  /*2600*/  PLOP3.LUT P1, PT, PT, PT, UP3, 0x80, 0x0 ;  /* 0x000000000000781c */ /* 0x000fe40003f2f038 */
[----:B------:R-:W-:-:S04]  /*2610*/  IADD3 R5, -R5, R18, RZ ;  /* 0x0000001205057210 */ /* 0x000fc80007ffe1ff */
[CC--:B------:R-:W-:Y:S01]  /*2620*/  SEL R15, R4.reuse, R5.reuse, !P1 ;  /* 0x00000005040f7207 */ /* 0x0c0fe20004800000 */
[----:B------:R-:W-:-:S03]  /*2630*/  IMAD R28, R4, R5, RZ ;  /* 0x00000005041c7224 */ /* 0x000fc600078e02ff */
[--C-:B------:R-:W-:Y:S01]  /*2640*/  SHF.R.S32.HI R5, RZ, 0x1f, R15.reuse ;  /* 0x0000001fff057819 */ /* 0x100fe2000001140f */
[----:B------:R-:W-:Y:S01]  /*2650*/  IMAD.MOV.U32 R4, RZ, RZ, R15 ;  /* 0x000000ffff047224 */ /* 0x000fe200078e000f */
[----:B------:R-:W-:-:S07]  /*2660*/  SHF.R.S32.HI R29, RZ, 0x1f, R28 ;  /* 0x0000001fff1d7819 */ /* 0x000fce000001141c */
.L_x_17:
[----:B------:R-:W-:Y:S05]  /*2670*/  BSYNC B0 ;  /* 0x0000000000007941 */ /* 0x000fea0003800000 */
.L_x_16:
[----:B------:R-:W1:Y:S04]  /*2680*/  SHFL.UP PT, R15, R28, 0x1, RZ ;  /* 0x042000001c0f7989 */ /* 0x000e6800000e00ff */
[----:B------:R-:W2:Y:S01]  /*2690*/  SHFL.UP PT, R12, R29, 0x1, RZ ;  /* 0x042000001d0c7989 */ /* 0x000ea200000e00ff */
[----:B-1----:R-:W-:Y:S02]  /*26a0*/  SEL R15, R15, RZ, P2 ;  /* 0x000000ff0f0f7207 */ /* 0x002fe40001000000 */
[----:B--2---:R-:W-:Y:S02]  /*26b0*/  SEL R12, R12, RZ, P2 ;  /* 0x000000ff0c0c7207 */ /* 0x004fe40001000000 */
[----:B------:R-:W-:-:S05]  /*26c0*/  IADD3 R18, P1, R15, R28, RZ ;  /* 0x0000001c0f127210 */ /* 0x000fca0007f3e0ff */
[----:B------:R-:W-:Y:S01]  /*26d0*/  IMAD.X R25, R12, 0x1, R29, P1 ;  /* 0x000000010c197824 */ /* 0x000fe200008e061d */
        /* <DEDUP_REMOVED lines=24> */
[----:B------:R-:W-:-:S05]  /*2860*/  IADD3 R26, P1, R15, R6, RZ ;  /* 0x000000060f1a7210 */ /* 0x000fca0007f3e0ff */
[----:B------:R-:W-:Y:S01]  /*2870*/  IMAD.X R27, R17, 0x1, R2, P1 ;  /* 0x00000001111b7824 */ /* 0x000fe200008e0602 */
[----:B------:R-:W-:-:S04]  /*2880*/  ISETP.GT.U32.AND P1, PT, R26, UR10, PT ;  /* 0x0000000a1a007c0c */ /* 0x000fc8000bf24070 */
[----:B------:R-:W-:-:S13]  /*2890*/  ISETP.GT.U32.AND.EX P1, PT, R27, UR9, PT, P1 ;  /* 0x000000091b007c0c */ /* 0x000fda000bf24110 */
[----:B------:R-:W-:-:S04]  /*28a0*/  VOTE.ANY R12, PT, P1 ;  /* 0x00000000000c7806 */ /* 0x000fc800008e0100 */
[----:B------:R-:W-:-:S13]  /*28b0*/  ISETP.NE.AND P1, PT, R12, RZ, PT ;  /* 0x000000ff0c00720c */ /* 0x000fda0003f25270 */
[----:B------:R-:W-:Y:S05]  /*28c0*/  @!P1 BRA `(.L_x_20) ;  /* 0xfffffff400b89947 */ /* 0x000fea000383ffff */
.L_x_15:
[----:B------:R-:W1:Y:S08]  /*28d0*/  BREV R12, R12 ;  /* 0x0000000c000c7301 */ /* 0x000e700000000000 */
[----:B-1----:R-:W1:Y:S02]  /*28e0*/  FLO.U32.SH R7, R12 ;  /* 0x0000000c00077300 */ /* 0x002e6400000e0400 */
[----:B-1----:R-:W1:Y:S02]  /*28f0*/  SHFL.IDX PT, R3, R3, R7, 0x1f ;  /* 0x00001f0703037589 */ /* 0x002e6400000e0000 */
[----:B-1----:R-:W-:-:S13]  /*2900*/  R2UR UR6, R3 ;  /* 0x00000000030672ca */ /* 0x002fda00000e0000 */
[----:B------:R-:W-:-:S05]  /*2910*/  VIADD R27, R9, UR6 ;  /* 0x00000006091b7c36 */ /* 0x000fca0008000000 */
[----:B------:R-:W-:-:S13]  /*2920*/  ISETP.GE.AND P1, PT, R27, R0, PT ;  /* 0x000000001b00720c */ /* 0x000fda0003f26270 */
[----:B------:R-:W1:Y:S02]  /*2930*/  @!P1 LDC.64 R24, c[0x0][0x918] ;  /* 0x00024600ff189b82 */ /* 0x000e640000000a00 */
[----:B-1----:R-:W-:-:S05]  /*2940*/  @!P1 IMAD.WIDE R24, R27, 0xc, R24 ;  /* 0x0000000c1b189825 */ /* 0x002fca00078e0218 */
[----:B-----5:R1:W5:Y:S04]  /*2950*/  @!P1 LDG.E R8, desc[UR58][R24.64] ;  /* 0x0000003a18089981 */ /* 0x020368000c1e1900 */
[----:B------:R1:W5:Y:S01]  /*2960*/  @!P1 LDG.E R10, desc[UR58][R24.64+0x4] ;  /* 0x0000043a180a9981 */ /* 0x000362000c1e1900 */
[----:B------:R-:W-:-:S03]  /*2970*/  IADD3 R18, P1, P2, R15, R6, -R28 ;  /* 0x000000060f127210 */ /* 0x000fc60007a3e81c */
[----:B------:R-:W-:Y:S01]  /*2980*/  SHFL.IDX PT, R6, R28, R7, 0x1f ;  /* 0x00001f071c067589 */ /* 0x000fe200000e0000 */
[----:B------:R-:W-:-:S03]  /*2990*/  IADD3.X R26, R17, R2, ~R29, P1, P2 ;  /* 0x00000002111a7210 */ /* 0x000fc60000fe4c1d */
[----:B------:R-:W2:Y:S04]  /*29a0*/  SHFL.IDX PT, R18, R18, R7, 0x1f ;  /* 0x00001f0712127589 */ /* 0x000ea800000e0000 */
[----:B------:R-:W3:Y:S04]  /*29b0*/  SHFL.IDX PT, R26, R26, R7, 0x1f ;  /* 0x00001f071a1a7589 */ /* 0x000ee800000e0000 */
[----:B------:R-:W4:Y:S04]  /*29c0*/  SHFL.IDX PT, R2, R29, R7, 0x1f ;  /* 0x00001f071d027589 */ /* 0x000f2800000e0000 */
[----:B------:R-:W1:Y:S04]  /*29d0*/  SHFL.IDX PT, R5, R5, R7, 0x1f ;  /* 0x00001f0705057589 */ /* 0x000e6800000e0000 */
[----:B------:R4:W1:Y:S01]  /*29e0*/  SHFL.IDX PT, R4, R4, R7, 0x1f ;  /* 0x00001f0704047589 */ /* 0x00086200000e0000 */
[----:B--2---:R-:W-:-:S02]  /*29f0*/  R2UR UR5, R18 ;  /* 0x00000000120572ca */ /* 0x004fc400000e0000 */
[----:B---3--:R-:W-:Y:S01]  /*2a00*/  R2UR UR4, R26 ;  /* 0x000000001a0472ca */ /* 0x008fe200000e0000 */
[----:B----4-:R-:W-:-:S14]  /*2a10*/  IMAD.MOV.U32 R7, RZ, RZ, R2 ;  /* 0x000000ffff077224 */ /* 0x010fdc00078e0002 */
.L_x_10:
[----:B------:R-:W-:Y:S01]  /*2a20*/  ISETP.LE.AND P1, PT, R0, UR6, PT ;  /* 0x0000000600007c0c */ /* 0x000fe2000bf23270 */
[----:B------:R-:W-:Y:S02]  /*2a30*/  IMAD.MOV.U32 R17, RZ, RZ, -0x1 ;  /* 0xffffffffff117424 */ /* 0x000fe400078e00ff */
[----:B------:R-:W-:-:S10]  /*2a40*/  IMAD.MOV.U32 R18, RZ, RZ, -0x1 ;  /* 0xffffffffff127424 */ /* 0x000fd400078e00ff */
[----:B------:R-:W-:Y:S05]  /*2a50*/  @P1 BRA `(.L_x_9) ;  /* 0x0000000400041947 */ /* 0x000fea0003800000 */
[----:B------:R-:W-:Y:S01]  /*2a60*/  UIADD3 UR15, UP2, -UR5, UR10, URZ ;  /* 0x0000000a050f7290 */ /* 0x000fe2000ff5e13f */
[----:B------:R-:W2:Y:S01]  /*2a70*/  S2UR UR19, SR_CTAID.Y ;  /* 0x00000000001379c3 */ /* 0x000ea20000002600 */
[----:B------:R-:W-:Y:S01]  /*2a80*/  ULDC UR17, c[0x0][0x8c0] ;  /* 0x0002300000117ab9 */ /* 0x000fe20000000800 */
[----:B------:R-:W-:Y:S01]  /*2a90*/  ULDC UR21, c[0x0][0x8b0] ;  /* 0x00022c0000157ab9 */ /* 0x000fe20000000800 */
[----:B------:R-:W-:Y:S01]  /*2aa0*/  UIADD3.X UR11, ~UR4, UR9, URZ, UP2, !UPT ;  /* 0x00000009040b7290 */ /* 0x000fe200097fe53f */
[--C-:B-1----:R-:W-:Y:S01]  /*2ab0*/  SHF.R.U32.HI R25, RZ, UR21, R5.reuse ;  /* 0x00000015ff197c19 */ /* 0x102fe20008011605 */
[----:B------:R-:W-:Y:S01]  /*2ac0*/  ULDC UR20, c[0x0][0x904] ;  /* 0x0002410000147ab9 */ /* 0x000fe20000000800 */
[----:B------:R-:W-:Y:S01]  /*2ad0*/  ULDC UR13, c[0x0][0x8a8] ;  /* 0x00022a00000d7ab9 */ /* 0x000fe20000000800 */
[----:B------:R-:W-:Y:S01]  /*2ae0*/  USHF.R.U32.HI UR16, URZ, UR17, UR11 ;  /* 0x000000113f107299 */ /* 0x000fe2000801160b */
[----:B------:R-:W-:Y:S01]  /*2af0*/  SHF.R.U64 R24, R4, UR21, R5 ;  /* 0x0000001504187c19 */ /* 0x000fe20008001205 */
[----:B------:R-:W-:-:S02]  /*2b00*/  USHF.R.U64 UR15, UR15, UR17, UR11 ;  /* 0x000000110f0f7299 */ /* 0x000fc4000800120b */
[----:B------:R-:W-:Y:S02]  /*2b10*/  USHF.R.U32.HI UR14, URZ, UR21, UR16 ;  /* 0x000000153f0e7299 */ /* 0x000fe40008011610 */
[----:B------:R-:W-:Y:S02]  /*2b20*/  UIADD3 UR13, UR13, -0x1, URZ ;  /* 0xffffffff0d0d7890 */ /* 0x000fe4000fffe03f */
[----:B------:R-:W-:Y:S02]  /*2b30*/  USHF.R.U32.HI UR22, URZ, UR20, UR14 ;  /* 0x000000143f167299 */ /* 0x000fe4000801160e */
[----:B------:R-:W-:Y:S02]  /*2b40*/  USHF.R.U64 UR16, UR15, UR21, UR16 ;  /* 0x000000150f107299 */ /* 0x000fe40008001210 */
[----:B------:R-:W-:Y:S02]  /*2b50*/  ULOP3.LUT UR15, UR15, UR13, URZ, 0xc0, !UPT ;  /* 0x0000000d0f0f7292 */ /* 0x000fe4000f8ec03f */
[----:B------:R-:W-:Y:S01]  /*2b60*/  LOP3.LUT R0, R25, UR22, RZ, 0xfc, !PT ;  /* 0x0000001619007c12 */ /* 0x000fe2000f8efcff */
[----:B------:R-:W-:-:S02]  /*2b70*/  USHF.R.U64 UR14, UR16, UR20, UR14 ;  /* 0x00000014100e7299 */ /* 0x000fc4000800120e */
[----:B--2---:R-:W-:Y:S01]  /*2b80*/  USEL UR11, UR40, UR19, !UP3 ;  /* 0x00000013280b7287 */ /* 0x004fe2000d800000 */
[----:B------:R-:W-:-:S13]  /*2b90*/  ISETP.NE.U32.AND P1, PT, R0, RZ, PT ;  /* 0x000000ff0000720c */ /* 0x000fda0003f25070 */
[----:B------:R-:W-:Y:S05]  /*2ba0*/  @!P1 BRA `(.L_x_21) ;  /* 0x0000000000149947 */ /* 0x000fea0003800000 */
[----:B------:R-:W-:-:S07]  /*2bb0*/  MOV R12, 0x2bd0 ;  /* 0x00002bd0000c7802 */ /* 0x000fce0000000f00 */
[----:B-----5:R-:W-:Y:S05]  /*2bc0*/  CALL.REL.NOINC `($__internal_0_$__cuda_sm20_div_u64) ;  /* 0x000000cc00147944 */ /* 0x020fea0003c00000 */
[----:B------:R-:W-:-:S04]  /*2bd0*/  IMAD.MOV R12, RZ, RZ, -R0 ;  /* 0x000000ffff0c7224 */ /* 0x000fc800078e0a00 */
[----:B------:R-:W-:Y:S01]  /*2be0*/  IMAD R12, R24, R12, UR14 ;  /* 0x0000000e180c7e24 */ /* 0x000fe2000f8e020c */
[----:B------:R-:W-:Y:S06]  /*2bf0*/  BRA `(.L_x_22) ;  /* 0x0000000000507947 */ /* 0x000fec0003800000 */
.L_x_21:
[----:B------:R-:W1:Y:S01]  /*2c00*/  I2F.U32.RP R0, R24 ;  /* 0x0000001800007306 */ /* 0x000e620000209000 */
[----:B------:R-:W-:-:S07]  /*2c10*/  ISETP.NE.U32.AND P3, PT, R24, RZ, PT ;  /* 0x000000ff1800720c */ /* 0x000fce0003f65070 */
[----:B-1----:R-:W1:Y:S02]  /*2c20*/  MUFU.RCP R0, R0 ;  /* 0x0000000000007308 */ /* 0x002e640000001000 */
[----:B-1----:R-:W-:-:S06]  /*2c30*/  VIADD R2, R0, 0xffffffe ;  /* 0x0ffffffe00027836 */ /* 0x002fcc0000000000 */
[----:B------:R1:W2:Y:S02]  /*2c40*/  F2I.FTZ.U32.TRUNC.NTZ R3, R2 ;  /* 0x0000000200037305 */ /* 0x0002a4000021f000 */
[----:B-1----:R-:W-:Y:S01]  /*2c50*/  IMAD.MOV.U32 R2, RZ, RZ, RZ ;  /* 0x000000ffff027224 */ /* 0x002fe200078e00ff */
[----:B--2---:R-:W-:-:S05]  /*2c60*/  IADD3 R15, RZ, -R3, RZ ;  /* 0x80000003ff0f7210 */ /* 0x004fca0007ffe0ff */
[----:B------:R-:W-:-:S04]  /*2c70*/  IMAD R15, R15, R24, RZ ;  /* 0x000000180f0f7224 */ /* 0x000fc800078e02ff */
[----:B------:R-:W-:-:S06]  /*2c80*/  IMAD.HI.U32 R3, R3, R15, R2 ;  /* 0x0000000f03037227 */ /* 0x000fcc00078e0002 */
[----:B------:R-:W-:-:S04]  /*2c90*/  IMAD.HI.U32 R0, R3, UR14, RZ ;  /* 0x0000000e03007c27 */ /* 0x000fc8000f8e00ff */
[----:B------:R-:W-:-:S04]  /*2ca0*/  IMAD.MOV R3, RZ, RZ, -R0 ;  /* 0x000000ffff037224 */ /* 0x000fc800078e0a00 */
[----:B------:R-:W-:-:S05]  /*2cb0*/  IMAD R3, R24, R3, UR14 ;  /* 0x0000000e18037e24 */ /* 0x000fca000f8e0203 */
[----:B------:R-:W-:-:S13]  /*2cc0*/  ISETP.GE.U32.AND P1, PT, R3, R24, PT ;  /* 0x000000180300720c */ /* 0x000fda0003f26070 */
[----:B------:R-:W-:Y:S02]  /*2cd0*/  @P1 IMAD.IADD R3, R3, 0x1, -R24 ;  /* 0x0000000103031824 */ /* 0x000fe400078e0a18 */
[----:B------:R-:W-:-:S03]  /*2ce0*/  @P1 VIADD R0, R0, 0x1 ;  /* 0x0000000100001836 */ /* 0x000fc60000000000 */
[----:B------:R-:W-:-:S13]  /*2cf0*/  ISETP.GE.U32.AND P2, PT, R3, R24, PT ;  /* 0x000000180300720c */ /* 0x000fda0003f46070 */
[----:B------:R-:W-:Y:S01]  /*2d00*/  @P2 VIADD R0, R0, 0x1 ;  /* 0x0000000100002836 */ /* 0x000fe20000000000 */
[----:B------:R-:W-:-:S05]  /*2d10*/  @!P3 LOP3.LUT R0, RZ, R24, RZ, 0x33, !PT ;  /* 0x00000018ff00b212 */ /* 0x000fca00078e33ff */
[----:B------:R-:W-:-:S04]  /*2d20*/  IMAD.MOV R12, RZ, RZ, -R0 ;  /* 0x000000ffff0c7224 */ /* 0x000fc800078e0a00 */
[----:B------:R-:W-:-:S07]  /*2d30*/  IMAD R12, R24, R12, UR14 ;  /* 0x0000000e180c7e24 */ /* 0x000fce000f8e020c */
.L_x_22:
[----:B------:R-:W1:Y:S01]  /*2d40*/  LDC R15, c[0x0][0x8a8] ;  /* 0x00022a00ff0f7b82 */ /* 0x000e620000000800 */
[----:B------:R-:W-:Y:S01]  /*2d50*/  ULDC UR14, c[0x0][0x904] ;  /* 0x00024100000e7ab9 */ /* 0x000fe20000000800 */
[----:B------:R-:W-:Y:S01]  /*2d60*/  UMOV UR13, 0xffffffff ;  /* 0xffffffff000d7882 */ /* 0x000fe20000000000 */
[----:B------:R-:W-:Y:S01]  /*2d70*/  PLOP3.LUT P1, PT, PT, PT, UP3, 0x80, 0x0 ;  /* 0x000000000000781c */ /* 0x000fe20003f2f038 */
[----:B------:R-:W-:-:S04]  /*2d80*/  USHF.L.U32 UR13, UR13, UR14, URZ ;  /* 0x0000000e0d0d7299 */ /* 0x000fc8000800063f */
[----:B------:R-:W2:Y:S02]  /*2d90*/  LDC R17, c[0x0][0x8b8] ;  /* 0x00022e00ff117b82 */ /* 0x000ea40000000800 */
[----:B------:R-:W-:Y:S01]  /*2da0*/  LOP3.LUT R2, RZ, UR13, RZ, 0x33, !PT ;  /* 0x0000000dff027c12 */ /* 0x000fe2000f8e33ff */
[----:B------:R-:W-:Y:S02]  /*2db0*/  UMOV UR13, 0x1 ;  /* 0x00000001000d7882 */ /* 0x000fe40000000000 */
[----:B------:R-:W-:Y:S01]  /*2dc0*/  USHF.L.U32 UR13, UR13, UR14, URZ ;  /* 0x0000000e0d0d7299 */ /* 0x000fe2000800063f */
[----:B------:R-:W-:Y:S02]  /*2dd0*/  LOP3.LUT R3, R2, UR16, RZ, 0xc0, !PT ;  /* 0x0000001002037c12 */ /* 0x000fe4000f8ec0ff */
[----:B------:R-:W-:Y:S02]  /*2de0*/  @P1 IMAD.U32 R18, RZ, RZ, UR6 ;  /* 0x00000006ff121e24 */ /* 0x000fe4000f8e00ff */
[----:B------:R-:W-:-:S02]  /*2df0*/  @!P1 IMAD.U32 R18, RZ, RZ, UR6 ;  /* 0x00000006ff129e24 */ /* 0x000fc4000f8e00ff */
[----:B------:R-:W-:Y:S02]  /*2e00*/  IMAD R0, R0, UR13, R3 ;  /* 0x0000000d00007c24 */ /* 0x000fe4000f8e0203 */
[----:B-1----:R-:W-:-:S04]  /*2e10*/  IMAD R12, R12, R15, UR15 ;  /* 0x0000000f0c0c7e24 */ /* 0x002fc8000f8e020f */
[----:B------:R-:W-:Y:S02]  /*2e20*/  @P1 IMAD.MOV.U32 R16, RZ, RZ, R12 ;  /* 0x000000ffff101224 */ /* 0x000fe400078e000c */
[----:B--2---:R-:W-:Y:S01]  /*2e30*/  IMAD R17, R0, R17, UR11 ;  /* 0x0000000b00117e24 */ /* 0x004fe2000f8e0211 */
[----:B------:R-:W-:-:S03]  /*2e40*/  UMOV UR11, 0x1 ;  /* 0x00000001000b7882 */ /* 0x000fc60000000000 */
[----:B------:R-:W-:Y:S02]  /*2e50*/  @!P1 IMAD.MOV.U32 R16, RZ, RZ, R17 ;  /* 0x000000ffff109224 */ /* 0x000fe400078e0011 */
[----:B------:R-:W-:-:S07]  /*2e60*/  @!P1 IMAD.MOV.U32 R17, RZ, RZ, R12 ;  /* 0x000000ffff119224 */ /* 0x000fce00078e000c */
.L_x_9:
[----:B------:R-:W-:-:S13]  /*2e70*/  ISETP.NE.AND P1, PT, RZ, UR11, PT ;  /* 0x0000000bff007c0c */ /* 0x000fda000bf25270 */
[----:B------:R-:W-:Y:S05]  /*2e80*/  @!P1 EXIT ;  /* 0x000000000000994d */ /* 0x000fea0003800000 */
[----:B-1----:R-:W1:Y:S02]  /*2e90*/  LDC.64 R24, c[0x0][0x290] ;  /* 0x0000a400ff187b82 */ /* 0x002e640000000a00 */
[----:B-1----:R-:W-:-:S05]  /*2ea0*/  IMAD.WIDE R24, R18, 0xc, R24 ;  /* 0x0000000c12187825 */ /* 0x002fca00078e0218 */
[----:B------:R1:W5:Y:S04]  /*2eb0*/  LDG.E R2, desc[UR58][R24.64] ;  /* 0x0000003a18027981 */ /* 0x000368000c1e1900 */
[----:B------:R1:W5:Y:S04]  /*2ec0*/  LDG.E R0, desc[UR58][R24.64+0x4] ;  /* 0x0000043a18007981 */ /* 0x000368000c1e1900 */
[----:B------:R1:W5:Y:S01]  /*2ed0*/  LDG.E R36, desc[UR58][R24.64+0x8] ;  /* 0x0000083a18247981 */ /* 0x000362000c1e1900 */
[----:B------:R-:W-:Y:S01]  /*2ee0*/  PLOP3.LUT P1, PT, PT, PT, UP1, 0x80, 0x0 ;  /* 0x000000000000781c */ /* 0x000fe20003f2f018 */
[----:B------:R-:W2:Y:S01]  /*2ef0*/  S2UR UR42, SR_CgaCtaId ;  /* 0x00000000002a79c3 */ /* 0x000ea20000008800 */
[----:B------:R-:W-:-:S11]  /*2f00*/  SHF.R.S32.HI R3, RZ, 0x1f, R18 ;  /* 0x0000001fff037819 */ /* 0x000fd60000011412 */
[----:B-1----:R-:W-:Y:S05]  /*2f10*/  @!P1 BRA `(.L_x_23) ;  /* 0x0000005800b89947 */ /* 0x002fea0003800000 */
[----:B------:R-:W-:-:S06]  /*2f20*/  UISETP.GT.U32.AND UP0, UPT, UR18, 0x1, UPT ;  /* 0x000000011200788c */ /* 0x000fcc000bf04070 */
[----:B------:R-:W-:-:S13]  /*2f30*/  PLOP3.LUT P0, PT, PT, PT, UP0, 0x80, 0x0 ;  /* 0x000000000000781c */ /* 0x000fda0003f0f008 */
[----:B--2---:R-:W-:Y:S05]  /*2f40*/  @P0 EXIT ;  /* 0x000000000000094d */ /* 0x004fea0003800000 */
.L_x_24:
[----:B------:R-:W-:-:S08]  /*2f50*/  NOP ;  /* 0x0000000000007918 */ /* 0x000fd00000000000 */
[----:B------:R-:W1:Y:S02]  /*2f60*/  USETMAXREG.TRY_ALLOC.CTAPOOL UP0, 0xe8 ;  /* 0x000000e8000079c8 */ /* 0x000e640008000600 */
[----:B-1----:R-:W-:-:S13]  /*2f70*/  PLOP3.LUT P0, PT, PT, PT, UP0, 0x80, 0x0 ;  /* 0x000000000000781c */ /* 0x002fda0003f0f008 */
[----:B------:R-:W-:Y:S05]  /*2f80*/  @!P0 BRA `(.L_x_24) ;  /* 0xfffffffc00f08947 */ /* 0x000fea000383ffff */
[----:B------:R-:W1:Y:S01]  /*2f90*/  SHFL.IDX PT, R13, R13, RZ, 0x1f ;  /* 0x00001fff0d0d7589 */ /* 0x000e6200000e0000 */
[----:B------:R-:W2:Y:S01]  /*2fa0*/  S2UR UR4, SR_CTAID.Y ;  /* 0x00000000000479c3 */ /* 0x000ea20000002600 */
[----:B------:R-:W-:Y:S01]  /*2fb0*/  UMOV UR60, URZ ;  /* 0x0000003f003c7c82 */ /* 0x000fe20008000000 */
[----:B------:R-:W-:Y:S01]  /*2fc0*/  UMOV UR61, URZ ;  /* 0x0000003f003d7c82 */ /* 0x000fe20008000000 */
[----:B-1----:R-:W-:Y:S01]  /*2fd0*/  LOP3.LUT P0, RZ, R13, 0x3, RZ, 0xc0, !PT ;  /* 0x000000030dff7812 */ /* 0x002fe2000780c0ff */
[----:B--2---:R-:W-:-:S12]  /*2fe0*/  UIMAD UR4, UR4, UR41, UR40 ;  /* 0x00000029040472a4 */ /* 0x004fd8000f8e0228 */
[----:B------:R-:W-:Y:S05]  /*2ff0*/  @P0 BRA `(.L_x_25) ;  /* 0x0000000000a40947 */ /* 0x000fea0003800000 */
[----:B------:R-:W-:Y:S01]  /*3000*/  ELECT P0, URZ, PT ;  /* 0x00000000003f782f */ /* 0x000fe20003800000 */
[----:B------:R-:W-:-:S12]  /*3010*/  BSSY B0, `(.L_x_26) ;  /* 0x0000020000007945 */ /* 0x000fd80003800000 */
[----:B------:R-:W-:Y:S05]  /*3020*/  @!P0 BRA `(.L_x_27) ;  /* 0x0000000000788947 */ /* 0x000fea0003800000 */
[----:B------:R-:W1:Y:S01]  /*3030*/  S2UR UR6, SR_CgaCtaId ;  /* 0x00000000000679c3 */ /* 0x000e620000008800 */
[----:B------:R-:W-:Y:S01]  /*3040*/  UISETP.NE.AND UP0, UPT, UR12, 0x1, UPT ;  /* 0x000000010c00788c */ /* 0x000fe2000bf05270 */
[----:B------:R-:W-:-:S06]  /*3050*/  UMOV UR5, 0x400 ;  /* 0x0000040000057882 */ /* 0x000fcc0000000000 */
[----:B------:R-:W2:Y:S08]  /*3060*/  LDC.64 R4, c[0x0][0x700] ;  /* 0x0001c000ff047b82 */ /* 0x000eb00000000a00 */
[----:B------:R-:W2:Y:S08]  /*3070*/  LDC.64 R6, c[0x0][0x708] ;  /* 0x0001c200ff067b82 */ /* 0x000eb00000000a00 */
[----:B-----5:R-:W3:Y:S01]  /*3080*/  LDC.64 R8, c[0x0][0x710] ;  /* 0x0001c400ff087b82 */ /* 0x020ee20000000a00 */
[----:B-1----:R-:W-:-:S04]  /*3090*/  ULEA UR5, UR6, UR5, 0x18 ;  /* 0x0000000506057291 */ /* 0x002fc8000f8ec03f */
[----:B------:R-:W-:Y:S02]  /*30a0*/  UIADD3 UR6, UR5, 0x80, URZ ;  /* 0x0000008005067890 */ /* 0x000fe4000fffe03f */
[----:B------:R-:W-:Y:S01]  /*30b0*/  @!UP0 UIADD3 UR6, UR5, URZ, URZ ;  /* 0x0000003f05068290 */ /* 0x000fe2000fffe03f */
[----:B------:R-:W3:Y:S08]  /*30c0*/  LDC.64 R10, c[0x0][0x718] ;  /* 0x0001c600ff0a7b82 */ /* 0x000ef00000000a00 */
[----:B------:R-:W1:Y:S01]  /*30d0*/  LDC.64 R24, c[0x0][0x720] ;  /* 0x0001c800ff187b82 */ /* 0x000e620000000a00 */
[----:B--2---:R2:W-:Y:S07]  /*30e0*/  STS.128 [UR6+0x38780], R4 ;  /* 0x03878004ff007988 */ /* 0x0045ee0008000c06 */
[----:B------:R-:W1:Y:S08]  /*30f0*/  LDC.64 R26, c[0x0][0x728] ;  /* 0x0001ca00ff1a7b82 */ /* 0x000e700000000a00 */
[----:B------:R-:W4:Y:S01]  /*3100*/  LDC.64 R28, c[0x0][0x730] ;  /* 0x0001cc00ff1c7b82 */ /* 0x000f220000000a00 */
[----:B---3--:R2:W-:Y:S07]  /*3110*/  STS.128 [UR6+0x38790], R8 ;  /* 0x03879008ff007988 */ /* 0x0085ee0008000c06 */
[----:B------:R-:W4:Y:S08]  /*3120*/  LDC.64 R30, c[0x0][0x738] ;  /* 0x0001ce00ff1e7b82 */ /* 0x000f300000000a00 */
[----:B------:R-:W3:Y:S01]  /*3130*/  LDC.64 R32, c[0x0][0x740] ;  /* 0x0001d000ff207b82 */ /* 0x000ee20000000a00 */
[----:B-1----:R2:W-:Y:S07]  /*3140*/  STS.128 [UR6+0x387a0], R24 ;  /* 0x0387a018ff007988 */ /* 0x0025ee0008000c06 */
[----:B------:R-:W3:Y:S08]  /*3150*/  LDC.64 R34, c[0x0][0x748] ;  /* 0x0001d200ff227b82 */ /* 0x000ef00000000a00 */
[----:B------:R-:W1:Y:S01]  /*3160*/  LDC.64 R36, c[0x0][0x750] ;  /* 0x0001d400ff247b82 */ /* 0x000e620000000a00 */
[----:B----4-:R2:W-:Y:S07]  /*3170*/  STS.128 [UR6+0x387b0], R28 ;  /* 0x0387b01cff007988 */ /* 0x0105ee0008000c06 */
[----:B------:R-:W1:Y:S08]  /*3180*/  LDC.64 R38, c[0x0][0x758] ;  /* 0x0001d600ff267b82 */ /* 0x000e700000000a00 */
[----:B------:R-:W4:Y:S01]  /*3190*/  LDC.64 R40, c[0x0][0x760] ;  /* 0x0001d800ff287b82 */ /* 0x000f220000000a00 */
[----:B---3--:R2:W-:Y:S07]  /*31a0*/  STS.128 [UR6+0x387c0], R32 ;  /* 0x0387c020ff007988 */ /* 0x0085ee0008000c06 */
[----:B------:R-:W4:Y:S08]  /*31b0*/  LDC.64 R42, c[0x0][0x768] ;  /* 0x0001da00ff2a7b82 */ /* 0x000f300000000a00 */
[----:B------:R-:W3:Y:S01]  /*31c0*/  LDC.64 R44, c[0x0][0x770] ;  /* 0x0001dc00ff2c7b82 */ /* 0x000ee20000000a00 */
[----:B-1----:R2:W-:Y:S07]  /*31d0*/  STS.128 [UR6+0x387d0], R36 ;  /* 0x0387d024ff007988 */ /* 0x0025ee0008000c06 */
[----:B------:R-:W3:Y:S01]  /*31e0*/  LDC.64 R46, c[0x0][0x778] ;  /* 0x0001de00ff2e7b82 */ /* 0x000ee20000000a00 */
[----:B----4-:R2:W-:Y:S04]  /*31f0*/  STS.128 [UR6+0x387e0], R40 ;  /* 0x0387e028ff007988 */ /* 0x0105e80008000c06 */
[----:B---3--:R2:W-:Y:S02]  /*3200*/  STS.128 [UR6+0x387f0], R44 ;  /* 0x0387f02cff007988 */ /* 0x0085e40008000c06 */
.L_x_27:
[----:B------:R-:W-:Y:S05]  /*3210*/  BSYNC B0 ;  /* 0x0000000000007941 */ /* 0x000fea0003800000 */
.L_x_26:
[----:B------:R-:W-:Y:S01]  /*3220*/  UISETP.NE.AND UP0, UPT, UR12, 0x1, UPT ;  /* 0x000000010c00788c */ /* 0x000fe2000bf05270 */
[----:B------:R-:W-:Y:S01]  /*3230*/  NOP ;  /* 0x0000000000007918 */ /* 0x000fe20000000000 */
[----:B------:R-:W-:Y:S01]  /*3240*/  ULDC UR5, c[0x0][0x884] ;  /* 0x0002210000057ab9 */ /* 0x000fe20000000800 */
[----:B------:R-:W-:Y:S01]  /*3250*/  ULDC.64 UR60, c[0x0][0x800] ;  /* 0x00020000003c7ab9 */ /* 0x000fe20000000a00 */
[----:B------:R-:W-:-:S04]  /*3260*/  USEL UR5, UR5, URZ, UP0 ;  /* 0x0000003f05057287 */ /* 0x000fc80008000000 */
[----:B------:R-:W-:-:S04]  /*3270*/  UIADD3 UR5, UR4, UR5, URZ ;  /* 0x0000000504057290 */ /* 0x000fc8000fffe03f */
[----:B------:R-:W-:-:S12]  /*3280*/  UIMAD.WIDE UR60, UR5, 0x80, UR60 ;  /* 0x00000080053c78a5 */ /* 0x000fd8000f8e023c */
.L_x_25:
[----:B------:R-:W-:-:S13]  /*3290*/  ISETP.NE.AND P0, PT, RZ, UR55, PT ;  /* 0x00000037ff007c0c */ /* 0x000fda000bf05270 */
[----:B------:R-:W-:Y:S05]  /*32a0*/  @P0 BRA `(.L_x_28) ;  /* 0x00000004001c0947 */ /* 0x000fea0003800000 */
[----:B------:R-:W-:Y:S01]  /*32b0*/  ELECT P0, URZ, PT ;  /* 0x00000000003f782f */ /* 0x000fe20003800000 */
[----:B------:R-:W-:-:S12]  /*32c0*/  BSSY B0, `(.L_x_29) ;  /* 0x0000030000007945 */ /* 0x000fd80003800000 */
[----:B------:R-:W-:Y:S05]  /*32d0*/  @!P0 BRA `(.L_x_30) ;  /* 0x0000000000b88947 */ /* 0x000fea0003800000 */
[C---:B--2---:R-:W-:Y:S01]  /*32e0*/  IMAD.SHL.U32 R4, R18.reuse, 0x8, RZ ;  /* 0x0000000812047824 */ /* 0x044fe200078e00ff */
[----:B------:R-:W-:Y:S01]  /*32f0*/  ULDC.64 UR4, c[0x0][0x820] ;  /* 0x0002080000047ab9 */ /* 0x000fe20000000a00 */
[----:B------:R-:W-:-:S03]  /*3300*/  SHF.L.U64.HI R3, R18, 0x3, R3 ;  /* 0x0000000312037819 */ /* 0x000fc60000010203 */
[----:B------:R-:W-:-:S04]  /*3310*/  IADD3 R6, P0, R4, UR4, RZ ;  /* 0x0000000404067c10 */ /* 0x000fc8000ff1e0ff */
[----:B------:R-:W-:Y:S01]  /*3320*/  IADD3.X R7, R3, UR5, RZ, P0, !PT ;  /* 0x0000000503077c10 */ /* 0x000fe200087fe4ff */
[----:B------:R-:W-:-:S05]  /*3330*/  ULDC.64 UR4, c[0x0][0x818] ;  /* 0x0002060000047ab9 */ /* 0x000fca0000000a00 */
[----:B------:R-:W2:Y:S01]  /*3340*/  LDG.E.64 R6, desc[UR58][R6.64] ;  /* 0x0000003a06067981 */ /* 0x000ea2000c1e1b00 */
[----:B------:R-:W-:-:S04]  /*3350*/  IADD3 R4, P0, R4, UR4, RZ ;  /* 0x0000000404047c10 */ /* 0x000fc8000ff1e0ff */
[----:B------:R-:W-:-:S06]  /*3360*/  IADD3.X R5, R3, UR5, RZ, P0, !PT ;  /* 0x0000000503057c10 */ /* 0x000fcc00087fe4ff */
[----:B------:R-:W3:Y:S01]  /*3370*/  LDG.E.64 R4, desc[UR58][R4.64] ;  /* 0x0000003a04047981 */ /* 0x000ee2000c1e1b00 */
[----:B------:R-:W1:Y:S01]  /*3380*/  S2UR UR5, SR_CgaCtaId ;  /* 0x00000000000579c3 */ /* 0x000e620000008800 */
[----:B------:R-:W-:Y:S01]  /*3390*/  UISETP.NE.AND UP0, UPT, UR12, 0x1, UPT ;  /* 0x000000010c00788c */ /* 0x000fe2000bf05270 */
[----:B-----5:R-:W-:Y:S01]  /*33a0*/  VIADD R9, R0, 0xffffffff ;  /* 0xffffffff00097836 */ /* 0x020fe20000000000 */
[----:B------:R-:W-:Y:S01]  /*33b0*/  UMOV UR4, 0x400 ;  /* 0x0000040000047882 */ /* 0x000fe20000000000 */
[----:B------:R-:W-:Y:S01]  /*33c0*/  CS2R R10, SRZ ;  /* 0x00000000000a7805 */ /* 0x000fe2000001ff00 */
[----:B-1----:R-:W-:-:S04]  /*33d0*/  ULEA UR4, UR5, UR4, 0x18 ;  /* 0x0000000405047291 */ /* 0x002fc8000f8ec03f */
[----:B------:R-:W-:-:S03]  /*33e0*/  UIADD3 UR5, UR4, 0x80, URZ ;  /* 0x0000008004057890 */ /* 0x000fc6000fffe03f */
[----:B------:R-:W-:-:S04]  /*33f0*/  @!UP0 UIADD3 UR5, UR4, URZ, URZ ;  /* 0x0000003f04058290 */ /* 0x000fc8000fffe03f */
[----:B------:R-:W-:-:S05]  /*3400*/  UIADD3 UR4, UR5, 0x38780, URZ ;  /* 0x0003878005047890 */ /* 0x000fca000fffe03f */
[----:B------:R-:W1:Y:S01]  /*3410*/  LDS R3, [UR5+0x3879c] ;  /* 0x03879c05ff037984 */ /* 0x000e620008000800 */
[----:B------:R-:W-:-:S03]  /*3420*/  IMAD.U32 R20, RZ, RZ, UR4 ;  /* 0x00000004ff147e24 */ /* 0x000fc6000f8e00ff */
[----:B------:R-:W-:Y:S02]  /*3430*/  STS [UR5+0x387b0], RZ ;  /* 0x0387b0ffff007988 */ /* 0x000fe40008000805 */
[----:B------:R-:W-:-:S05]  /*3440*/  SHF.R.U64 R20, R20, 0x4, RZ ;  /* 0x0000000414147819 */ /* 0x000fca00000012ff */
[----:B------:R-:W-:Y:S04]  /*3450*/  STS [UR5+0x38790], R20 ;  /* 0x03879014ff007988 */ /* 0x000fe80008000805 */
[----:B------:R-:W-:Y:S01]  /*3460*/  STS [UR5+0x38794], R20 ;  /* 0x03879414ff007988 */ /* 0x000fe20008000805 */
[C---:B--2---:R-:W-:Y:S02]  /*3470*/  SHF.L.U64.HI R13, R6.reuse, 0x1, R7 ;  /* 0x00000001060d7819 */ /* 0x044fe40000010207 */
[----:B------:R-:W-:Y:S02]  /*3480*/  SHF.L.U32 R6, R6, 0x1, RZ ;  /* 0x0000000106067819 */ /* 0x000fe400000006ff */
[----:B------:R-:W-:Y:S02]  /*3490*/  LOP3.LUT R13, R13, 0x1fffffff, RZ, 0xc0, !PT ;  /* 0x1fffffff0d0d7812 */ /* 0x000fe400078ec0ff */
[----:B------:R-:W-:-:S02]  /*34a0*/  LOP3.LUT R0, R6, 0xfffffffe, RZ, 0xc0, !PT ;  /* 0xfffffffe06007812 */ /* 0x000fc400078ec0ff */
[--C-:B------:R-:W-:Y:S02]  /*34b0*/  SHF.R.U32.HI R8, RZ, 0x4, R13.reuse ;  /* 0x00000004ff087819 */ /* 0x100fe4000001160d */
[----:B------:R-:W-:Y:S01]  /*34c0*/  SHF.R.U64 R0, R0, 0x4, R13 ;  /* 0x0000000400007819 */ /* 0x000fe2000000120d */
[----:B---3--:R-:W-:Y:S01]  /*34d0*/  STS.64 [UR5+0x38780], R4 ;  /* 0x03878004ff007988 */ /* 0x008fe20008000a05 */
[----:B-1----:R-:W-:-:S03]  /*34e0*/  LOP3.LUT R3, R3, 0xf, R8, 0xb8, !PT ;  /* 0x0000000f03037812 */ /* 0x002fc600078eb808 */
[----:B------:R-:W-:Y:S04]  /*34f0*/  STS [UR5+0x3878c], R0 ;  /* 0x03878c00ff007988 */ /* 0x000fe80008000805 */
[----:B------:R-:W-:Y:S04]  /*3500*/  STS [UR5+0x3879c], R3 ;  /* 0x03879c03ff007988 */ /* 0x000fe80008000805 */
[----:B------:R-:W1:Y:S02]  /*3510*/  LDS R7, [UR5+0x3879c] ;  /* 0x03879c05ff077984 */ /* 0x000e640008000800 */
[----:B-1----:R-:W-:-:S05]  /*3520*/  LOP3.LUT R7, R7, 0xf0, RZ, 0xb8, !PT ;  /* 0x000000f007077812 */ /* 0x002fca00078eb8ff */
[----:B------:R-:W-:Y:S04]  /*3530*/  STS [UR5+0x3879c], R7 ;  /* 0x03879c07ff007988 */ /* 0x000fe80008000805 */
[----:B------:R-:W1:Y:S02]  /*3540*/  LDS R8, [UR5+0x3879c] ;  /* 0x03879c05ff087984 */ /* 0x000e640008000800 */
[----:B-1----:R-:W-:Y:S01]  /*3550*/  LOP3.LUT R21, R8, 0xf00, RZ, 0xb8, !PT ;  /* 0x00000f0008157812 */ /* 0x002fe200078eb8ff */
[----:B------:R-:W-:-:S04]  /*3560*/  VIADD R8, R2, 0xffffffff ;  /* 0xffffffff02087836 */ /* 0x000fc80000000000 */
[----:B------:R-:W-:Y:S04]  /*3570*/  STS.64 [UR5+0x38798], R20 ;  /* 0x03879814ff007988 */ /* 0x000fe80008000a05 */
[----:B------:R-:W1:Y:S04]  /*3580*/  LDS R12, [UR5+0x3879c] ;  /* 0x03879c05ff0c7984 */ /* 0x000e680008000800 */
[----:B------:R3:W-:Y:S01]  /*3590*/  STS.128 [UR5+0x387a0], R8 ;  /* 0x0387a008ff007988 */ /* 0x0007e20008000c05 */
[----:B-1----:R-:W-:-:S05]  /*35a0*/  LOP3.LUT R12, R12, 0xf000, RZ, 0xb8, !PT ;  /* 0x0000f0000c0c7812 */ /* 0x002fca00078eb8ff */
[----:B------:R3:W-:Y:S02]  /*35b0*/  STS [UR5+0x3879c], R12 ;  /* 0x03879c0cff007988 */ /* 0x0007e40008000805 */
.L_x_30:
[----:B------:R-:W-:Y:S05]  /*35c0*/  BSYNC B0 ;  /* 0x0000000000007941 */ /* 0x000fea0003800000 */
.L_x_29:
[----:B------:R-:W-:Y:S01]  /*35d0*/  ELECT P0, URZ, PT ;  /* 0x00000000003f782f */ /* 0x000fe20003800000 */
[----:B------:R-:W-:Y:S01]  /*35e0*/  NOP ;  /* 0x0000000000007918 */ /* 0x000fe20000000000 */
[----:B------:R-:W-:Y:S11]  /*35f0*/  BSSY B0, `(.L_x_31) ;  /* 0x0000004000007945 */ /* 0x000ff60003800000 */
[----:B------:R-:W-:Y:S05]  /*3600*/  @!P0 BRA `(.L_x_32) ;  /* 0x0000000000088947 */ /* 0x000fea0003800000 */
[----:B------:R0:W-:Y:S01]  /*3610*/  UTMACMDFLUSH ;  /* 0x00000000000079b7 */ /* 0x0001e20000000000 */
[----:B------:R-:W-:-:S04]  /*3620*/  DEPBAR.LE SB0, 0x0 ;  /* 0x000080000000791a */ /* 0x000fc80000000000 */
.L_x_32:
[----:B------:R-:W-:Y:S05]  /*3630*/  BSYNC B0 ;  /* 0x0000000000007941 */ /* 0x000fea0003800000 */
.L_x_31:
[----:B------:R-:W1:Y:S01]  /*3640*/  S2UR UR5, SR_CgaCtaId ;  /* 0x00000000000579c3 */ /* 0x000e620000008800 */
[----:B-----5:R-:W4:Y:S01]  /*3650*/  S2R R0, SR_LANEID ;  /* 0x0000000000007919 */ /* 0x020f220000000000 */
[----:B------:R-:W-:Y:S01]  /*3660*/  UISETP.NE.AND UP0, UPT, UR12, 0x1, UPT ;  /* 0x000000010c00788c */ /* 0x000fe2000bf05270 */
[----:B------:R-:W-:Y:S02]  /*3670*/  UMOV UR4, 0x400 ;  /* 0x0000040000047882 */ /* 0x000fe40000000000 */
[----:B-1----:R-:W-:-:S04]  /*3680*/  ULEA UR4, UR5, UR4, 0x18 ;  /* 0x0000000405047291 */ /* 0x002fc8000f8ec03f */
[----:B------:R-:W-:-:S04]  /*3690*/  UIADD3 UR5, UR4, 0x80, URZ ;  /* 0x0000008004057890 */ /* 0x000fc8000fffe03f */
[----:B------:R-:W-:Y:S01]  /*36a0*/  @!UP0 UIADD3 UR5, UR4, URZ, URZ ;  /* 0x0000003f04058290 */ /* 0x000fe2000fffe03f */
[----:B----4-:R-:W-:-:S05]  /*36b0*/  IMAD.SHL.U32 R0, R0, 0x4, RZ ;  /* 0x0000000400007824 */ /* 0x010fca00078e00ff */
[----:B------:R-:W-:Y:S01]  /*36c0*/  IMAD.U32 R3, RZ, RZ, UR5 ;  /* 0x00000005ff037e24 */ /* 0x000fe2000f8e00ff */
[----:B------:R-:W-:-:S04]  /*36d0*/  IADD3 R2, P0, R0, UR60, RZ ;  /* 0x0000003c00027c10 */ /* 0x000fc8000ff1e0ff */
[----:B--2---:R-:W-:Y:S01]  /*36e0*/  IADD3 R4, R0, 0x38780, R3 ;  /* 0x0003878000047810 */ /* 0x004fe20007ffe003 */
[----:B------:R-:W-:-:S04]  /*36f0*/  IMAD.X R3, RZ, RZ, UR61, P0 ;  /* 0x0000003dff037e24 */ /* 0x000fc800080e06ff */
[----:B------:R-:W1:Y:S04]  /*3700*/  LDS R5, [R4] ;  /* 0x0000000004057984 */ /* 0x000e680000000800 */
[----:B-1----:R1:W5:Y:S02]  /*3710*/  ATOMG.E.EXCH.STRONG.GPU PT, RZ, [R2], R5 ;  /* 0x0000000502ff73a8 */ /* 0x00236400041ee100 */
.L_x_28:
[----:B------:R-:W-:Y:S01]  /*3720*/  LEA.HI R14, R14, R19, RZ, 0x8 ;  /* 0x000000130e0e7211 */ /* 0x000fe200078f40ff */
[----:B------:R-:W4:Y:S01]  /*3730*/  S2UR UR43, SR_CgaCtaId ;  /* 0x00000000002b79c3 */ /* 0x000f220000008800 */
[----:B------:R-:W-:Y:S01]  /*3740*/  UISETP.NE.AND UP0, UPT, UR12, 0x1, UPT ;  /* 0x000000010c00788c */ /* 0x000fe2000bf05270 */
[----:B------:R-:W-:Y:S01]  /*3750*/  MOV R156, RZ ;  /* 0x000000ff009c7202 */ /* 0x000fe20000000f00 */
[----:B------:R-:W-:Y:S01]  /*3760*/  UMOV UR47, 0x400 ;  /* 0x00000400002f7882 */ /* 0x000fe20000000000 */
[----:B------:R-:W-:Y:S01]  /*3770*/  LOP3.LUT R14, R14, 0xffffff00, RZ, 0xc0, !PT ;  /* 0xffffff000e0e7812 */ /* 0x000fe200078ec0ff */
[----:B------:R-:W-:Y:S02]  /*3780*/  ULOP3.LUT UR51, UR53, 0x1, URZ, 0xfc, !UPT ;  /* 0x0000000135337892 */ /* 0x000fe4000f8efc3f */
[----:B------:R-:W-:Y:S02]  /*3790*/  ULOP3.LUT UR50, UR54, 0x1, URZ, 0xfc, !UPT ;  /* 0x0000000136327892 */ /* 0x000fe4000f8efc3f */
[----:B------:R-:W-:Y:S01]  /*37a0*/  IMAD.IADD R14, R19, 0x1, -R14 ;  /* 0x00000001130e7824 */ /* 0x000fe200078e0a0e */
[----:B------:R-:W-:Y:S01]  /*37b0*/  ULOP3.LUT UR48, UR52, 0x1, URZ, 0xfc, !UPT ;  /* 0x0000000134307892 */ /* 0x000fe2000f8efc3f */
[----:B------:R-:W-:-:S02]  /*37c0*/  UMOV UR36, URZ ;  /* 0x0000003f00247c82 */ /* 0x000fc40008000000 */
[C---:B--2---:R-:W-:Y:S01]  /*37d0*/  IMAD.SHL.U32 R4, R14.reuse, 0x40, RZ ;  /* 0x000000400e047824 */ /* 0x044fe200078e00ff */
[----:B-1----:R-:W-:Y:S01]  /*37e0*/  SHF.R.S32.HI R3, RZ, 0x1f, R14 ;  /* 0x0000001fff037819 */ /* 0x002fe2000001140e */
[C---:B------:R-:W-:Y:S01]  /*37f0*/  VIADD R154, R14.reuse, 0x1f ;  /* 0x0000001f0e9a7836 */ /* 0x040fe20000000000 */
[-C--:B-----5:R-:W-:Y:S01]  /*3800*/  LEA.HI R0, R14, R14.reuse, RZ, 0x1 ;  /* 0x0000000e0e007211 */ /* 0x0a0fe200078f08ff */
[----:B------:R-:W-:Y:S01]  /*3810*/  UMOV UR56, URZ ;  /* 0x0000003f00387c82 */ /* 0x000fe20008000000 */
[CC--:B------:R-:W-:Y:S01]  /*3820*/  LEA.HI R2, R3.reuse, R14.reuse, RZ, 0x5 ;  /* 0x0000000e03027211 */ /* 0x0c0fe200078f28ff */
[----:B------:R-:W-:Y:S01]  /*3830*/  UMOV UR37, URZ ;  /* 0x0000003f00257c82 */ /* 0x000fe20008000000 */
[----:B------:R-:W-:Y:S01]  /*3840*/  SHF.R.S32.HI R0, RZ, 0x1, R0 ;  /* 0x00000001ff007819 */ /* 0x000fe20000011400 */
[----:B------:R-:W-:Y:S01]  /*3850*/  UMOV UR38, URZ ;  /* 0x0000003f00267c82 */ /* 0x000fe20008000000 */
[----:B------:R-:W-:Y:S01]  /*3860*/  SHF.R.S32.HI R2, RZ, 0x5, R2 ;  /* 0x00000005ff027819 */ /* 0x000fe20000011402 */
[----:B------:R-:W-:Y:S01]  /*3870*/  UMOV UR39, URZ ;  /* 0x0000003f00277c82 */ /* 0x000fe20008000000 */
[CC--:B------:R-:W-:Y:S01]  /*3880*/  LEA.HI R6, R3.reuse, R14.reuse, RZ, 0x4 ;  /* 0x0000000e03067211 */ /* 0x0c0fe200078f20ff */
[----:B----4-:R-:W-:Y:S01]  /*3890*/  ULEA UR47, UR43, UR47, 0x18 ;  /* 0x0000002f2b2f7291 */ /* 0x010fe2000f8ec03f */
[----:B------:R-:W-:Y:S01]  /*38a0*/  LOP3.LUT R4, R4, 0x40, RZ, 0xc0, !PT ;  /* 0x0000004004047812 */ /* 0x000fe200078ec0ff */
[----:B------:R-:W-:Y:S01]  /*38b0*/  IMAD.SHL.U32 R5, R2, 0x10, RZ ;  /* 0x0000001002057824 */ /* 0x000fe200078e00ff */
[----:B---3--:R-:W-:Y:S01]  /*38c0*/  SHF.R.S32.HI R9, RZ, 0x4, R6 ;  /* 0x00000004ff097819 */ /* 0x008fe20000011406 */
[----:B------:R-:W-:Y:S01]  /*38d0*/  IMAD.SHL.U32 R2, R0, 0x80, RZ ;  /* 0x0000008000027824 */ /* 0x000fe200078e00ff */
[----:B------:R-:W-:Y:S01]  /*38e0*/  LEA.HI R0, R3, R14, RZ, 0x3 ;  /* 0x0000000e03007211 */ /* 0x000fe200078f18ff */
[----:B------:R-:W-:Y:S01]  /*38f0*/  UIADD3 UR49, UR47, 0x80, URZ ;  /* 0x000000802f317890 */ /* 0x000fe2000fffe03f */
[----:B------:R-:W-:Y:S01]  /*3900*/  LOP3.LUT R7, R4, 0x30, R5, 0xf8, !PT ;  /* 0x0000003004077812 */ /* 0x000fe200078ef805 */
[----:B------:R-:W-:Y:S01]  /*3910*/  @!UP0 UIADD3 UR49, UR47, URZ, URZ ;  /* 0x0000003f2f318290 */ /* 0x000fe2000fffe03f */
[----:B------:R-:W-:-:S02]  /*3920*/  LEA.HI R6, R6, R9, RZ, 0x1 ;  /* 0x0000000906067211 */ /* 0x000fc400078f08ff */
[----:B------:R-:W-:Y:S01]  /*3930*/  LOP3.LUT R5, R2, 0x180, RZ, 0xc0, !PT ;  /* 0x0000018002057812 */ /* 0x000fe200078ec0ff */
[----:B------:R-:W-:Y:S01]  /*3940*/  UIADD3 UR49, UR49, 0x38780, URZ ;  /* 0x0003878031317890 */ /* 0x000fe2000fffe03f */
[----:B------:R-:W-:Y:S02]  /*3950*/  LOP3.LUT R6, R6, 0x7ffffe, RZ, 0xc0, !PT ;  /* 0x007ffffe06067812 */ /* 0x000fe400078ec0ff */
[----:B------:R-:W-:Y:S02]  /*3960*/  LOP3.LUT R4, R5, R4, RZ, 0xfc, !PT ;  /* 0x0000000405047212 */ /* 0x000fe400078efcff */
[----:B------:R-:W-:Y:S01]  /*3970*/  LEA.HI R152, R3, R14, RZ, 0x7 ;  /* 0x0000000e03987211 */ /* 0x000fe200078f38ff */
[----:B------:R-:W-:Y:S01]  /*3980*/  IMAD.IADD R9, R9, 0x1, -R6 ;  /* 0x0000000109097824 */ /* 0x000fe200078e0a06 */
[----:B------:R-:W-:Y:S02]  /*3990*/  LOP3.LUT R0, R7, 0x8, R0, 0xf8, !PT ;  /* 0x0000000807007812 */ /* 0x000fe400078ef800 */
[----:B------:R-:W-:-:S02]  /*39a0*/  SHF.R.U32.HI R4, RZ, 0x3, R4 ;  /* 0x00000003ff047819 */ /* 0x000fc40000011604 */
[----:B------:R-:W-:Y:S02]  /*39b0*/  SHF.R.S32.HI R152, RZ, 0x7, R152 ;  /* 0x00000007ff987819 */ /* 0x000fe40000011498 */
[----:B------:R-:W-:-:S03]  /*39c0*/  LOP3.LUT R0, R4, R0, R5, 0x1e, !PT ;  /* 0x0000000004007212 */ /* 0x000fc600078e1e05 */
[----:B------:R-:W-:-:S04]  /*39d0*/  IMAD R9, R152, 0x4, R9 ;  /* 0x0000000498097824 */ /* 0x000fc800078e0209 */
[----:B------:R-:W-:Y:S02]  /*39e0*/  IMAD.U32 R153, R9, 0x200, R0 ;  /* 0x0000020009997824 */ /* 0x000fe400078e0000 */
[----:B------:R-:W-:-:S07]  /*39f0*/  IMAD.MOV.U32 R0, RZ, RZ, 0x1 ;  /* 0x00000001ff007424 */ /* 0x000fce00078e00ff */
.L_x_113:
[----:B---3--:R-:W1:Y:S02]  /*3a00*/  LDC.64 R2, c[0x0][0x290] ;  /* 0x0000a400ff027b82 */ /* 0x008e640000000a00 */
[----:B-1----:R-:W-:-:S05]  /*3a10*/  IMAD.WIDE R2, R18, 0xc, R2 ;  /* 0x0000000c12027825 */ /* 0x002fca00078e0202 */
[----:B------:R-:W2:Y:S01]  /*3a20*/  LDG.E R155, desc[UR58][R2.64+0x8] ;  /* 0x0000083a029b7981 */ /* 0x000ea2000c1e1900 */
[----:B------:R-:W-:Y:S01]  /*3a30*/  UMOV UR9, URZ ;  /* 0x0000003f00097c82 */ /* 0x000fe20008000000 */
[----:B------:R-:W-:Y:S01]  /*3a40*/  UMOV UR10, UR37 ;  /* 0x00000025000a7c82 */ /* 0x000fe20008000000 */
[--C-:B------:R-:W-:Y:S01]  /*3a50*/  IMAD.MOV.U32 R157, RZ, RZ, R18.reuse ;  /* 0x000000ffff9d7224 */ /* 0x100fe200078e0012 */
[----:B-----5:R-:W1:Y:S01]  /*3a60*/  SHFL.IDX PT, R6, R152, RZ, 0x1f ;  /* 0x00001fff98067589 */ /* 0x020e6200000e0000 */
[----:B------:R-:W-:Y:S02]  /*3a70*/  SHF.R.S32.HI R19, RZ, 0x1f, R18 ;  /* 0x0000001fff137819 */ /* 0x000fe40000011412 */
[----:B------:R-:W-:Y:S02]  /*3a80*/  CS2R R86, SRZ ;  /* 0x0000000000567805 */ /* 0x000fe4000001ff00 */
[----:B------:R-:W-:Y:S02]  /*3a90*/  CS2R R88, SRZ ;  /* 0x0000000000587805 */ /* 0x000fe4000001ff00 */
[----:B------:R-:W-:-:S02]  /*3aa0*/  CS2R R90, SRZ ;  /* 0x00000000005a7805 */ /* 0x000fc4000001ff00 */
[----:B------:R-:W-:Y:S02]  /*3ab0*/  CS2R R92, SRZ ;  /* 0x00000000005c7805 */ /* 0x000fe4000001ff00 */
[----:B------:R-:W-:Y:S02]  /*3ac0*/  CS2R R94, SRZ ;  /* 0x00000000005e7805 */ /* 0x000fe4000001ff00 */
[----:B------:R-:W-:Y:S02]  /*3ad0*/  CS2R R96, SRZ ;  /* 0x0000000000607805 */ /* 0x000fe4000001ff00 */
        /* <DEDUP_REMOVED lines=16> */
[----:B-1----:R-:W-:Y:S02]  /*3be0*/  R2UR UR4, R6 ;  /* 0x00000000060472ca */ /* 0x002fe400000e0000 */
        /* <DEDUP_REMOVED lines=11> */
[----:B------:R-:W-:Y:S01]  /*3ca0*/  CS2R R24, SRZ ;  /* 0x0000000000187805 */ /* 0x000fe2000001ff00 */
[----:B------:R-:W-:Y:S01]  /*3cb0*/  ULEA.HI UR5, UR4, UR4, URZ, 0x1 ;  /* 0x0000000404057291 */ /* 0x000fe2000f8f083f */
[----:B------:R-:W-:Y:S02]  /*3cc0*/  CS2R R26, SRZ ;  /* 0x00000000001a7805 */ /* 0x000fe4000001ff00 */
[----:B------:R-:W-:Y:S02]  /*3cd0*/  CS2R R28, SRZ ;  /* 0x00000000001c7805 */ /* 0x000fe4000001ff00 */
[----:B------:R-:W-:Y:S01]  /*3ce0*/  CS2R R30, SRZ ;  /* 0x00000000001e7805 */ /* 0x000fe2000001ff00 */
[----:B------:R-:W-:Y:S01]  /*3cf0*/  ULOP3.LUT UR5, UR5, 0x1e, URZ, 0xc0, !UPT ;  /* 0x0000001e05057892 */ /* 0x000fe2000f8ec03f */
[----:B------:R-:W-:-:S02]  /*3d00*/  CS2R R32, SRZ ;  /* 0x0000000000207805 */ /* 0x000fc4000001ff00 */
[----:B------:R-:W-:Y:S02]  /*3d10*/  CS2R R34, SRZ ;  /* 0x0000000000227805 */ /* 0x000fe4000001ff00 */
[----:B------:R-:W-:Y:S01]  /*3d20*/  CS2R R36, SRZ ;  /* 0x0000000000247805 */ /* 0x000fe2000001ff00 */
[----:B------:R-:W-:Y:S01]  /*3d30*/  UIADD3 UR5, UR4, -UR5, URZ ;  /* 0x8000000504057290 */ /* 0x000fe2000fffe03f */
[----:B------:R-:W-:Y:S02]  /*3d40*/  CS2R R38, SRZ ;  /* 0x0000000000267805 */ /* 0x000fe4000001ff00 */
[----:B------:R-:W-:Y:S02]  /*3d50*/  CS2R R40, SRZ ;  /* 0x0000000000287805 */ /* 0x000fe4000001ff00 */
[----:B------:R-:W-:Y:S01]  /*3d60*/  CS2R R42, SRZ ;  /* 0x00000000002a7805 */ /* 0x000fe2000001ff00 */
[----:B------:R-:W-:Y:S01]  /*3d70*/  ULEA UR5, UR5, UR47, 0xd ;  /* 0x0000002f05057291 */ /* 0x000fe2000f8e683f */
[----:B------:R-:W-:-:S02]  /*3d80*/  CS2R R44, SRZ ;  /* 0x00000000002c7805 */ /* 0x000fc4000001ff00 */
[----:B------:R-:W-:Y:S02]  /*3d90*/  CS2R R46, SRZ ;  /* 0x00000000002e7805 */ /* 0x000fe4000001ff00 */
[----:B------:R-:W-:Y:S01]  /*3da0*/  CS2R R48, SRZ ;  /* 0x0000000000307805 */ /* 0x000fe2000001ff00 */
[----:B------:R-:W-:Y:S01]  /*3db0*/  USHF.R.U32.HI UR5, URZ, 0x4, UR5 ;  /* 0x000000043f057899 */ /* 0x000fe20008011605 */
[----:B------:R-:W-:Y:S02]  /*3dc0*/  CS2R R50, SRZ ;  /* 0x0000000000327805 */ /* 0x000fe4000001ff00 */
[----:B------:R-:W-:Y:S02]  /*3dd0*/  CS2R R52, SRZ ;  /* 0x0000000000347805 */ /* 0x000fe4000001ff00 */
[----:B------:R-:W-:Y:S01]  /*3de0*/  CS2R R54, SRZ ;  /* 0x0000000000367805 */ /* 0x000fe2000001ff00 */
[----:B------:R-:W-:Y:S01]  /*3df0*/  ULOP3.LUT UR8, UR5, 0x3fff, URZ, 0xc0, !UPT ;  /* 0x00003fff05087892 */ /* 0x000fe2000f8ec03f */
        /* <DEDUP_REMOVED lines=15> */
[C---:B--2---:R-:W-:Y:S01]  /*3ef0*/  ISETP.GE.AND P0, PT, R155.reuse, 0x1, PT ;  /* 0x000000019b00780c */ /* 0x044fe20003f06270 */
[----:B------:R-:W-:-:S05]  /*3f00*/  VIADD R4, R155, 0x3f ;  /* 0x0000003f9b047836 */ /* 0x000fca0000000000 */
[----:B------:R-:W-:-:S04]  /*3f10*/  SHF.R.S32.HI R5, RZ, 0x1f, R4 ;  /* 0x0000001fff057819 */ /* 0x000fc80000011404 */
[----:B------:R-:W-:Y:S01]  /*3f20*/  LEA.HI R5, R5, R4, RZ, 0x6 ;  /* 0x0000000405057211 */ /* 0x000fe200078f30ff */
[----:B------:R-:W-:-:S03]  /*3f30*/  IMAD.U32 R4, RZ, RZ, UR38 ;  /* 0x00000026ff047e24 */ /* 0x000fc6000f8e00ff */
[----:B------:R-:W-:Y:S01]  /*3f40*/  SHF.R.S32.HI R5, RZ, 0x6, R5 ;  /* 0x00000006ff057819 */ /* 0x000fe20000011405 */
[----:B------:R-:W-:Y:S06]  /*3f50*/  @!P0 BRA `(.L_x_33) ;  /* 0x00000004002c8947 */ /* 0x000fec0003800000 */
[----:B------:R-:W-:-:S06]  /*3f60*/  UISETP.NE.AND UP0, UPT, UR51, 0x3, UPT ;  /* 0x000000033300788c */ /* 0x000fcc000bf05270 */
[----:B------:R-:W-:-:S13]  /*3f70*/  PLOP3.LUT P1, PT, PT, PT, UP0, 0x80, 0x0 ;  /* 0x000000000000781c */ /* 0x000fda0003f2f008 */
[----:B------:R-:W-:Y:S05]  /*3f80*/  @!P1 BRA `(.L_x_34) ;  /* 0x0000000000049947 */ /* 0x000fea0003800000 */
[----:B------:R-:W-:Y:S01]  /*3f90*/  BPT.TRAP 0x1 ;  /* 0x000000040000795c */ /* 0x000fe20000300000 */
.L_x_34:
[----:B------:R-:W-:Y:S01]  /*3fa0*/  ULEA UR4, UR37, UR47, 0x3 ;  /* 0x0000002f25047291 */ /* 0x000fe2000f8e183f */
[----:B------:R-:W-:-:S05]  /*3fb0*/  IMAD.U32 R2, RZ, RZ, UR38 ;  /* 0x00000026ff027e24 */ /* 0x000fca000f8e00ff */
[----:B------:R-:W-:-:S04]  /*3fc0*/  SHF.L.U32 R2, R2, 0x1f, RZ ;  /* 0x0000001f02027819 */ /* 0x000fc800000006ff */
[----:B------:R1:W2:Y:S01]  /*3fd0*/  SYNCS.PHASECHK.TRANS64.TRYWAIT P0, [UR4+0x38480], R2 ;  /* 0x03848002ff0075a7 */ /* 0x0002a20008000144 */
[----:B------:R-:W-:Y:S05]  /*3fe0*/  @!P1 BRA `(.L_x_35) ;  /* 0x0000000000049947 */ /* 0x000fea0003800000 */
[----:B------:R-:W-:Y:S01]  /*3ff0*/  BPT.TRAP 0x1 ;  /* 0x000000040000795c */ /* 0x000fe20000300000 */
.L_x_35:
[----:B--2---:R-:W-:Y:S05]  /*4000*/  @P0 BRA `(.L_x_36) ;  /* 0x0000000000080947 */ /* 0x004fea0003800000 */
[----:B------:R-:W2:Y:S02]  /*4010*/  SYNCS.PHASECHK.TRANS64.TRYWAIT P0, [UR4+0x38480], R2 ;  /* 0x03848002ff0075a7 */ /* 0x000ea40008000144 */
[----:B--2---:R-:W-:Y:S05]  /*4020*/  @!P0 BRA `(.L_x_37) ;  /* 0x000000a800108947 */ /* 0x004fea0003800000 */
.L_x_36:
[----:B------:R-:W-:Y:S01]  /*4030*/  UIADD3 UR4, UR47, 0x20000, URZ ;  /* 0x000200002f047890 */ /* 0x000fe2000fffe03f */
[----:B------:R-:W-:Y:S01]  /*4040*/  WARPGROUP.ARRIVE ;  /* 0x00000000000079c5 */ /* 0x000fe20000000000 */
[----:B------:R-:W-:Y:S02]  /*4050*/  ULOP3.LUT UR9, UR8, 0x10000, URZ, 0xfc, !UPT ;  /* 0x0001000008097892 */ /* 0x000fe4000f8efc3f */
[----:B------:R-:W-:Y:S02]  /*4060*/  USHF.R.U32.HI UR4, URZ, 0x4, UR4 ;  /* 0x000000043f047899 */ /* 0x000fe40008011604 */
[----:B------:R-:W-:Y:S02]  /*4070*/  ULEA UR9, UR37, UR9, 0xb ;  /* 0x0000000925097291 */ /* 0x000fe4000f8e583f */
[----:B------:R-:W-:Y:S01]  /*4080*/  ULOP3.LUT UR4, UR4, 0x3fff, URZ, 0xc0, !UPT ;  /* 0x00003fff04047892 */ /* 0x000fe2000f8ec03f */
[----:B------:R-:W-:Y:S01]  /*4090*/  UMOV UR5, 0x40000040 ;  /* 0x4000004000057882 */ /* 0x000fe20000000000 */
[----:B------:R-:W-:-:S02]  /*40a0*/  UMOV UR7, 0x40000040 ;  /* 0x4000004000077882 */ /* 0x000fc40000000000 */
[----:B------:R-:W-:-:S04]  /*40b0*/  ULOP3.LUT UR4, UR4, 0x10000, URZ, 0xfc, !UPT ;  /* 0x0001000004047892 */ /* 0x000fc8000f8efc3f */
[----:B------:R-:W-:-:S03]  /*40c0*/  ULEA UR10, UR37, UR4, 0xa ;  /* 0x00000004250a7291 */ /* 0x000fc6000f8e503f */
[----:B------:R-:W-:-:S04]  /*40d0*/  UMOV UR4, UR9 ;  /* 0x0000000900047c82 */ /* 0x000fc80008000000 */
[----:B------:R-:W-:Y:S02]  /*40e0*/  UMOV UR6, UR10 ;  /* 0x0000000a00067c82 */ /* 0x000fe40008000000 */
[----:B------:R-:W-:Y:S01]  /*40f0*/  HGMMA.64x128x16.F32 R88, gdesc[UR4], RZ, !UPT, gsb0 ;  /* 0x01e00000045879f0 */ /* 0x000fe2000c0008ff */
[----:B------:R-:W-:Y:S01]  /*4100*/  UIADD3 UR4, UR9, 0x400, URZ ;  /* 0x0000040009047890 */ /* 0x000fe2000fffe03f */
[----:B------:R-:W-:Y:S01]  /*4110*/  UMOV UR5, 0x40000040 ;  /* 0x4000004000057882 */ /* 0x000fe20000000000 */
[----:B------:R-:W-:Y:S02]  /*4120*/  WARPGROUP.DEPBAR.LE gsb0, 0x0 ;  /* 0x00008000000079c5 */ /* 0x000fe40000010000 */
[----:B------:R-:W-:-:S07]  /*4130*/  WARPGROUP.ARRIVE ;  /* 0x00000000000079c5 */ /* 0x000fce0000000000 */
[----:B------:R-:W-:Y:S01]  /*4140*/  HGMMA.64x128x16.F32 R24, gdesc[UR4], RZ, !UPT, gsb0 ;  /* 0x01e00000041879f0 */ /* 0x000fe2000c0008ff */
[----:B------:R-:W-:Y:S02]  /*4150*/  UIADD3 UR4, UR9, 0x2, URZ ;  /* 0x0000000209047890 */ /* 0x000fe4000fffe03f */
[----:B------:R-:W-:Y:S01]  /*4160*/  UIADD3 UR6, UR10, 0x2, URZ ;  /* 0x000000020a067890 */ /* 0x000fe2000fffe03f */
[----:B------:R-:W-:Y:S01]  /*4170*/  UMOV UR5, 0x40000040 ;  /* 0x4000004000057882 */ /* 0x000fe20000000000 */
[----:B------:R-:W-:Y:S01]  /*4180*/  UMOV UR7, 0x40000040 ;  /* 0x4000004000077882 */ /* 0x000fe20000000000 */
[----:B------:R-:W-:Y:S02]  /*4190*/  WARPGROUP.DEPBAR.LE gsb0, 0x0 ;  /* 0x00008000000079c5 */ /* 0x000fe40000010000 */
[----:B------:R-:W-:-:S06]  /*41a0*/  WARPGROUP.ARRIVE ;  /* 0x00000000000079c5 */ /* 0x000fcc0000000000 */
[----:B------:R-:W-:Y:S01]  /*41b0*/  HGMMA.64x128x16.F32 R88, gdesc[UR4], R88, gsb0 ;  /* 0x01e00000045879f0 */ /* 0x000fe20008000858 */
[----:B------:R-:W-:Y:S01]  /*41c0*/  UIADD3 UR4, UR9, 0x402, URZ ;  /* 0x0000040209047890 */ /* 0x000fe2000fffe03f */
[----:B------:R-:W-:Y:S01]  /*41d0*/  UMOV UR5, 0x40000040 ;  /* 0x4000004000057882 */ /* 0x000fe20000000000 */
[----:B------:R-:W-:Y:S02]  /*41e0*/  WARPGROUP.DEPBAR.LE gsb0, 0x0 ;  /* 0x00008000000079c5 */ /* 0x000fe40000010000 */
[----:B------:R-:W-:-:S07]  /*41f0*/  WARPGROUP.ARRIVE ;  /* 0x00000000000079c5 */ /* 0x000fce0000000000 */
[----:B------:R-:W-:Y:S01]  /*4200*/  HGMMA.64x128x16.F32 R24, gdesc[UR4], R24, gsb0 ;  /* 0x01e00000041879f0 */ /* 0x000fe20008000818 */
        /* <DEDUP_REMOVED lines=16> */
[----:B------:R-:W-:-:S04]  /*4310*/  UIADD3 UR10, UR37, 0x1, URZ ;  /* 0x00000001250a7890 */ /* 0x000fc8000fffe03f */
[----:B------:R-:W-:-:S04]  /*4320*/  UISETP.NE.AND UP0, UPT, UR10, 0x4, UPT ;  /* 0x000000040a00788c */ /* 0x000fc8000bf05270 */
[----:B------:R-:W-:Y:S01]  /*4330*/  USEL UR10, UR10, URZ, UP0 ;  /* 0x0000003f0a0a7287 */ /* 0x000fe20008000000 */
[----:B------:R-:W-:Y:S02]  /*4340*/  WARPGROUP.DEPBAR.LE gsb0, 0x0 ;  /* 0x00008000000079c5 */ /* 0x000fe40000010000 */
[----:B------:R-:W-:-:S06]  /*4350*/  WARPGROUP.ARRIVE ;  /* 0x00000000000079c5 */ /* 0x000fcc0000000000 */
[----:B------:R-:W-:Y:S01]  /*4360*/  HGMMA.64x128x16.F32 R88, gdesc[UR4], R88, gsb0 ;  /* 0x01e00000045879f0 */ /* 0x000fe20008000858 */
[----:B------:R-:W-:Y:S01]  /*4370*/  UIADD3 UR4, UR9, 0x406, URZ ;  /* 0x0000040609047890 */ /* 0x000fe2000fffe03f */
[----:B------:R-:W-:Y:S02]  /*4380*/  UMOV UR5, 0x40000040 ;  /* 0x4000004000057882 */ /* 0x000fe40000000000 */
[----:B------:R-:W-:Y:S01]  /*4390*/  UMOV UR9, 0x1 ;  /* 0x0000000100097882 */ /* 0x000fe20000000000 */
[----:B------:R-:W-:Y:S02]  /*43a0*/  WARPGROUP.DEPBAR.LE gsb0, 0x0 ;  /* 0x00008000000079c5 */ /* 0x000fe40000010000 */
[----:B------:R-:W-:-:S06]  /*43b0*/  WARPGROUP.ARRIVE ;  /* 0x00000000000079c5 */ /* 0x000fcc0000000000 */
[----:B------:R-:W-:Y:S01]  /*43c0*/  HGMMA.64x128x16.F32 R24, gdesc[UR4], R24, gsb0 ;  /* 0x01e00000041879f0 */ /* 0x000fe20008000818 */
[----:B------:R-:W-:-:S04]  /*43d0*/  USEL UR4, URZ, 0x1, UP0 ;  /* 0x000000013f047887 */ /* 0x000fc80008000000 */
[----:B------:R-:W-:-:S06]  /*43e0*/  ULOP3.LUT UR4, UR38, UR4, URZ, 0x3c, !UPT ;  /* 0x0000000426047292 */ /* 0x000fcc000f8e3c3f */
[----:B------:R-:W-:Y:S01]  /*43f0*/  IMAD.U32 R4, RZ, RZ, UR4 ;  /* 0x00000004ff047e24 */ /* 0x000fe2000f8e00ff */
[----:B------:R-:W-:-:S06]  /*4400*/  WARPGROUP.DEPBAR.LE gsb0, 0x0 ;  /* 0x00008000000079c5 */ /* 0x000fcc0000010000 */
.L_x_33:
[----:B-12---:R-:W-:-:S05]  /*4410*/  VIMNMX R2, R5, 0x1, PT ;  /* 0x0000000105027848 */ /* 0x006fca0003fe0100 */
[----:B------:R-:W-:-:S05]  /*4420*/  IMAD.IADD R6, R5, 0x1, -R2 ;  /* 0x0000000105067824 */ /* 0x000fca00078e0a02 */
[----:B------:R-:W-:-:S13]  /*4430*/  ISETP.GE.AND P0, PT, R6, 0x1, PT ;  /* 0x000000010600780c */ /* 0x000fda0003f06270 */
[----:B------:R-:W-:Y:S05]  /*4440*/  @!P0 BRA `(.L_x_38) ;  /* 0x0000000400708947 */ /* 0x000fea0003800000 */
[----:B------:R-:W-:Y:S02]  /*4450*/  IMAD.MOV.U32 R2, RZ, RZ, R6 ;  /* 0x000000ffff027224 */ /* 0x000fe400078e0006 */
[----:B------:R-:W-:-:S07]  /*4460*/  IMAD.U32 R3, RZ, RZ, UR37 ;  /* 0x00000025ff037e24 */ /* 0x000fce000f8e00ff */
.L_x_45:
[----:B------:R-:W-:-:S06]  /*4470*/  UISETP.NE.AND UP0, UPT, UR51, 0x3, UPT ;  /* 0x000000033300788c */ /* 0x000fcc000bf05270 */
[----:B------:R-:W-:-:S13]  /*4480*/  PLOP3.LUT P1, PT, PT, PT, UP0, 0x80, 0x0 ;  /* 0x000000000000781c */ /* 0x000fda0003f2f008 */
[----:B------:R-:W-:Y:S05]  /*4490*/  @!P1 BRA `(.L_x_39) ;  /* 0x0000000000049947 */ /* 0x000fea0003800000 */
[----:B------:R-:W-:Y:S01]  /*44a0*/  BPT.TRAP 0x1 ;  /* 0x000000040000795c */ /* 0x000fe20000300000 */
.L_x_39:
[----:B------:R-:W-:Y:S01]  /*44b0*/  ULEA UR4, UR10, UR47, 0x3 ;  /* 0x0000002f0a047291 */ /* 0x000fe2000f8e183f */
[----:B------:R-:W-:-:S08]  /*44c0*/  SHF.L.U32 R5, R4, 0x1f, RZ ;  /* 0x0000001f04057819 */ /* 0x000fd000000006ff */
[----:B------:R1:W2:Y:S01]  /*44d0*/  SYNCS.PHASECHK.TRANS64.TRYWAIT P0, [UR4+0x38480], R5 ;  /* 0x03848005ff0075a7 */ /* 0x0002a20008000144 */
[----:B------:R-:W-:Y:S05]  /*44e0*/  @!P1 BRA `(.L_x_40) ;  /* 0x0000000000049947 */ /* 0x000fea0003800000 */
[----:B------:R-:W-:Y:S01]  /*44f0*/  BPT.TRAP 0x1 ;  /* 0x000000040000795c */ /* 0x000fe20000300000 */
.L_x_40:
[----:B--2---:R-:W-:Y:S05]  /*4500*/  @P0 BRA `(.L_x_41) ;  /* 0x0000000000080947 */ /* 0x004fea0003800000 */
[----:B------:R-:W2:Y:S02]  /*4510*/  SYNCS.PHASECHK.TRANS64.TRYWAIT P0, [UR4+0x38480], R5 ;  /* 0x03848005ff0075a7 */ /* 0x000ea40008000144 */
[----:B--2---:R-:W-:Y:S05]  /*4520*/  @!P0 BRA `(.L_x_42) ;  /* 0x000000a000e88947 */ /* 0x004fea0003800000 */
.L_x_41:
[----:B------:R-:W-:Y:S01]  /*4530*/  UIADD3 UR4, UR47, 0x20000, URZ ;  /* 0x000200002f047890 */ /* 0x000fe2000fffe03f */
[----:B------:R-:W-:Y:S01]  /*4540*/  WARPGROUP.ARRIVE ;  /* 0x00000000000079c5 */ /* 0x000fe20000000000 */
[----:B------:R-:W-:Y:S02]  /*4550*/  ULOP3.LUT UR11, UR8, 0x10000, URZ, 0xfc, !UPT ;  /* 0x00010000080b7892 */ /* 0x000fe4000f8efc3f */
[----:B------:R-:W-:Y:S02]  /*4560*/  USHF.R.U32.HI UR4, URZ, 0x4, UR4 ;  /* 0x000000043f047899 */ /* 0x000fe40008011604 */
[----:B------:R-:W-:Y:S02]  /*4570*/  UISETP.NE.U32.AND UP0, UPT, UR9, URZ, UPT ;  /* 0x0000003f0900728c */ /* 0x000fe4000bf05070 */
[----:B------:R-:W-:Y:S02]  /*4580*/  ULOP3.LUT UR4, UR4, 0x3fff, URZ, 0xc0, !UPT ;  /* 0x00003fff04047892 */ /* 0x000fe4000f8ec03f */
[----:B------:R-:W-:-:S02]  /*4590*/  ULEA UR11, UR10, UR11, 0xb ;  /* 0x0000000b0a0b7291 */ /* 0x000fc4000f8e583f */
[----:B------:R-:W-:Y:S01]  /*45a0*/  ULOP3.LUT UR4, UR4, 0x10000, URZ, 0xfc, !UPT ;  /* 0x0001000004047892 */ /* 0x000fe2000f8efc3f */
[----:B------:R-:W-:Y:S01]  /*45b0*/  UMOV UR5, 0x40000040 ;  /* 0x4000004000057882 */ /* 0x000fe20000000000 */
[----:B------:R-:W-:Y:S02]  /*45c0*/  UMOV UR7, 0x40000040 ;  /* 0x4000004000077882 */ /* 0x000fe40000000000 */
[----:B------:R-:W-:-:S03]  /*45d0*/  ULEA UR12, UR10, UR4, 0xa ;  /* 0x000000040a0c7291 */ /* 0x000fc6000f8e503f */
[----:B------:R-:W-:-:S04]  /*45e0*/  UMOV UR4, UR11 ;  /* 0x0000000b00047c82 */ /* 0x000fc80008000000 */
[----:B------:R-:W-:Y:S02]  /*45f0*/  UMOV UR6, UR12 ;  /* 0x0000000c00067c82 */ /* 0x000fe40008000000 */
[----:B------:R-:W-:Y:S01]  /*4600*/  HGMMA.64x128x16.F32 R88, gdesc[UR4], R88, UP0, gsb0 ;  /* 0x01e00000045879f0 */ /* 0x000fe2000b800858 */
[----:B------:R-:W-:Y:S01]  /*4610*/  UIADD3 UR4, UR11, 0x400, URZ ;  /* 0x000004000b047890 */ /* 0x000fe2000fffe03f */
[----:B------:R-:W-:Y:S01]  /*4620*/  UMOV UR5, 0x40000040 ;  /* 0x4000004000057882 */ /* 0x000fe20000000000 */
[----:B------:R-:W-:Y:S02]  /*4630*/  WARPGROUP.DEPBAR.LE gsb0, 0x0 ;  /* 0x00008000000079c5 */ /* 0x000fe40000010000 */
[----:B------:R-:W-:-:S07]  /*4640*/  WARPGROUP.ARRIVE ;  /* 0x00000000000079c5 */ /* 0x000fce0000000000 */
[----:B------:R-:W-:Y:S01]  /*4650*/  HGMMA.64x128x16.F32 R24, gdesc[UR4], R24, UP0, gsb0 ;  /* 0x01e00000041879f0 */ /* 0x000fe2000b800818 */
[----:B------:R-:W-:Y:S02]  /*4660*/  UIADD3 UR4, UR11, 0x2, URZ ;  /* 0x000000020b047890 */ /* 0x000fe4000fffe03f */
[----:B------:R-:W-:Y:S01]  /*4670*/  UIADD3 UR6, UR12, 0x2, URZ ;  /* 0x000000020c067890 */ /* 0x000fe2000fffe03f */
[----:B------:R-:W-:Y:S01]  /*4680*/  UMOV UR5, 0x40000040 ;  /* 0x4000004000057882 */ /* 0x000fe20000000000 */
[----:B------:R-:W-:Y:S01]  /*4690*/  UMOV UR7, 0x40000040 ;  /* 0x4000004000077882 */ /* 0x000fe20000000000 */
[----:B------:R-:W-:Y:S02]  /*46a0*/  WARPGROUP.DEPBAR.LE gsb0, 0x0 ;  /* 0x00008000000079c5 */ /* 0x000fe40000010000 */
[----:B------:R-:W-:-:S06]  /*46b0*/  WARPGROUP.ARRIVE ;  /* 0x00000000000079c5 */ /* 0x000fcc0000000000 */
        /* <DEDUP_REMOVED lines=29> */
[----:B------:R-:W-:Y:S03]  /*4890*/  HGMMA.64x128x16.F32 R24, gdesc[UR4], R24, UP0, gsb0 ;  /* 0x01e00000041879f0 */ /* 0x000fe6000b800818 */
[----:B------:R-:W-:Y:S02]  /*48a0*/  WARPGROUP.DEPBAR.LE gsb0, 0x0 ;  /* 0x00008000000079c5 */ /* 0x000fe40000010000 */
[----:B------:R-:W-:Y:S05]  /*48b0*/  @!P1 BRA `(.L_x_43) ;  /* 0x0000000000049947 */ /* 0x000fea0003800000 */
[----:B------:R-:W-:Y:S01]  /*48c0*/  BPT.TRAP 0x1 ;  /* 0x000000040000795c */ /* 0x000fe20000300000 */
.L_x_43:
[----:B------:R-:W-:Y:S01]  /*48d0*/  ISETP.NE.AND P0, PT, R23, RZ, PT ;  /* 0x000000ff1700720c */ /* 0x000fe20003f05270 */
[----:B------:R-:W-:-:S12]  /*48e0*/  UISETP.GT.U32.AND UP0, UPT, UR53, 0x1, UPT ;  /* 0x000000013500788c */ /* 0x000fd8000bf04070 */
[----:B-12---:R-:W-:-:S05]  /*48f0*/  @P0 LEA R5, R3, UR47, 0x3 ;  /* 0x0000002f03050c11 */ /* 0x006fca000f8e18ff */
[----:B------:R-:W-:-:S05]  /*4900*/  @P0 VIADD R5, R5, 0x384a0 ;  /* 0x000384a005050836 */ /* 0x000fca0000000000 */
[----:B------:R-:W-:-:S04]  /*4910*/  @P0 PRMT R5, R22, 0x654, R5 ;  /* 0x0000065416050816 */ /* 0x000fc80000000005 */
[----:B------:R1:W-:Y:S01]  /*4920*/  @P0 SYNCS.ARRIVE.TRANS64.RED.A1T0 RZ, [R5+URZ], RZ ;  /* 0x000000ff05ff09a7 */ /* 0x0003e2000810043f */
[----:B------:R-:W-:-:S13]  /*4930*/  PLOP3.LUT P0, PT, PT, PT, UP0, 0x80, 0x0 ;  /* 0x000000000000781c */ /* 0x000fda0003f0f008 */
[----:B-1----:R-:W-:Y:S05]  /*4940*/  @P0 BRA `(.L_x_44) ;  /* 0x0000000000040947 */ /* 0x002fea0003800000 */
[----:B------:R-:W-:Y:S01]  /*4950*/  BPT.TRAP 0x1 ;  /* 0x000000040000795c */ /* 0x000fe20000300000 */
.L_x_44:
[----:B------:R-:W-:Y:S01]  /*4960*/  UIADD3 UR10, UR10, 0x1, URZ ;  /* 0x000000010a0a7890 */ /* 0x000fe2000fffe03f */
[C---:B------:R-:W-:Y:S01]  /*4970*/  ISETP.GT.AND P1, PT, R2.reuse, 0x1, PT ;  /* 0x000000010200780c */ /* 0x040fe20003f24270 */
[----:B------:R-:W-:Y:S02]  /*4980*/  VIADD R3, R3, 0x1 ;  /* 0x0000000103037836 */ /* 0x000fe40000000000 */
[----:B------:R-:W-:Y:S01]  /*4990*/  UISETP.NE.AND UP0, UPT, UR10, 0x4, UPT ;  /* 0x000000040a00788c */ /* 0x000fe2000bf05270 */
[----:B------:R-:W-:Y:S02]  /*49a0*/  VIADD R2, R2, 0xffffffff ;  /* 0xffffffff02027836 */ /* 0x000fe40000000000 */
[C---:B------:R-:W-:Y:S01]  /*49b0*/  ISETP.NE.AND P0, PT, R3.reuse, 0x4, PT ;  /* 0x000000040300780c */ /* 0x040fe20003f05270 */
[----:B------:R-:W-:Y:S02]  /*49c0*/  USEL UR4, URZ, 0x1, UP0 ;  /* 0x000000013f047887 */ /* 0x000fe40008000000 */
[----:B------:R-:W-:Y:S01]  /*49d0*/  USEL UR10, UR10, URZ, UP0 ;  /* 0x0000003f0a0a7287 */ /* 0x000fe20008000000 */
[----:B------:R-:W-:-:S03]  /*49e0*/  SEL R3, R3, RZ, P0 ;  /* 0x000000ff03037207 */ /* 0x000fc60000000000 */
[----:B------:R-:W-:Y:S01]  /*49f0*/  LOP3.LUT R4, R4, UR4, RZ, 0x3c, !PT ;  /* 0x0000000404047c12 */ /* 0x000fe2000f8e3cff */
[----:B------:R-:W-:Y:S07]  /*4a00*/  @P1 BRA `(.L_x_45) ;  /* 0xfffffff800981947 */ /* 0x000fee000383ffff */
.L_x_38:
[----:B------:R-:W-:-:S13]  /*4a10*/  ISETP.GE.AND P0, PT, R155, 0x1, PT ;  /* 0x000000019b00780c */ /* 0x000fda0003f06270 */
[----:B------:R-:W-:Y:S05]  /*4a20*/  @!P0 BRA `(.L_x_46) ;  /* 0x0000000000408947 */ /* 0x000fea0003800000 */
[----:B------:R-:W-:-:S06]  /*4a30*/  UISETP.NE.AND UP0, UPT, UR51, 0x3, UPT ;  /* 0x000000033300788c */ /* 0x000fcc000bf05270 */
[----:B------:R-:W-:-:S13]  /*4a40*/  PLOP3.LUT P0, PT, PT, PT, UP0, 0x80, 0x0 ;  /* 0x000000000000781c */ /* 0x000fda0003f0f008 */
[----:B------:R-:W-:Y:S05]  /*4a50*/  @!P0 BRA `(.L_x_47) ;  /* 0x0000000000048947 */ /* 0x000fea0003800000 */
[----:B------:R-:W-:Y:S01]  /*4a60*/  BPT.TRAP 0x1 ;  /* 0x000000040000795c */ /* 0x000fe20000300000 */
.L_x_47:
[----:B------:R-:W-:Y:S01]  /*4a70*/  ISETP.NE.AND P0, PT, R23, RZ, PT ;  /* 0x000000ff1700720c */ /* 0x000fe20003f05270 */
[----:B------:R-:W-:Y:S01]  /*4a80*/  IMAD.U32 R3, RZ, RZ, UR47 ;  /* 0x0000002fff037e24 */ /* 0x000fe2000f8e00ff */
[----:B------:R-:W-:-:S11]  /*4a90*/  UISETP.GT.U32.AND UP0, UPT, UR53, 0x1, UPT ;  /* 0x000000013500788c */ /* 0x000fd6000bf04070 */
[----:B------:R-:W-:-:S05]  /*4aa0*/  @P0 VIADD R2, R6, UR37 ;  /* 0x0000002506020c36 */ /* 0x000fca0008000000 */
[----:B------:R-:W-:-:S04]  /*4ab0*/  @P0 SHF.L.U32 R2, R2, 0x3, RZ ;  /* 0x0000000302020819 */ /* 0x000fc800000006ff */
[----:B------:R-:W-:-:S04]  /*4ac0*/  @P0 LOP3.LUT R2, R2, 0x18, RZ, 0xc0, !PT ;  /* 0x0000001802020812 */ /* 0x000fc800078ec0ff */
[----:B------:R-:W-:-:S04]  /*4ad0*/  @P0 IADD3 R3, R3, 0x384a0, R2 ;  /* 0x000384a003030810 */ /* 0x000fc80007ffe002 */
[----:B------:R-:W-:-:S04]  /*4ae0*/  @P0 PRMT R3, R22, 0x654, R3 ;  /* 0x0000065416030816 */ /* 0x000fc80000000003 */
[----:B------:R1:W-:Y:S01]  /*4af0*/  @P0 SYNCS.ARRIVE.TRANS64.RED.A1T0 RZ, [R3+URZ], RZ ;  /* 0x000000ff03ff09a7 */ /* 0x0003e2000810043f */
[----:B------:R-:W-:-:S13]  /*4b00*/  PLOP3.LUT P0, PT, PT, PT, UP0, 0x80, 0x0 ;  /* 0x000000000000781c */ /* 0x000fda0003f0f008 */
[----:B-1----:R-:W-:Y:S05]  /*4b10*/  @P0 BRA `(.L_x_46) ;  /* 0x0000000000040947 */ /* 0x002fea0003800000 */
[----:B------:R-:W-:Y:S01]  /*4b20*/  BPT.TRAP 0x1 ;  /* 0x000000040000795c */ /* 0x000fe20000300000 */
.L_x_46:
[----:B------:R-:W-:Y:S01]  /*4b30*/  R2UR UR45, R16 ;  /* 0x00000000102d72ca */ /* 0x000fe200000e0000 */
[----:B------:R-:W-:Y:S01]  /*4b40*/  UIADD3 UR4, UR47, 0x30000, URZ ;  /* 0x000300002f047890 */ /* 0x000fe2000fffe03f */
[----:B------:R-:W-:Y:S02]  /*4b50*/  R2UR UR46, R17 ;  /* 0x00000000112e72ca */ /* 0x000fe400000e0000 */
[----:B------:R-:W-:Y:S01]  /*4b60*/  LOP3.LUT P0, RZ, R0, 0xff, RZ, 0xc0, !PT ;  /* 0x000000ff00ff7812 */ /* 0x000fe2000780c0ff */
[----:B------:R-:W-:-:S06]  /*4b70*/  ULOP3.LUT UP0, URZ, UR4, 0x3ff, URZ, 0xc0, !UPT ;  /* 0x000003ff043f7892 */ /* 0x000fcc000f80c03f */
[----:B------:R-:W-:Y:S02]  /*4b80*/  PLOP3.LUT P1, PT, PT, PT, UP0, 0x80, 0x0 ;  /* 0x000000000000781c */ /* 0x000fe40003f2f008 */
[----:B------:R-:W-:Y:S02]  /*4b90*/  USHF.L.U32 UR45, UR45, 0x8, URZ ;  /* 0x000000082d2d7899 */ /* 0x000fe4000800063f */
[----:B------:R-:W-:Y:S02]  /*4ba0*/  USHF.L.U32 UR46, UR46, 0x7, URZ ;  /* 0x000000072e2e7899 */ /* 0x000fe4000800063f */
[----:B------:R-:W-:Y:S10]  /*4bb0*/  @!P0 BRA `(.L_x_48) ;  /* 0x00000000000c8947 */ /* 0x000ff40003800000 */
[----:B------:R-:W-:-:S04]  /*4bc0*/  DEPBAR {5,4,3,2,1,0} ;  /* 0x0000003f0000791a */ /* 0x000fc80000000000 */
[----:B------:R1:W-:Y:S02]  /*4bd0*/  UTMACCTL.IV [UR60] ;  /* 0x000000003c0079b9 */ /* 0x0003e40008000000 */
[----:B-1----:R-:W-:Y:S01]  /*4be0*/  NOP ;  /* 0x0000000000007918 */ /* 0x002fe20000000000 */
.L_x_48:
[----:B------:R-:W-:Y:S05]  /*4bf0*/  @!P1 BRA `(.L_x_49) ;  /* 0x00000000007c9947 */ /* 0x000fea0003800000 */
[----:B------:R-:W-:Y:S01]  /*4c00*/  MOV R2, 0x0 ;  /* 0x0000000000027802 */ /* 0x000fe20000000f00 */
[----:B------:R-:W-:Y:S01]  /*4c10*/  ULDC.64 UR4, c[0x4][0x68] ;  /* 0x01001a0000047ab9 */ /* 0x000fe20000000a00 */
[----:B------:R-:W-:Y:S01]  /*4c20*/  ULDC.64 UR6, c[0x4][0x8] ;  /* 0x0100020000067ab9 */ /* 0x000fe20000000a00 */
[----:B------:R-:W-:Y:S01]  /*4c30*/  IMAD.U32 R4, RZ, RZ, UR4 ;  /* 0x00000004ff047e24 */ /* 0x000fe2000f8e00ff */
[----:B------:R1:W2:Y:S01]  /*4c40*/  LDC.64 R14, c[0x4][R2] ;  /* 0x01000000020e7b82 */ /* 0x0002a20000000a00 */
[----:B------:R-:W-:Y:S01]  /*4c50*/  IMAD.U32 R5, RZ, RZ, UR5 ;  /* 0x00000005ff057e24 */ /* 0x000fe2000f8e00ff */
[----:B------:R-:W-:Y:S01]  /*4c60*/  ULDC.64 UR4, c[0x4][0x70] ;  /* 0x01001c0000047ab9 */ /* 0x000fe20000000a00 */
[----:B------:R-:W-:Y:S02]  /*4c70*/  IMAD.U32 R10, RZ, RZ, UR6 ;  /* 0x00000006ff0a7e24 */ /* 0x000fe4000f8e00ff */
[----:B------:R-:W-:Y:S02]  /*4c80*/  IMAD.U32 R6, RZ, RZ, UR4 ;  /* 0x00000004ff067e24 */ /* 0x000fe4000f8e00ff */
[----:B------:R-:W-:-:S02]  /*4c90*/  IMAD.U32 R7, RZ, RZ, UR5 ;  /* 0x00000005ff077e24 */ /* 0x000fc4000f8e00ff */
[----:B------:R-:W-:Y:S02]  /*4ca0*/  IMAD.U32 R11, RZ, RZ, UR7 ;  /* 0x00000007ff0b7e24 */ /* 0x000fe4000f8e00ff */
[----:B------:R-:W-:Y:S02]  /*4cb0*/  IMAD.MOV.U32 R8, RZ, RZ, 0x70 ;  /* 0x00000070ff087424 */ /* 0x000fe400078e00ff */
[----:B------:R-:W-:Y:S02]  /*4cc0*/  IMAD.MOV.U32 R12, RZ, RZ, 0x1 ;  /* 0x00000001ff0c7424 */ /* 0x000fe400078e00ff */
[----:B-1----:R-:W-:-:S07]  /*4cd0*/  IMAD.MOV.U32 R13, RZ, RZ, RZ ;  /* 0x000000ffff0d7224 */ /* 0x002fce00078e00ff */
[----:B------:R-:W-:-:S07]  /*4ce0*/  LEPC R20, `(.L_x_50) ;  /* 0x000000001014794e */ /* 0x000fce0000000000 */
[----:B--2---:R-:W-:Y:S05]  /*4cf0*/  CALL.ABS.NOINC R14 ;  /* 0x000000000e007343 */ /* 0x004fea0003c00000 */
.L_x_50:
[----:B------:R-:W1:Y:S01]  /*4d00*/  LDC.64 R2, c[0x4][R2] ;  /* 0x0100000002027b82 */ /* 0x000e620000000a00 */
[----:B------:R-:W-:Y:S01]  /*4d10*/  ULDC.64 UR4, c[0x4][0x68] ;  /* 0x01001a0000047ab9 */ /* 0x000fe20000000a00 */
[----:B------:R-:W-:Y:S01]  /*4d20*/  ULDC.64 UR6, c[0x4][0x8] ;  /* 0x0100020000067ab9 */ /* 0x000fe20000000a00 */
[----:B------:R-:W-:Y:S02]  /*4d30*/  IMAD.U32 R4, RZ, RZ, UR4 ;  /* 0x00000004ff047e24 */ /* 0x000fe4000f8e00ff */
[----:B------:R-:W-:Y:S01]  /*4d40*/  IMAD.U32 R5, RZ, RZ, UR5 ;  /* 0x00000005ff057e24 */ /* 0x000fe2000f8e00ff */
[----:B------:R-:W-:Y:S01]  /*4d50*/  ULDC.64 UR4, c[0x4][0x70] ;  /* 0x01001c0000047ab9 */ /* 0x000fe20000000a00 */
[----:B------:R-:W-:Y:S01]  /*4d60*/  IMAD.U32 R10, RZ, RZ, UR6 ;  /* 0x00000006ff0a7e24 */ /* 0x000fe2000f8e00ff */
[----:B------:R-:W-:Y:S01]  /*4d70*/  MOV R7, UR5 ;  /* 0x0000000500077c02 */ /* 0x000fe20008000f00 */
[----:B------:R-:W-:Y:S02]  /*4d80*/  IMAD.U32 R6, RZ, RZ, UR4 ;  /* 0x00000004ff067e24 */ /* 0x000fe4000f8e00ff */
[----:B------:R-:W-:-:S02]  /*4d90*/  IMAD.U32 R11, RZ, RZ, UR7 ;  /* 0x00000007ff0b7e24 */ /* 0x000fc4000f8e00ff */
[----:B------:R-:W-:Y:S02]  /*4da0*/  IMAD.MOV.U32 R8, RZ, RZ, 0x70 ;  /* 0x00000070ff087424 */ /* 0x000fe400078e00ff */
[----:B------:R-:W-:Y:S02]  /*4db0*/  IMAD.MOV.U32 R12, RZ, RZ, 0x1 ;  /* 0x00000001ff0c7424 */ /* 0x000fe400078e00ff */
[----:B------:R-:W-:-:S07]  /*4dc0*/  IMAD.MOV.U32 R13, RZ, RZ, RZ ;  /* 0x000000ffff0d7224 */ /* 0x000fce00078e00ff */
[----:B------:R-:W-:-:S07]  /*4dd0*/  LEPC R20, `(.L_x_49) ;  /* 0x000000001014794e */ /* 0x000fce0000000000 */
[----:B-1----:R-:W-:Y:S05]  /*4de0*/  CALL.ABS.NOINC R2 ;  /* 0x0000000002007343 */ /* 0x002fea0003c00000 */
.L_x_49:
[----:B------:R-:W-:Y:S02]  /*4df0*/  ULDC.64 UR4, c[0x0][0x590] ;  /* 0x0001640000047ab9 */ /* 0x000fe40000000a00 */
[----:B------:R-:W-:-:S04]  /*4e00*/  ISETP.NE.U32.AND P0, PT, RZ, UR4, PT ;  /* 0x00000004ff007c0c */ /* 0x000fc8000bf05070 */
[----:B------:R-:W-:-:S13]  /*4e10*/  ISETP.NE.AND.EX P0, PT, RZ, UR5, PT, P0 ;  /* 0x00000005ff007c0c */ /* 0x000fda000bf05300 */
[----:B------:R-:W-:Y:S05]  /*4e20*/  @!P0 BRA `(.L_x_51) ;  /* 0x0000000000148947 */ /* 0x000fea0003800000 */
[----:B------:R-:W-:-:S04]  /*4e30*/  LEA R2, P0, R18, UR4, 0x3 ;  /* 0x0000000412027c11 */ /* 0x000fc8000f8018ff */
[----:B------:R-:W-:-:S06]  /*4e40*/  LEA.HI.X R3, R18, UR5, R19, 0x3, P0 ;  /* 0x0000000512037c11 */ /* 0x000fcc00080f1c13 */
[----:B------:R-:W2:Y:S04]  /*4e50*/  LDG.E.64 R2, desc[UR58][R2.64] ;  /* 0x0000003a02027981 */ /* 0x000ea8000c1e1b00 */
[----:B--2---:R2:W5:Y:S01]  /*4e60*/  LD.E R0, desc[UR58][R2.64] ;  /* 0x0000003a02007980 */ /* 0x004562000c101900 */
[----:B------:R-:W-:Y:S05]  /*4e70*/  BRA `(.L_x_52) ;  /* 0x0000000000307947 */ /* 0x000fea0003800000 */
.L_x_51:
[----:B------:R-:W-:Y:S02]  /*4e80*/  ULDC.64 UR4, c[0x0][0x588] ;  /* 0x0001620000047ab9 */ /* 0x000fe40000000a00 */
[----:B------:R-:W-:-:S04]  /*4e90*/  ISETP.NE.U32.AND P0, PT, RZ, UR4, PT ;  /* 0x00000004ff007c0c */ /* 0x000fc8000bf05070 */
[----:B------:R-:W-:-:S13]  /*4ea0*/  ISETP.NE.AND.EX P0, PT, RZ, UR5, PT, P0 ;  /* 0x00000005ff007c0c */ /* 0x000fda000bf05300 */
[----:B------:R-:W-:Y:S05]  /*4eb0*/  @!P0 BRA `(.L_x_53) ;  /* 0x0000000000188947 */ /* 0x000fea0003800000 */
[----:B------:R-:W1:Y:S01]  /*4ec0*/  LDC.64 R2, c[0x0][0x588] ;  /* 0x00016200ff027b82 */ /* 0x000e620000000a00 */
[----:B------:R-:W-:Y:S02]  /*4ed0*/  ULDC UR4, c[0x0][0x598] ;  /* 0x0001660000047ab9 */ /* 0x000fe40000000800 */
[----:B------:R-:W-:-:S04]  /*4ee0*/  IMAD R5, R18, UR4, RZ ;  /* 0x0000000412057c24 */ /* 0x000fc8000f8e02ff */
[----:B-1----:R-:W-:-:S05]  /*4ef0*/  IMAD.WIDE R2, R5, 0x4, R2 ;  /* 0x0000000405027825 */ /* 0x002fca00078e0202 */
[----:B------:R1:W5:Y:S01]  /*4f00*/  LDG.E R0, desc[UR58][R2.64] ;  /* 0x0000003a02007981 */ /* 0x000362000c1e1900 */
[----:B------:R-:W-:Y:S05]  /*4f10*/  BRA `(.L_x_52) ;  /* 0x0000000000087947 */ /* 0x000fea0003800000 */
.L_x_53:
[----:B------:R-:W-:Y:S02]  /*4f20*/  ULDC UR4, c[0x0][0x580] ;  /* 0x0001600000047ab9 */ /* 0x000fe40000000800 */
[----:B------:R-:W-:-:S07]  /*4f30*/  IMAD.U32 R0, RZ, RZ, UR4 ;  /* 0x00000004ff007e24 */ /* 0x000fce000f8e00ff */
.L_x_52:
[----:B------:R-:W-:Y:S02]  /*4f40*/  ULDC.64 UR4, c[0x0][0x5b8] ;  /* 0x00016e0000047ab9 */ /* 0x000fe40000000a00 */
[----:B------:R-:W-:-:S04]  /*4f50*/  ISETP.NE.U32.AND P0, PT, RZ, UR4, PT ;  /* 0x00000004ff007c0c */ /* 0x000fc8000bf05070 */
[----:B------:R-:W-:-:S13]  /*4f60*/  ISETP.NE.AND.EX P0, PT, RZ, UR5, PT, P0 ;  /* 0x00000005ff007c0c */ /* 0x000fda000bf05300 */
[----:B------:R-:W-:Y:S05]  /*4f70*/  @!P0 BRA `(.L_x_54) ;  /* 0x0000000000148947 */ /* 0x000fea0003800000 */
[----:B------:R-:W-:-:S04]  /*4f80*/  LEA R4, P0, R18, UR4, 0x3 ;  /* 0x0000000412047c11 */ /* 0x000fc8000f8018ff */
[----:B------:R-:W-:-:S05]  /*4f90*/  LEA.HI.X R5, R18, UR5, R19, 0x3, P0 ;  /* 0x0000000512057c11 */ /* 0x000fca00080f1c13 */
[----:B-12---:R-:W2:Y:S04]  /*4fa0*/  LDG.E.64 R2, desc[UR58][R4.64] ;  /* 0x0000003a04027981 */ /* 0x006ea8000c1e1b00 */
[----:B--2---:R1:W5:Y:S01]  /*4fb0*/  LD.E R2, desc[UR58][R2.64] ;  /* 0x0000003a02027980 */ /* 0x004362000c101900 */
[----:B------:R-:W-:Y:S05]  /*4fc0*/  BRA `(.L_x_55) ;  /* 0x0000000000307947 */ /* 0x000fea0003800000 */
.L_x_54:
[----:B------:R-:W-:Y:S02]  /*4fd0*/  ULDC.64 UR4, c[0x0][0x5b0] ;  /* 0x00016c0000047ab9 */ /* 0x000fe40000000a00 */
[----:B------:R-:W-:-:S04]  /*4fe0*/  ISETP.NE.U32.AND P0, PT, RZ, UR4, PT ;  /* 0x00000004ff007c0c */ /* 0x000fc8000bf05070 */
[----:B------:R-:W-:-:S13]  /*4ff0*/  ISETP.NE.AND.EX P0, PT, RZ, UR5, PT, P0 ;  /* 0x00000005ff007c0c */ /* 0x000fda000bf05300 */
[----:B------:R-:W-:Y:S05]  /*5000*/  @!P0 BRA `(.L_x_56) ;  /* 0x0000000000188947 */ /* 0x000fea0003800000 */
[----:B-12---:R-:W1:Y:S01]  /*5010*/  LDC.64 R2, c[0x0][0x5b0] ;  /* 0x00016c00ff027b82 */ /* 0x006e620000000a00 */
[----:B------:R-:W-:Y:S02]  /*5020*/  ULDC UR4, c[0x0][0x5c0] ;  /* 0x0001700000047ab9 */ /* 0x000fe40000000800 */
[----:B------:R-:W-:-:S04]  /*5030*/  IMAD R5, R18, UR4, RZ ;  /* 0x0000000412057c24 */ /* 0x000fc8000f8e02ff */
[----:B-1----:R-:W-:-:S06]  /*5040*/  IMAD.WIDE R2, R5, 0x4, R2 ;  /* 0x0000000405027825 */ /* 0x002fcc00078e0202 */
[----:B------:R2:W5:Y:S01]  /*5050*/  LDG.E R2, desc[UR58][R2.64] ;  /* 0x0000003a02027981 */ /* 0x000562000c1e1900 */
[----:B------:R-:W-:Y:S05]  /*5060*/  BRA `(.L_x_55) ;  /* 0x0000000000087947 */ /* 0x000fea0003800000 */
.L_x_56:
[----:B------:R-:W-:Y:S02]  /*5070*/  ULDC UR4, c[0x0][0x5a8] ;  /* 0x00016a0000047ab9 */ /* 0x000fe40000000800 */
[----:B-12---:R-:W-:-:S07]  /*5080*/  IMAD.U32 R2, RZ, RZ, UR4 ;  /* 0x00000004ff027e24 */ /* 0x006fce000f8e00ff */
.L_x_55:
[----:B------:R-:W-:Y:S01]  /*5090*/  ISETP.GT.U32.AND P0, PT, R154, 0x3e, PT ;  /* 0x0000003e9a00780c */ /* 0x000fe20003f04070 */
[----:B------:R-:W-:Y:S01]  /*50a0*/  BSSY B0, `(.L_x_57) ;  /* 0x0000007000007945 */ /* 0x000fe20003800000 */
[----:B------:R-:W-:-:S11]  /*50b0*/  PRMT R8, RZ, 0x7610, R8 ;  /* 0x00007610ff087816 */ /* 0x000fd60000000008 */
[----:B------:R-:W-:Y:S05]  /*50c0*/  @P0 BRA `(.L_x_58) ;  /* 0x0000000000100947 */ /* 0x000fea0003800000 */
[----:B------:R-:W-:-:S03]  /*50d0*/  UMOV UR4, 0xffffffff ;  /* 0xffffffff00047882 */ /* 0x000fc60000000000 */
[----:B------:R-:W-:Y:S05]  /*50e0*/  BRA.DIV UR4, `(.L_x_59) ;  /* 0x0000009a04107947 */ /* 0x000fea000b800000 */
[----:B------:R-:W-:-:S13]  /*50f0*/  ELECT P6, URZ, PT ;  /* 0x00000000003f782f */ /* 0x000fda00038c0000 */
.L_x_268:
[----:B------:R-:W-:-:S07]  /*5100*/  SEL R8, RZ, 0x1, !P6 ;  /* 0x00000001ff087807 */ /* 0x000fce0007000000 */
.L_x_58:
[----:B------:R-:W-:Y:S05]  /*5110*/  BSYNC B0 ;  /* 0x0000000000007941 */ /* 0x000fea0003800000 */
.L_x_57:
[----:B-12---:R-:W-:-:S05]  /*5120*/  IMAD.U32 R3, RZ, RZ, UR48 ;  /* 0x00000030ff037e24 */ /* 0x006fca000f8e00ff */
[----:B------:R-:W-:-:S13]  /*5130*/  ISETP.NE.AND P1, PT, R3, 0x3, PT ;  /* 0x000000030300780c */ /* 0x000fda0003f25270 */
[----:B------:R-:W-:Y:S05]  /*5140*/  @!P1 BRA `(.L_x_60) ;  /* 0x0000000000049947 */ /* 0x000fea0003800000 */
[----:B------:R-:W-:Y:S01]  /*5150*/  BPT.TRAP 0x1 ;  /* 0x000000040000795c */ /* 0x000fe20000300000 */
.L_x_60:
[----:B------:R-:W-:Y:S01]  /*5160*/  SHF.L.U32 R3, RZ, 0x1f, RZ ;  /* 0x0000001fff037819 */ /* 0x000fe200000006ff */
[----:B------:R-:W-:Y:S01]  /*5170*/  IMAD.MOV.U32 R4, RZ, RZ, RZ ;  /* 0x000000ffff047224 */ /* 0x000fe200078e00ff */
[----:B-----5:R-:W-:Y:S02]  /*5180*/  FSETP.NEU.AND P0, PT, R0, RZ, PT ;  /* 0x000000ff0000720b */ /* 0x020fe40003f0d000 */
[----:B------:R-:W1:Y:S11]  /*5190*/  SYNCS.PHASECHK.TRANS64.TRYWAIT P2, [UR47+0x384c0], R3 ;  /* 0x0384c003ff0075a7 */ /* 0x000e76000804016f */
[----:B------:R-:W-:Y:S01]  /*51a0*/  @P0 LEA R12, R153, UR47, 0x1 ;  /* 0x0000002f990c0c11 */ /* 0x000fe2000f8e08ff */
[----:B-1----:R-:W-:Y:S06]  /*51b0*/  @!P2 BRA `(.L_x_61) ;  /* 0x0000009400f4a947 */ /* 0x002fec0003800000 */
.L_x_269:
[----:B------:R-:W-:Y:S05]  /*51c0*/  @P0 WARPSYNC.ALL ;  /* 0x0000000000000948 */ /* 0x000fea0003800000 */
[----:B-1----:R-:W1:Y:S01]  /*51d0*/  @P0 LDSM.16.MT88.4 R4, [R12+0x30000] ;  /* 0x030000000c04083b */ /* 0x002e620000004200 */
[----:B------:R-:W-:Y:S01]  /*51e0*/  PRMT R8, R8, 0x9910, RZ ;  /* 0x0000991008087816 */ /* 0x000fe200000000ff */
[----:B------:R-:W-:Y:S01]  /*51f0*/  BSSY B0, `(.L_x_62) ;  /* 0x000000d000007945 */ /* 0x000fe20003800000 */
[-C--:B------:R-:W-:Y:S01]  /*5200*/  FMUL R88, R88, R2.reuse ;  /* 0x0000000258587220 */ /* 0x080fe20000400000 */
[-C--:B------:R-:W-:Y:S01]  /*5210*/  FMUL R14, R89, R2.reuse ;  /* 0x00000002590e7220 */ /* 0x080fe20000400000 */
[----:B------:R-:W-:Y:S01]  /*5220*/  ISETP.NE.AND P2, PT, R8, RZ, PT ;  /* 0x000000ff0800720c */ /* 0x000fe20003f45270 */
[----:B------:R-:W-:Y:S01]  /*5230*/  FMUL R90, R90, R2 ;  /* 0x000000025a5a7220 */ /* 0x000fe20000400000 */
[----:B------:R2:W3:Y:S01]  /*5240*/  @P0 LDSM.16.MT88.4 R8, [R12+0x30800] ;  /* 0x030800000c08083b */ /* 0x0004e20000004200 */
[----:B-1----:R-:W-:-:S02]  /*5250*/  HADD2.F32 R13, -RZ, R4.H0_H0 ;  /* 0x20000004ff0d7230 */ /* 0x002fc40000004100 */
[----:B------:R-:W-:Y:S01]  /*5260*/  HADD2.F32 R15, -RZ, R4.H1_H1 ;  /* 0x30000004ff0f7230 */ /* 0x000fe20000004100 */
[----:B--2---:R-:W-:Y:S07]  /*5270*/  @P0 BRA `(.L_x_63) ;  /* 0x0000000000100947 */ /* 0x004fee0003800000 */
[----:B------:R-:W-:Y:S01]  /*5280*/  IMAD.MOV.U32 R5, RZ, RZ, RZ ;  /* 0x000000ffff057224 */ /* 0x000fe200078e00ff */
[----:B------:R-:W-:Y:S02]  /*5290*/  CS2R R6, SRZ ;  /* 0x0000000000067805 */ /* 0x000fe4000001ff00 */
[----:B---3--:R-:W-:Y:S02]  /*52a0*/  CS2R R8, SRZ ;  /* 0x0000000000087805 */ /* 0x008fe4000001ff00 */
[----:B------:R-:W-:-:S07]  /*52b0*/  CS2R R10, SRZ ;  /* 0x00000000000a7805 */ /* 0x000fce000001ff00 */
.L_x_63:
[----:B------:R-:W-:Y:S05]  /*52c0*/  BSYNC B0 ;  /* 0x0000000000007941 */ /* 0x000fea0003800000 */
.L_x_62:
[--C-:B------:R-:W-:Y:S02]  /*52d0*/  HADD2.F32 R17, -RZ, R5.reuse.H0_H0 ;  /* 0x20000005ff117230 */ /* 0x100fe40000004100 */
[----:B------:R-:W-:Y:S01]  /*52e0*/  FMUL R16, R91, R2 ;  /* 0x000000025b107220 */ /* 0x000fe20000400000 */
[----:B------:R-:W-:Y:S02]  /*52f0*/  HADD2.F32 R19, -RZ, R5.H1_H1 ;  /* 0x30000005ff137230 */ /* 0x000fe40000004100 */
[-C--:B------:R-:W-:Y:S01]  /*5300*/  FFMA R12, R13, R0.reuse, R88 ;  /* 0x000000000d0c7223 */ /* 0x080fe20000000058 */
[-C--:B------:R-:W-:Y:S01]  /*5310*/  FFMA R21, R15, R0.reuse, R14 ;  /* 0x000000000f157223 */ /* 0x080fe2000000000e */
[-C--:B------:R-:W-:Y:S01]  /*5320*/  FFMA R90, R17, R0.reuse, R90 ;  /* 0x00000000115a7223 */ /* 0x080fe2000000005a */
[--C-:B------:R-:W-:Y:S02]  /*5330*/  HADD2.F32 R13, -RZ, R6.reuse.H0_H0 ;  /* 0x20000006ff0d7230 */ /* 0x100fe40000004100 */
[----:B------:R-:W-:Y:S01]  /*5340*/  FFMA R89, R19, R0, R16 ;  /* 0x0000000013597223 */ /* 0x000fe20000000010 */
[----:B------:R-:W-:-:S02]  /*5350*/  HADD2.F32 R15, -RZ, R6.H1_H1 ;  /* 0x30000006ff0f7230 */ /* 0x000fc40000004100 */
[-C--:B------:R-:W-:Y:S01]  /*5360*/  FMUL R92, R92, R2.reuse ;  /* 0x000000025c5c7220 */ /* 0x080fe20000400000 */
[-C--:B------:R-:W-:Y:S01]  /*5370*/  FMUL R16, R93, R2.reuse ;  /* 0x000000025d107220 */ /* 0x080fe20000400000 */
[--C-:B------:R-:W-:Y:S02]  /*5380*/  HADD2.F32 R17, -RZ, R7.reuse.H0_H0 ;  /* 0x20000007ff117230 */ /* 0x100fe40000004100 */
[-C--:B------:R-:W-:Y:S01]  /*5390*/  FMUL R94, R94, R2.reuse ;  /* 0x000000025e5e7220 */ /* 0x080fe20000400000 */
[----:B------:R-:W-:Y:S02]  /*53a0*/  HADD2.F32 R19, -RZ, R7.H1_H1 ;  /* 0x30000007ff137230 */ /* 0x000fe40000004100 */
[----:B------:R-:W-:Y:S01]  /*53b0*/  FMUL R18, R95, R2 ;  /* 0x000000025f127220 */ /* 0x000fe20000400000 */
[-C--:B------:R-:W-:Y:S01]  /*53c0*/  FFMA R14, R13, R0.reuse, R92 ;  /* 0x000000000d0e7223 */ /* 0x080fe2000000005c */
[-C--:B------:R-:W-:Y:S01]  /*53d0*/  FFMA R91, R15, R0.reuse, R16 ;  /* 0x000000000f5b7223 */ /* 0x080fe20000000010 */
[-C--:B------:R-:W-:Y:S01]  /*53e0*/  FFMA R94, R17, R0.reuse, R94 ;  /* 0x00000000115e7223 */ /* 0x080fe2000000005e */
[----:B------:R-:W-:Y:S01]  /*53f0*/  FFMA R93, R19, R0, R18 ;  /* 0x00000000135d7223 */ /* 0x000fe20000000012 */
[----:B---3--:R-:W-:-:S02]  /*5400*/  HADD2.F32 R13, -RZ, R8.H0_H0 ;  /* 0x20000008ff0d7230 */ /* 0x008fc40000004100 */
[-C--:B------:R-:W-:Y:S01]  /*5410*/  FMUL R96, R96, R2.reuse ;  /* 0x0000000260607220 */ /* 0x080fe20000400000 */
[----:B------:R-:W-:Y:S02]  /*5420*/  HADD2.F32 R15, -RZ, R8.H1_H1 ;  /* 0x30000008ff0f7230 */ /* 0x000fe40000004100 */
        /* <DEDUP_REMOVED lines=9> */
[----:B------:R-:W-:-:S02]  /*54c0*/  HADD2.F32 R13, -RZ, R10.H0_H0 ;  /* 0x2000000aff0d7230 */ /* 0x000fc40000004100 */
        /* <DEDUP_REMOVED lines=11> */
[----:B------:R-:W-:Y:S01]  /*5580*/  F2FP.F16.F32.PACK_AB R97, R97, R98 ;  /* 0x000000626161723e */ /* 0x000fe200000000ff */
[----:B------:R-:W-:Y:S05]  /*5590*/  WARPSYNC.ALL ;  /* 0x0000000000007948 */ /* 0x000fea0003800000 */
[----:B------:R-:W-:Y:S01]  /*55a0*/  F2FP.F16.F32.PACK_AB R12, R21, R12 ;  /* 0x0000000c150c723e */ /* 0x000fe200000000ff */
[----:B------:R-:W-:Y:S01]  /*55b0*/  BSSY B0, `(.L_x_64) ;  /* 0x000001a000007945 */ /* 0x000fe20003800000 */
[----:B------:R-:W-:-:S02]  /*55c0*/  F2FP.F16.F32.PACK_AB R13, R89, R90 ;  /* 0x0000005a590d723e */ /* 0x000fc400000000ff */
[----:B------:R-:W-:Y:S02]  /*55d0*/  F2FP.F16.F32.PACK_AB R14, R91, R14 ;  /* 0x0000000e5b0e723e */ /* 0x000fe400000000ff */
[----:B------:R-:W-:Y:S02]  /*55e0*/  F2FP.F16.F32.PACK_AB R15, R93, R94 ;  /* 0x0000005e5d0f723e */ /* 0x000fe400000000ff */
[----:B------:R-:W-:Y:S02]  /*55f0*/  F2FP.F16.F32.PACK_AB R98, R99, R100 ;  /* 0x000000646362723e */ /* 0x000fe400000000ff */
[----:B------:R-:W-:Y:S02]  /*5600*/  LEA R16, R153, UR47, 0x1 ;  /* 0x0000002f99107c11 */ /* 0x000fe4000f8e08ff */
[----:B------:R-:W-:Y:S02]  /*5610*/  F2FP.F16.F32.PACK_AB R96, R95, R96 ;  /* 0x000000605f60723e */ /* 0x000fe400000000ff */
[----:B------:R-:W-:Y:S01]  /*5620*/  F2FP.F16.F32.PACK_AB R99, R18, R17 ;  /* 0x000000111263723e */ /* 0x000fe200000000ff */
[----:B------:R1:W-:Y:S04]  /*5630*/  STSM.16.MT88.4 [R16+0x30000], R12 ;  /* 0x0300000c10007844 */ /* 0x0003e80000004200 */
[----:B------:R1:W-:Y:S01]  /*5640*/  STSM.16.MT88.4 [R16+0x30800], R96 ;  /* 0x0308006010007844 */ /* 0x0003e20000004200 */
[----:B------:R-:W-:Y:S01]  /*5650*/  @!PT LDS RZ, [RZ] ;  /* 0x00000000fffff984 */ /* 0x000fe20000000800 */
[----:B------:R-:W-:Y:S01]  /*5660*/  @!PT LDS RZ, [RZ] ;  /* 0x00000000fffff984 */ /* 0x000fe20000000800 */
[----:B------:R-:W-:Y:S01]  /*5670*/  @!PT LDS RZ, [RZ] ;  /* 0x00000000fffff984 */ /* 0x000fe20000000800 */
[----:B------:R-:W-:Y:S01]  /*5680*/  @!PT LDS RZ, [RZ] ;  /* 0x00000000fffff984 */ /* 0x000fe20000000800 */
[----:B------:R2:W-:Y:S06]  /*5690*/  MEMBAR.ALL.CTA ;  /* 0x0000000000007992 */ /* 0x0005ec0000008000 */
[----:B--2---:R-:W2:Y:S02]  /*56a0*/  FENCE.VIEW.ASYNC.S ;  /* 0x00000000000073c6 */ /* 0x004ea40000000000 */
[----:B--2---:R-:W-:Y:S06]  /*56b0*/  BAR.SYNC.DEFER_BLOCKING 0x1, 0x100 ;  /* 0x0044000000007b1d */ /* 0x004fec0000010000 */
[----:B------:R-:W-:Y:S05]  /*56c0*/  @!P2 BRA `(.L_x_65) ;  /* 0x000000000020a947 */ /* 0x000fea0003800000 */
[----:B------:R-:W-:Y:S02]  /*56d0*/  UIADD3 UR44, UR47, 0x30000, URZ ;  /* 0x000300002f2c7890 */ /* 0x000fe4000fffe03f */
[----:B------:R-:W-:Y:S02]  /*56e0*/  UIADD3 UR5, UR45, 0x40, URZ ;  /* 0x000000402d057890 */ /* 0x000fe4000fffe03f */
[----:B------:R-:W-:Y:S01]  /*56f0*/  UIADD3 UR4, UR47, 0x31000, URZ ;  /* 0x000310002f047890 */ /* 0x000fe2000fffe03f */
[----:B------:R-:W-:-:S04]  /*5700*/  UMOV UR6, UR46 ;  /* 0x0000002e00067c82 */ /* 0x000fc80008000000 */
[----:B------:R2:W-:Y:S04]  /*5710*/  UTMASTG.2D [UR44], [UR60] ;  /* 0x0000002c3c0073b5 */ /* 0x0005e80008008000 */
[----:B------:R2:W-:Y:S01]  /*5720*/  UTMASTG.2D [UR4], [UR60] ;  /* 0x000000043c0073b5 */ /* 0x0005e20008008000 */
[----:B------:R0:W-:Y:S01]  /*5730*/  UTMACMDFLUSH ;  /* 0x00000000000079b7 */ /* 0x0001e20000000000 */
[----:B--2---:R-:W-:-:S04]  /*5740*/  DEPBAR.LE SB0, 0x1 ;  /* 0x000080400000791a */ /* 0x004fc80000000000 */
.L_x_65:
[----:B------:R-:W-:Y:S05]  /*5750*/  BSYNC B0 ;  /* 0x0000000000007941 */ /* 0x000fea0003800000 */
.L_x_64:
[----:B------:R-:W-:Y:S01]  /*5760*/  BAR.SYNC.DEFER_BLOCKING 0x1, 0x100 ;  /* 0x0044000000007b1d */ /* 0x000fe20000010000 */
[----:B------:R-:W-:-:S13]  /*5770*/  ISETP.NE.AND P3, PT, RZ, UR36, PT ;  /* 0x00000024ff007c0c */ /* 0x000fda000bf65270 */
[----:B------:R-:W-:Y:S05]  /*5780*/  @!P3 BRA `(.L_x_66) ;  /* 0x000000000024b947 */ /* 0x000fea0003800000 */
[----:B------:R-:W-:Y:S05]  /*5790*/  @!P1 BRA `(.L_x_67) ;  /* 0x0000000000049947 */ /* 0x000fea0003800000 */
[----:B------:R-:W-:Y:S01]  /*57a0*/  BPT.TRAP 0x1 ;  /* 0x000000040000795c */ /* 0x000fe20000300000 */
.L_x_67:
[----:B------:R-:W-:Y:S02]  /*57b0*/  ULEA UR4, UR56, UR47, 0x3 ;  /* 0x0000002f38047291 */ /* 0x000fe4000f8e183f */
[----:B------:R-:W-:Y:S02]  /*57c0*/  UIADD3 UR56, UR56, 0x1, URZ ;  /* 0x0000000138387890 */ /* 0x000fe4000fffe03f */
[----:B------:R-:W-:Y:S02]  /*57d0*/  UIADD3 UR4, UR4, 0x384e0, URZ ;  /* 0x000384e004047890 */ /* 0x000fe4000fffe03f */
[----:B------:R-:W-:Y:S02]  /*57e0*/  UISETP.NE.AND UP0, UPT, UR56, 0x4, UPT ;  /* 0x000000043800788c */ /* 0x000fe4000bf05270 */
[----:B------:R-:W-:Y:S02]  /*57f0*/  UPRMT UR4, UR43, 0x654, UR4 ;  /* 0x000006542b047896 */ /* 0x000fe40008000004 */
[----:B------:R-:W-:-:S07]  /*5800*/  USEL UR56, UR56, URZ, UP0 ;  /* 0x0000003f38387287 */ /* 0x000fce0008000000 */
[----:B------:R-:W-:Y:S05]  /*5810*/  SYNCS.ARRIVE.TRANS64.RED.A1T0 RZ, [UR4], RZ ;  /* 0x000000ffffff79a7 */ /* 0x000fea0008100404 */
.L_x_66:
[----:B------:R-:W-:Y:S05]  /*5820*/  @!P1 BRA `(.L_x_68) ;  /* 0x0000000000049947 */ /* 0x000fea0003800000 */
[----:B------:R-:W-:Y:S01]  /*5830*/  BPT.TRAP 0x1 ;  /* 0x000000040000795c */ /* 0x000fe20000300000 */
.L_x_68:
[----:B------:R-:W2:Y:S02]  /*5840*/  SYNCS.PHASECHK.TRANS64.TRYWAIT P3, [UR47+0x384c8], R3 ;  /* 0x0384c803ff0075a7 */ /* 0x000ea4000806016f */
[----:B--2---:R-:W-:Y:S05]  /*5850*/  @!P3 BRA `(.L_x_69) ;  /* 0x000000900064b947 */ /* 0x004fea0003800000 */
.L_x_270:
[----:B------:R-:W-:Y:S05]  /*5860*/  @P0 WARPSYNC.ALL ;  /* 0x0000000000000948 */ /* 0x000fea0003800000 */
[----:B------:R-:W2:Y:S01]  /*5870*/  @P0 LDSM.16.MT88.4 R4, [R16+0x32000] ;  /* 0x032000001004083b */ /* 0x000ea20000004200 */
[-C--:B-1----:R-:W-:Y:S01]  /*5880*/  FMUL R13, R24, R2.reuse ;  /* 0x00000002180d7220 */ /* 0x082fe20000400000 */
[-C--:B------:R-:W-:Y:S01]  /*5890*/  FMUL R25, R25, R2.reuse ;  /* 0x0000000219197220 */ /* 0x080fe20000400000 */
[-C--:B------:R-:W-:Y:S01]  /*58a0*/  FMUL R15, R26, R2.reuse ;  /* 0x000000021a0f7220 */ /* 0x080fe20000400000 */
[----:B------:R-:W1:Y:S01]  /*58b0*/  @P0 LDSM.16.MT88.4 R8, [R16+0x32800] ;  /* 0x032800001008083b */ /* 0x000e620000004200 */
[-C--:B------:R-:W-:Y:S01]  /*58c0*/  FMUL R27, R27, R2.reuse ;  /* 0x000000021b1b7220 */ /* 0x080fe20000400000 */
        /* <DEDUP_REMOVED lines=8> */
[----:B------:R-:W-:Y:S01]  /*5950*/  FMUL R39, R39, R2 ;  /* 0x0000000227277220 */ /* 0x000fe20000400000 */
[----:B------:R-:W-:Y:S05]  /*5960*/  WARPSYNC.ALL ;  /* 0x0000000000007948 */ /* 0x000fea0003800000 */
[----:B------:R-:W-:Y:S01]  /*5970*/  BSSY B0, `(.L_x_70) ;  /* 0x0000040000007945 */ /* 0x000fe20003800000 */
[----:B--2---:R-:W-:-:S02]  /*5980*/  HADD2.F32 R12, -RZ, R4.H0_H0 ;  /* 0x20000004ff0c7230 */ /* 0x004fc40000004100 */
[----:B------:R-:W-:Y:S02]  /*5990*/  HADD2.F32 R14, -RZ, R4.H1_H1 ;  /* 0x30000004ff0e7230 */ /* 0x000fe40000004100 */
[--C-:B------:R-:W-:Y:S02]  /*59a0*/  HADD2.F32 R18, -RZ, R5.reuse.H0_H0 ;  /* 0x20000005ff127230 */ /* 0x100fe40000004100 */
[-C--:B------:R-:W-:Y:S01]  /*59b0*/  FFMA R13, R12, R0.reuse, R13 ;  /* 0x000000000c0d7223 */ /* 0x080fe2000000000d */
[----:B------:R-:W-:Y:S02]  /*59c0*/  HADD2.F32 R20, -RZ, R5.H1_H1 ;  /* 0x30000005ff147230 */ /* 0x000fe40000004100 */
[-C--:B------:R-:W-:Y:S01]  /*59d0*/  FFMA R12, R14, R0.reuse, R25 ;  /* 0x000000000e0c7223 */ /* 0x080fe20000000019 */
[----:B------:R-:W-:Y:S02]  /*59e0*/  HADD2.F32 R24, -RZ, R7.H0_H0 ;  /* 0x20000007ff187230 */ /* 0x000fe40000004100 */
[----:B------:R-:W-:Y:S01]  /*59f0*/  FFMA R15, R18, R0, R15 ;  /* 0x00000000120f7223 */ /* 0x000fe2000000000f */
[----:B------:R-:W-:-:S02]  /*5a00*/  HADD2.F32 R18, -RZ, R6.H0_H0 ;  /* 0x20000006ff127230 */ /* 0x000fc40000004100 */
[-C--:B------:R-:W-:Y:S01]  /*5a10*/  FFMA R14, R20, R0.reuse, R27 ;  /* 0x00000000140e7223 */ /* 0x080fe2000000001b */
[----:B------:R-:W-:Y:S02]  /*5a20*/  HADD2.F32 R20, -RZ, R6.H1_H1 ;  /* 0x30000006ff147230 */ /* 0x000fe40000004100 */
[-C--:B------:R-:W-:Y:S01]  /*5a30*/  FFMA R19, R24, R0.reuse, R19 ;  /* 0x0000000018137223 */ /* 0x080fe20000000013 */
[----:B------:R-:W-:Y:S02]  /*5a40*/  HADD2.F32 R26, -RZ, R7.H1_H1 ;  /* 0x30000007ff1a7230 */ /* 0x000fe40000004100 */
[-C--:B------:R-:W-:Y:S01]  /*5a50*/  FFMA R17, R18, R0.reuse, R17 ;  /* 0x0000000012117223 */ /* 0x080fe20000000011 */
[----:B-1----:R-:W-:Y:S02]  /*5a60*/  HADD2.F32 R24, -RZ, R8.H0_H0 ;  /* 0x20000008ff187230 */ /* 0x002fe40000004100 */
[----:B------:R-:W-:Y:S01]  /*5a70*/  FFMA R18, R20, R0, R29 ;  /* 0x0000000014127223 */ /* 0x000fe2000000001d */
[----:B------:R-:W-:-:S02]  /*5a80*/  HADD2.F32 R28, -RZ, R9.H0_H0 ;  /* 0x20000009ff1c7230 */ /* 0x000fc40000004100 */
[----:B------:R-:W-:Y:S01]  /*5a90*/  FFMA R20, R26, R0, R31 ;  /* 0x000000001a147223 */ /* 0x000fe2000000001f */
[----:B------:R-:W-:Y:S02]  /*5aa0*/  HADD2.F32 R26, -RZ, R8.H1_H1 ;  /* 0x30000008ff1a7230 */ /* 0x000fe40000004100 */
[----:B------:R-:W-:Y:S01]  /*5ab0*/  FMUL R25, R34, R2 ;  /* 0x0000000222197220 */ /* 0x000fe20000400000 */
[----:B------:R-:W-:Y:S02]  /*5ac0*/  HADD2.F32 R30, -RZ, R9.H1_H1 ;  /* 0x30000009ff1e7230 */ /* 0x000fe40000004100 */
[----:B------:R-:W-:Y:S01]  /*5ad0*/  FFMA R21, R24, R0, R21 ;  /* 0x0000000018157223 */ /* 0x000fe20000000015 */
[----:B------:R-:W-:Y:S01]  /*5ae0*/  FMUL R27, R36, R2 ;  /* 0x00000002241b7220 */ /* 0x000fe20000400000 */
[-C--:B------:R-:W-:Y:S01]  /*5af0*/  FFMA R24, R26, R0.reuse, R33 ;  /* 0x000000001a187223 */ /* 0x080fe20000000021 */
[-C--:B------:R-:W-:Y:S01]  /*5b00*/  FFMA R25, R28, R0.reuse, R25 ;  /* 0x000000001c197223 */ /* 0x080fe20000000019 */
[----:B------:R-:W-:Y:S01]  /*5b10*/  FFMA R26, R30, R0, R35 ;  /* 0x000000001e1a7223 */ /* 0x000fe20000000023 */
[----:B------:R-:W-:-:S02]  /*5b20*/  HADD2.F32 R28, -RZ, R10.H0_H0 ;  /* 0x2000000aff1c7230 */ /* 0x000fc40000004100 */
[----:B------:R-:W-:Y:S01]  /*5b30*/  FMUL R29, R38, R2 ;  /* 0x00000002261d7220 */ /* 0x000fe20000400000 */
[----:B------:R-:W-:Y:S01]  /*5b40*/  HADD2.F32 R30, -RZ, R10.H1_H1 ;  /* 0x3000000aff1e7230 */ /* 0x000fe20000004100 */
[----:B------:R-:W-:Y:S01]  /*5b50*/  F2FP.F16.F32.PACK_AB R12, R12, R13 ;  /* 0x0000000d0c0c723e */ /* 0x000fe200000000ff */
[--C-:B------:R-:W-:Y:S02]  /*5b60*/  HADD2.F32 R32, -RZ, R11.reuse.H0_H0 ;  /* 0x2000000bff207230 */ /* 0x100fe40000004100 */
[-C--:B------:R-:W-:Y:S01]  /*5b70*/  FFMA R27, R28, R0.reuse, R27 ;  /* 0x000000001c1b7223 */ /* 0x080fe2000000001b */
[----:B------:R-:W-:Y:S02]  /*5b80*/  HADD2.F32 R34, -RZ, R11.H1_H1 ;  /* 0x3000000bff227230 */ /* 0x000fe40000004100 */
[-C--:B------:R-:W-:Y:S01]  /*5b90*/  FFMA R28, R30, R0.reuse, R37 ;  /* 0x000000001e1c7223 */ /* 0x080fe20000000025 */
[----:B------:R-:W-:Y:S01]  /*5ba0*/  F2FP.F16.F32.PACK_AB R13, R14, R15 ;  /* 0x0000000f0e0d723e */ /* 0x000fe200000000ff */
[-C--:B------:R-:W-:Y:S01]  /*5bb0*/  FFMA R29, R32, R0.reuse, R29 ;  /* 0x00000000201d7223 */ /* 0x080fe2000000001d */
[----:B------:R-:W-:Y:S01]  /*5bc0*/  F2FP.F16.F32.PACK_AB R25, R26, R25 ;  /* 0x000000191a19723e */ /* 0x000fe200000000ff */
[----:B------:R-:W-:Y:S01]  /*5bd0*/  FFMA R30, R34, R0, R39 ;  /* 0x00000000221e7223 */ /* 0x000fe20000000027 */
[----:B------:R-:W-:-:S02]  /*5be0*/  F2FP.F16.F32.PACK_AB R14, R18, R17 ;  /* 0x00000011120e723e */ /* 0x000fc400000000ff */
[----:B------:R-:W-:Y:S02]  /*5bf0*/  F2FP.F16.F32.PACK_AB R15, R20, R19 ;  /* 0x00000013140f723e */ /* 0x000fe400000000ff */
[----:B------:R-:W-:Y:S02]  /*5c00*/  F2FP.F16.F32.PACK_AB R26, R28, R27 ;  /* 0x0000001b1c1a723e */ /* 0x000fe400000000ff */
[----:B------:R-:W-:Y:S01]  /*5c10*/  F2FP.F16.F32.PACK_AB R24, R24, R21 ;  /* 0x000000151818723e */ /* 0x000fe200000000ff */
[----:B------:R1:W-:Y:S01]  /*5c20*/  STSM.16.MT88.4 [R16+0x32000], R12 ;  /* 0x0320000c10007844 */ /* 0x0003e20000004200 */
[----:B------:R-:W-:-:S05]  /*5c30*/  F2FP.F16.F32.PACK_AB R27, R30, R29 ;  /* 0x0000001d1e1b723e */ /* 0x000fca00000000ff */
        /* <DEDUP_REMOVED lines=11> */
[----:B------:R-:W-:Y:S02]  /*5cf0*/  UIADD3 UR9, UR45, 0xc0, URZ ;  /* 0x000000c02d097890 */ /* 0x000fe4000fffe03f */
[----:B------:R-:W-:Y:S01]  /*5d00*/  UIADD3 UR8, UR47, 0x33000, URZ ;  /* 0x000330002f087890 */ /* 0x000fe2000fffe03f */
[----:B------:R-:W-:Y:S01]  /*5d10*/  UMOV UR6, UR46 ;  /* 0x0000002e00067c82 */ /* 0x000fe20008000000 */
[----:B------:R-:W-:-:S03]  /*5d20*/  UMOV UR10, UR46 ;  /* 0x0000002e000a7c82 */ /* 0x000fc60008000000 */
[----:B------:R2:W-:Y:S04]  /*5d30*/  UTMASTG.2D [UR4], [UR60] ;  /* 0x000000043c0073b5 */ /* 0x0005e80008008000 */
[----:B------:R2:W-:Y:S01]  /*5d40*/  UTMASTG.2D [UR8], [UR60] ;  /* 0x000000083c0073b5 */ /* 0x0005e20008008000 */
[----:B------:R0:W-:Y:S01]  /*5d50*/  UTMACMDFLUSH ;  /* 0x00000000000079b7 */ /* 0x0001e20000000000 */
[----:B--2---:R-:W-:-:S04]  /*5d60*/  DEPBAR.LE SB0, 0x1 ;  /* 0x000080400000791a */ /* 0x004fc80000000000 */
.L_x_71:
[----:B------:R-:W-:Y:S05]  /*5d70*/  BSYNC B0 ;  /* 0x0000000000007941 */ /* 0x000fea0003800000 */
.L_x_70:
[----:B------:R-:W-:Y:S06]  /*5d80*/  BAR.SYNC.DEFER_BLOCKING 0x1, 0x100 ;  /* 0x0044000000007b1d */ /* 0x000fec0000010000 */
[----:B------:R-:W-:Y:S05]  /*5d90*/  @!P1 BRA `(.L_x_72) ;  /* 0x0000000000049947 */ /* 0x000fea0003800000 */
[----:B------:R-:W-:Y:S01]  /*5da0*/  BPT.TRAP 0x1 ;  /* 0x000000040000795c */ /* 0x000fe20000300000 */
.L_x_72:
[----:B------:R-:W-:-:S04]  /*5db0*/  ULEA UR4, UR56, UR47, 0x3 ;  /* 0x0000002f38047291 */ /* 0x000fc8000f8e183f */
[----:B------:R-:W-:-:S04]  /*5dc0*/  UIADD3 UR4, UR4, 0x384e0, URZ ;  /* 0x000384e004047890 */ /* 0x000fc8000fffe03f */
[----:B------:R-:W-:-:S09]  /*5dd0*/  UPRMT UR4, UR43, 0x654, UR4 ;  /* 0x000006542b047896 */ /* 0x000fd20008000004 */
[----:B------:R-:W-:Y:S01]  /*5de0*/  SYNCS.ARRIVE.TRANS64.RED.A1T0 RZ, [UR4], RZ ;  /* 0x000000ffffff79a7 */ /* 0x000fe20008100404 */
[----:B------:R-:W-:Y:S05]  /*5df0*/  @!P1 BRA `(.L_x_73) ;  /* 0x0000000000049947 */ /* 0x000fea0003800000 */
[----:B------:R-:W-:Y:S01]  /*5e00*/  BPT.TRAP 0x1 ;  /* 0x000000040000795c */ /* 0x000fe20000300000 */
.L_x_73:
[----:B------:R-:W2:Y:S02]  /*5e10*/  SYNCS.PHASECHK.TRANS64.TRYWAIT P3, [UR47+0x384d0], R3 ;  /* 0x0384d003ff0075a7 */ /* 0x000ea4000806016f */
[----:B--2---:R-:W-:Y:S05]  /*5e20*/  @!P3 BRA `(.L_x_74) ;  /* 0x0000008c0008b947 */ /* 0x004fea0003800000 */
.L_x_271:
        /* <DEDUP_REMOVED lines=38> */
[-C--:B------:R-:W-:Y:S01]  /*6090*/  FFMA R20, R26, R0.reuse, R111 ;  /* 0x000000001a147223 */ /* 0x080fe2000000006f */
[----:B------:R-:W-:Y:S02]  /*60a0*/  HADD2.F32 R26, -RZ, R8.H1_H1 ;  /* 0x30000008ff1a7230 */ /* 0x000fe40000004100 */
        /* <DEDUP_REMOVED lines=41> */
.L_x_76:
[----:B------:R-:W-:Y:S05]  /*6340*/  BSYNC B0 ;  /* 0x0000000000007941 */ /* 0x000fea0003800000 */
.L_x_75:
[----:B------:R-:W-:Y:S06]  /*6350*/  BAR.SYNC.DEFER_BLOCKING 0x1, 0x100 ;  /* 0x0044000000007b1d */ /* 0x000fec0000010000 */
[----:B------:R-:W-:Y:S05]  /*6360*/  @!P1 BRA `(.L_x_77) ;  /* 0x0000000000049947 */ /* 0x000fea0003800000 */
[----:B------:R-:W-:Y:S01]  /*6370*/  BPT.TRAP 0x1 ;  /* 0x000000040000795c */ /* 0x000fe20000300000 */
.L_x_77:
[----:B------:R-:W-:-:S04]  /*6380*/  UIADD3 UR56, UR56, 0x1, URZ ;  /* 0x0000000138387890 */ /* 0x000fc8000fffe03f */
[----:B------:R-:W-:-:S04]  /*6390*/  UISETP.NE.AND UP0, UPT, UR56, 0x4, UPT ;  /* 0x000000043800788c */ /* 0x000fc8000bf05270 */
[----:B------:R-:W-:-:S04]  /*63a0*/  USEL UR56, UR56, URZ, UP0 ;  /* 0x0000003f38387287 */ /* 0x000fc80008000000 */
[----:B------:R-:W-:-:S04]  /*63b0*/  ULEA UR4, UR56, UR47, 0x3 ;  /* 0x0000002f38047291 */ /* 0x000fc8000f8e183f */
[----:B------:R-:W-:-:S04]  /*63c0*/  UIADD3 UR4, UR4, 0x384e0, URZ ;  /* 0x000384e004047890 */ /* 0x000fc8000fffe03f */
[----:B------:R-:W-:-:S09]  /*63d0*/  UPRMT UR4, UR43, 0x654, UR4 ;  /* 0x000006542b047896 */ /* 0x000fd20008000004 */
[----:B------:R-:W-:Y:S01]  /*63e0*/  SYNCS.ARRIVE.TRANS64.RED.A1T0 RZ, [UR4], RZ ;  /* 0x000000ffffff79a7 */ /* 0x000fe20008100404 */
[----:B------:R-:W-:Y:S05]  /*63f0*/  @!P1 BRA `(.L_x_78) ;  /* 0x0000000000049947 */ /* 0x000fea0003800000 */
[----:B------:R-:W-:Y:S01]  /*6400*/  BPT.TRAP 0x1 ;  /* 0x000000040000795c */ /* 0x000fe20000300000 */
.L_x_78:
[----:B------:R-:W2:Y:S02]  /*6410*/  SYNCS.PHASECHK.TRANS64.TRYWAIT P3, [UR47+0x384d8], R3 ;  /* 0x0384d803ff0075a7 */ /* 0x000ea4000806016f */
[----:B--2---:R-:W-:Y:S05]  /*6420*/  @!P3 BRA `(.L_x_79) ;  /* 0x0000008400a0b947 */ /* 0x004fea0003800000 */
.L_x_272:
        /* <DEDUP_REMOVED lines=60> */
[----:B------:R-:W-:Y:S02]  /*67f0*/  F2FP.F16.F32.PACK_AB R34, R28, R25 ;  /* 0x000000191c22723e */ /* 0x000fe400000000ff */
        /* <DEDUP_REMOVED lines=20> */
.L_x_81:
[----:B------:R-:W-:Y:S05]  /*6940*/  BSYNC B0 ;  /* 0x0000000000007941 */ /* 0x000fea0003800000 */
.L_x_80:
[----:B------:R-:W-:Y:S06]  /*6950*/  BAR.SYNC.DEFER_BLOCKING 0x1, 0x100 ;  /* 0x0044000000007b1d */ /* 0x000fec0000010000 */
[----:B------:R-:W-:Y:S05]  /*6960*/  @!P1 BRA `(.L_x_82) ;  /* 0x0000000000049947 */ /* 0x000fea0003800000 */
[----:B------:R-:W-:Y:S01]  /*6970*/  BPT.TRAP 0x1 ;  /* 0x000000040000795c */ /* 0x000fe20000300000 */
.L_x_82:
        /* <DEDUP_REMOVED lines=9> */
.L_x_83:
[----:B------:R-:W-:-:S05]  /*6a10*/  IMAD.MOV.U32 R3, RZ, RZ, 0x1 ;  /* 0x00000001ff037424 */ /* 0x000fca00078e00ff */
[----:B------:R-:W-:-:S04]  /*6a20*/  SHF.L.U32 R3, R3, 0x1f, RZ ;  /* 0x0000001f03037819 */ /* 0x000fc800000006ff */
[----:B------:R-:W2:Y:S02]  /*6a30*/  SYNCS.PHASECHK.TRANS64.TRYWAIT P3, [UR47+0x384c0], R3 ;  /* 0x0384c003ff0075a7 */ /* 0x000ea4000806016f */
[----:B--2---:R-:W-:Y:S05]  /*6a40*/  @!P3 BRA `(.L_x_84) ;  /* 0x000000800030b947 */ /* 0x004fea0003800000 */
.L_x_273:
        /* <DEDUP_REMOVED lines=81> */
.L_x_86:
[----:B------:R-:W-:Y:S05]  /*6f60*/  BSYNC B0 ;  /* 0x0000000000007941 */ /* 0x000fea0003800000 */
.L_x_85:
[----:B------:R-:W-:Y:S06]  /*6f70*/  BAR.SYNC.DEFER_BLOCKING 0x1, 0x100 ;  /* 0x0044000000007b1d */ /* 0x000fec0000010000 */
[----:B------:R-:W-:Y:S05]  /*6f80*/  @!P1 BRA `(.L_x_87) ;  /* 0x0000000000049947 */ /* 0x000fea0003800000 */
[----:B------:R-:W-:Y:S01]  /*6f90*/  BPT.TRAP 0x1 ;  /* 0x000000040000795c */ /* 0x000fe20000300000 */
.L_x_87:
        /* <DEDUP_REMOVED lines=9> */
.L_x_88:
[----:B------:R-:W2:Y:S02]  /*7030*/  SYNCS.PHASECHK.TRANS64.TRYWAIT P3, [UR47+0x384c8], R3 ;  /* 0x0384c803ff0075a7 */ /* 0x000ea4000806016f */
[----:B--2---:R-:W-:Y:S05]  /*7040*/  @!P3 BRA `(.L_x_89) ;  /* 0x0000007800c8b947 */ /* 0x004fea0003800000 */
.L_x_274:
        /* <DEDUP_REMOVED lines=81> */
.L_x_91:
[----:B------:R-:W-:Y:S05]  /*7560*/  BSYNC B0 ;  /* 0x0000000000007941 */ /* 0x000fea0003800000 */
.L_x_90:
[----:B------:R-:W-:Y:S06]  /*7570*/  BAR.SYNC.DEFER_BLOCKING 0x1, 0x100 ;  /* 0x0044000000007b1d */ /* 0x000fec0000010000 */
[----:B------:R-:W-:Y:S05]  /*7580*/  @!P1 BRA `(.L_x_92) ;  /* 0x0000000000049947 */ /* 0x000fea0003800000 */
[----:B------:R-:W-:Y:S01]  /*7590*/  BPT.TRAP 0x1 ;  /* 0x000000040000795c */ /* 0x000fe20000300000 */
.L_x_92:
        /* <DEDUP_REMOVED lines=9> */
.L_x_93:
[----:B------:R-:W2:Y:S02]  /*7630*/  SYNCS.PHASECHK.TRANS64.TRYWAIT P3, [UR47+0x384d0], R3 ;  /* 0x0384d003ff0075a7 */ /* 0x000ea4000806016f */
[----:B--2---:R-:W-:Y:S05]  /*7640*/  @!P3 BRA `(.L_x_94) ;  /* 0x000000740060b947 */ /* 0x004fea0003800000 */
.L_x_275:
        /* <DEDUP_REMOVED lines=33> */
[--C-:B-1----:R-:W-:Y:S02]  /*7860*/  HADD2.F32 R26, -RZ, R8.reuse.H0_H0 ;  /* 0x20000008ff1a7230 */ /* 0x102fe40000004100 */
[-C--:B------:R-:W-:Y:S01]  /*7870*/  FFMA R19, R20, R0.reuse, R19 ;  /* 0x0000000014137223 */ /* 0x080fe20000000013 */
[----:B------:R-:W-:Y:S02]  /*7880*/  HADD2.F32 R28, -RZ, R8.H1_H1 ;  /* 0x30000008ff1c7230 */ /* 0x000fe40000004100 */
[----:B------:R-:W-:Y:S01]  /*7890*/  FFMA R20, R24, R0, R143 ;  /* 0x0000000018147223 */ /* 0x000fe2000000008f */
[----:B------:R-:W-:-:S02]  /*78a0*/  HADD2.F32 R30, -RZ, R9.H0_H0 ;  /* 0x20000009ff1e7230 */ /* 0x000fc40000004100 */
[-C--:B------:R-:W-:Y:S01]  /*78b0*/  FFMA R21, R26, R0.reuse, R21 ;  /* 0x000000001a157223 */ /* 0x080fe20000000015 */
[----:B------:R-:W-:Y:S02]  /*78c0*/  HADD2.F32 R12, -RZ, R4.H1_H1 ;  /* 0x30000004ff0c7230 */ /* 0x000fe40000004100 */
[-C--:B------:R-:W-:Y:S01]  /*78d0*/  FFMA R24, R28, R0.reuse, R145 ;  /* 0x000000001c187223 */ /* 0x080fe20000000091 */
[----:B------:R-:W-:Y:S02]  /*78e0*/  HADD2.F32 R26, -RZ, R9.H1_H1 ;  /* 0x30000009ff1a7230 */ /* 0x000fe40000004100 */
[-C--:B------:R-:W-:Y:S01]  /*78f0*/  FFMA R25, R30, R0.reuse, R25 ;  /* 0x000000001e197223 */ /* 0x080fe20000000019 */
[--C-:B------:R-:W-:Y:S02]  /*7900*/  HADD2.F32 R28, -RZ, R10.reuse.H0_H0 ;  /* 0x2000000aff1c7230 */ /* 0x100fe40000004100 */
[----:B------:R-:W-:Y:S01]  /*7910*/  FFMA R12, R12, R0, R137 ;  /* 0x000000000c0c7223 */ /* 0x000fe20000000089 */
[----:B------:R-:W-:-:S02]  /*7920*/  HADD2.F32 R30, -RZ, R10.H1_H1 ;  /* 0x3000000aff1e7230 */ /* 0x000fc40000004100 */
[-C--:B------:R-:W-:Y:S01]  /*7930*/  FFMA R26, R26, R0.reuse, R147 ;  /* 0x000000001a1a7223 */ /* 0x080fe20000000093 */
        /* <DEDUP_REMOVED lines=34> */
.L_x_96:
[----:B------:R-:W-:Y:S05]  /*7b60*/  BSYNC B0 ;  /* 0x0000000000007941 */ /* 0x000fea0003800000 */
.L_x_95:
[----:B------:R-:W-:Y:S06]  /*7b70*/  BAR.SYNC.DEFER_BLOCKING 0x1, 0x100 ;  /* 0x0044000000007b1d */ /* 0x000fec0000010000 */
[----:B------:R-:W-:Y:S05]  /*7b80*/  @!P1 BRA `(.L_x_97) ;  /* 0x0000000000049947 */ /* 0x000fea0003800000 */
[----:B------:R-:W-:Y:S01]  /*7b90*/  BPT.TRAP 0x1 ;  /* 0x000000040000795c */ /* 0x000fe20000300000 */
.L_x_97:
        /* <DEDUP_REMOVED lines=9> */
.L_x_98:
[----:B------:R-:W2:Y:S02]  /*7c30*/  SYNCS.PHASECHK.TRANS64.TRYWAIT P3, [UR47+0x384d8], R3 ;  /* 0x0384d803ff0075a7 */ /* 0x000ea4000806016f */
[----:B--2---:R-:W-:Y:S05]  /*7c40*/  @!P3 BRA `(.L_x_99) ;  /* 0x0000006c00f8b947 */ /* 0x004fea0003800000 */
.L_x_276:
[----:B------:R-:W-:Y:S05]  /*7c50*/  @P0 WARPSYNC.ALL ;  /* 0x0000000000000948 */ /* 0x000fea0003800000 */
[----:B------:R-:W2:Y:S01]  /*7c60*/  @P0 LDSM.16.MT88.4 R4, [R16+0x36000] ;  /* 0x036000001004083b */ /* 0x000ea20000004200 */
[-C--:B------:R-:W-:Y:S01]  /*7c70*/  FMUL R74, R74, R2.reuse ;  /* 0x000000024a4a7220 */ /* 0x080fe20000400000 */
[-C--:B-1----:R-:W-:Y:S01]  /*7c80*/  FMUL R14, R75, R2.reuse ;  /* 0x000000024b0e7220 */ /* 0x082fe20000400000 */
        /* <DEDUP_REMOVED lines=19> */
[----:B------:R-:W-:Y:S02]  /*7dc0*/  HADD2.F32 R21, -RZ, R7.H0_H0 ;  /* 0x20000007ff157230 */ /* 0x000fe40000004100 */
[-C--:B------:R-:W-:Y:S01]  /*7dd0*/  FFMA R15, R15, R0.reuse, R74 ;  /* 0x000000000f0f7223 */ /* 0x080fe2000000004a */
[--C-:B-1----:R-:W-:Y:S02]  /*7de0*/  HADD2.F32 R25, -RZ, R8.reuse.H0_H0 ;  /* 0x20000008ff197230 */ /* 0x102fe40000004100 */
[-C--:B------:R-:W-:Y:S01]  /*7df0*/  FFMA R14, R5, R0.reuse, R14 ;  /* 0x00000000050e7223 */ /* 0x080fe2000000000e */
[----:B------:R-:W-:Y:S02]  /*7e00*/  HADD2.F32 R27, -RZ, R8.H1_H1 ;  /* 0x30000008ff1b7230 */ /* 0x000fe40000004100 */
[----:B------:R-:W-:Y:S01]  /*7e10*/  FFMA R21, R21, R0, R78 ;  /* 0x0000000015157223 */ /* 0x000fe2000000004e */
[----:B------:R-:W-:-:S02]  /*7e20*/  HADD2.F32 R29, -RZ, R9.H0_H0 ;  /* 0x20000009ff1d7230 */ /* 0x000fc40000004100 */
[-C--:B------:R-:W-:Y:S01]  /*7e30*/  FFMA R25, R25, R0.reuse, R80 ;  /* 0x0000000019197223 */ /* 0x080fe20000000050 */
[--C-:B------:R-:W-:Y:S02]  /*7e40*/  HADD2.F32 R3, -RZ, R4.reuse.H0_H0 ;  /* 0x20000004ff037230 */ /* 0x100fe40000004100 */
[-C--:B------:R-:W-:Y:S01]  /*7e50*/  FFMA R24, R27, R0.reuse, R24 ;  /* 0x000000001b187223 */ /* 0x080fe20000000018 */
[----:B------:R-:W-:Y:S02]  /*7e60*/  HADD2.F32 R13, -RZ, R4.H1_H1 ;  /* 0x30000004ff0d7230 */ /* 0x000fe40000004100 */
[-C--:B------:R-:W-:Y:S01]  /*7e70*/  FFMA R29, R29, R0.reuse, R82 ;  /* 0x000000001d1d7223 */ /* 0x080fe20000000052 */
[--C-:B------:R-:W-:Y:S02]  /*7e80*/  HADD2.F32 R17, -RZ, R6.reuse.H0_H0 ;  /* 0x20000006ff117230 */ /* 0x100fe40000004100 */
[----:B------:R-:W-:Y:S01]  /*7e90*/  FFMA R3, R3, R0, R72 ;  /* 0x0000000003037223 */ /* 0x000fe20000000048 */
[----:B------:R-:W-:-:S02]  /*7ea0*/  HADD2.F32 R19, -RZ, R6.H1_H1 ;  /* 0x30000006ff137230 */ /* 0x000fc40000004100 */
        /* <DEDUP_REMOVED lines=40> */
[----:B------:R2:W-:Y:S02]  /*8130*/  UTMASTG.2D [UR8], [UR60] ;  /* 0x000000083c0073b5 */ /* 0x0005e40008008000 */
[----:B--2---:R0:W-:Y:S02]  /*8140*/  UTMACMDFLUSH ;  /* 0x00000000000079b7 */ /* 0x0041e40000000000 */
.L_x_101:
[----:B------:R-:W-:Y:S05]  /*8150*/  BSYNC B0 ;  /* 0x0000000000007941 */ /* 0x000fea0003800000 */
.L_x_100:
[----:B------:R-:W-:Y:S04]  /*8160*/  BSSY B0, `(.L_x_102) ;  /* 0x0000003000007945 */ /* 0x000fe80003800000 */
[----:B------:R-:W-:Y:S05]  /*8170*/  @!P2 BRA `(.L_x_103) ;  /* 0x000000000004a947 */ /* 0x000fea0003800000 */
[----:B------:R-:W-:-:S04]  /*8180*/  DEPBAR.LE SB0, 0x1 ;  /* 0x000080400000791a */ /* 0x000fc80000000000 */
.L_x_103:
[----:B------:R-:W-:Y:S05]  /*8190*/  BSYNC B0 ;  /* 0x0000000000007941 */ /* 0x000fea0003800000 */
.L_x_102:
[----:B------:R-:W-:Y:S06]  /*81a0*/  BAR.SYNC.DEFER_BLOCKING 0x1, 0x100 ;  /* 0x0044000000007b1d */ /* 0x000fec0000010000 */
[----:B------:R-:W-:Y:S05]  /*81b0*/  @!P1 BRA `(.L_x_104) ;  /* 0x0000000000049947 */ /* 0x000fea0003800000 */
[----:B------:R-:W-:Y:S01]  /*81c0*/  BPT.TRAP 0x1 ;  /* 0x000000040000795c */ /* 0x000fe20000300000 */
.L_x_104:
[----:B------:R-:W-:Y:S02]  /*81d0*/  UIADD3 UR4, UR7, 0x1, URZ ;  /* 0x0000000107047890 */ /* 0x000fe4000fffe03f */
[----:B------:R-:W-:Y:S02]  /*81e0*/  UISETP.NE.AND UP1, UPT, UR50, 0x3, UPT ;  /* 0x000000033200788c */ /* 0x000fe4000bf25270 */
[----:B------:R-:W-:-:S04]  /*81f0*/  UISETP.NE.AND UP0, UPT, UR4, 0x4, UPT ;  /* 0x000000040400788c */ /* 0x000fc8000bf05270 */
[----:B------:R-:W-:Y:S01]  /*8200*/  USEL UR4, UR4, URZ, UP0 ;  /* 0x0000003f04047287 */ /* 0x000fe20008000000 */
[----:B------:R-:W-:-:S03]  /*8210*/  PLOP3.LUT P2, PT, PT, PT, UP1, 0x80, 0x0 ;  /* 0x000000000000781c */ /* 0x000fc60003f4f018 */
[----:B------:R-:W-:Y:S02]  /*8220*/  ULEA UR5, UR4, UR47, 0x3 ;  /* 0x0000002f04057291 */ /* 0x000fe4000f8e183f */
[----:B------:R-:W-:Y:S02]  /*8230*/  UIADD3 UR4, UR4, 0x1, URZ ;  /* 0x0000000104047890 */ /* 0x000fe4000fffe03f */
[----:B------:R-:W-:Y:S02]  /*8240*/  UIADD3 UR5, UR5, 0x384e0, URZ ;  /* 0x000384e005057890 */ /* 0x000fe4000fffe03f */
[----:B------:R-:W-:Y:S02]  /*8250*/  UISETP.NE.AND UP0, UPT, UR4, 0x4, UPT ;  /* 0x000000040400788c */ /* 0x000fe4000bf05270 */
[----:B------:R-:W-:Y:S02]  /*8260*/  UPRMT UR5, UR43, 0x654, UR5 ;  /* 0x000006542b057896 */ /* 0x000fe40008000005 */
[----:B------:R-:W-:-:S07]  /*8270*/  USEL UR56, UR4, URZ, UP0 ;  /* 0x0000003f04387287 */ /* 0x000fce0008000000 */
[----:B------:R-:W-:Y:S01]  /*8280*/  SYNCS.ARRIVE.TRANS64.RED.A1T0 RZ, [UR5], RZ ;  /* 0x000000ffffff79a7 */ /* 0x000fe20008100405 */
[----:B------:R-:W-:Y:S05]  /*8290*/  @!P2 BRA `(.L_x_105) ;  /* 0x000000000004a947 */ /* 0x000fea0003800000 */
[----:B------:R-:W-:Y:S01]  /*82a0*/  BPT.TRAP 0x1 ;  /* 0x000000040000795c */ /* 0x000fe20000300000 */
.L_x_105:
[----:B------:R-:W-:Y:S01]  /*82b0*/  ULEA UR4, UR39, UR47, 0x3 ;  /* 0x0000002f27047291 */ /* 0x000fe2000f8e183f */
[----:B------:R-:W-:-:S08]  /*82c0*/  SHF.L.U32 R0, R156, 0x1f, RZ ;  /* 0x0000001f9c007819 */ /* 0x000fd000000006ff */
[----:B------:R-:W2:Y:S02]  /*82d0*/  SYNCS.PHASECHK.TRANS64.TRYWAIT P0, [UR4+0x38400], R0 ;  /* 0x03840000ff0075a7 */ /* 0x000ea40008000144 */
[----:B--2---:R-:W-:Y:S05]  /*82e0*/  @!P0 BRA `(.L_x_106) ;  /* 0x0000006800688947 */ /* 0x004fea0003800000 */
.L_x_277:
[----:B------:R-:W-:-:S09]  /*82f0*/  ULEA UR5, UR39, UR47, 0x4 ;  /* 0x0000002f27057291 */ /* 0x000fd2000f8e203f */
[----:B-1----:R-:W1:Y:S01]  /*8300*/  LDS.128 R16, [UR5+0x38510] ;  /* 0x03851005ff107984 */ /* 0x002e620008000c00 */
[----:B------:R-:W-:Y:S01]  /*8310*/  @!PT LDS RZ, [RZ] ;  /* 0x00000000fffff984 */ /* 0x000fe20000000800 */
[----:B------:R-:W-:Y:S01]  /*8320*/  @!PT LDS RZ, [RZ] ;  /* 0x00000000fffff984 */ /* 0x000fe20000000800 */
[----:B------:R-:W-:Y:S01]  /*8330*/  @!PT LDS RZ, [RZ] ;  /* 0x00000000fffff984 */ /* 0x000fe20000000800 */
[----:B------:R-:W-:Y:S01]  /*8340*/  @!PT LDS RZ, [RZ] ;  /* 0x00000000fffff984 */ /* 0x000fe20000000800 */
[----:B------:R3:W-:Y:S06]  /*8350*/  MEMBAR.ALL.CTA ;  /* 0x0000000000007992 */ /* 0x0007ec0000008000 */
[----:B---3--:R-:W3:Y:S01]  /*8360*/  FENCE.VIEW.ASYNC.S ;  /* 0x00000000000073c6 */ /* 0x008ee20000000000 */
[----:B------:R-:W-:Y:S05]  /*8370*/  @!P2 BRA `(.L_x_107) ;  /* 0x000000000004a947 */ /* 0x000fea0003800000 */
[----:B------:R-:W-:Y:S01]  /*8380*/  BPT.TRAP 0x1 ;  /* 0x000000040000795c */ /* 0x000fe20000300000 */
.L_x_107:
[----:B-1----:R-:W-:Y:S01]  /*8390*/  ISETP.NE.AND P0, PT, R19, RZ, PT ;  /* 0x000000ff1300720c */ /* 0x002fe20003f05270 */
[----:B------:R-:W-:Y:S01]  /*83a0*/  UIADD3 UR4, UR4, 0x38440, URZ ;  /* 0x0003844004047890 */ /* 0x000fe2000fffe03f */
[CC--:B------:R-:W-:Y:S02]  /*83b0*/  ISETP.NE.AND P2, PT, R157.reuse, R18.reuse, PT ;  /* 0x000000129d00720c */ /* 0x0c0fe40003f45270 */
[----:B------:R-:W-:Y:S01]  /*83c0*/  ISETP.EQ.OR P0, PT, R157, R18, !P0 ;  /* 0x000000129d00720c */ /* 0x000fe20004702670 */
[----:B------:R-:W-:-:S09]  /*83d0*/  UPRMT UR4, UR43, 0x654, UR4 ;  /* 0x000006542b047896 */ /* 0x000fd20008000004 */
[----:B---3--:R-:W-:Y:S03]  /*83e0*/  SYNCS.ARRIVE.TRANS64.RED.A1T0 RZ, [UR4], RZ ;  /* 0x000000ffffff79a7 */ /* 0x008fe60008100404 */
[----:B------:R-:W-:Y:S05]  /*83f0*/  @P0 BRA `(.L_x_108) ;  /* 0x0000000000fc0947 */ /* 0x000fea0003800000 */
[----:B------:R-:W-:-:S13]  /*8400*/  ISETP.NE.AND P0, PT, RZ, UR55, PT ;  /* 0x00000037ff007c0c */ /* 0x000fda000bf05270 */
[----:B------:R-:W-:Y:S05]  /*8410*/  @P0 BRA `(.L_x_108) ;  /* 0x0000000000f40947 */ /* 0x000fea0003800000 */
[----:B--2---:R-:W1:Y:S01]  /*8420*/  S2R R0, SR_LANEID ;  /* 0x0000000000007919 */ /* 0x004e620000000000 */
[----:B------:R-:W-:Y:S01]  /*8430*/  ELECT P0, URZ, PT ;  /* 0x00000000003f782f */ /* 0x000fe20003800000 */
[----:B------:R-:W-:Y:S01]  /*8440*/  BSSY B0, `(.L_x_109) ;  /* 0x000002f000007945 */ /* 0x000fe20003800000 */
[----:B-1----:R-:W-:-:S11]  /*8450*/  IMAD.SHL.U32 R15, R0, 0x4, RZ ;  /* 0x00000004000f7824 */ /* 0x002fd600078e00ff */
[----:B------:R-:W-:Y:S05]  /*8460*/  @!P0 BRA `(.L_x_110) ;  /* 0x0000000000b08947 */ /* 0x000fea0003800000 */
[----:B------:R-:W-:Y:S01]  /*8470*/  IMAD.SHL.U32 R0, R18, 0x8, RZ ;  /* 0x0000000812007824 */ /* 0x000fe200078e00ff */
[----:B------:R-:W-:Y:S01]  /*8480*/  SHF.R.S32.HI R3, RZ, 0x1f, R18 ;  /* 0x0000001fff037819 */ /* 0x000fe20000011412 */
[----:B------:R-:W-:-:S03]  /*8490*/  ULDC.64 UR4, c[0x0][0x820] ;  /* 0x0002080000047ab9 */ /* 0x000fc60000000a00 */
[----:B------:R-:W-:Y:S02]  /*84a0*/  SHF.L.U64.HI R8, R18, 0x3, R3 ;  /* 0x0000000312087819 */ /* 0x000fe40000010203 */
[----:B------:R-:W-:Y:S01]  /*84b0*/  IADD3 R4, P0, R0, UR4, RZ ;  /* 0x0000000400047c10 */ /* 0x000fe2000ff1e0ff */
[----:B------:R-:W1:Y:S03]  /*84c0*/  LDC.64 R2, c[0x0][0x290] ;  /* 0x0000a400ff027b82 */ /* 0x000e660000000a00 */
[----:B------:R-:W-:Y:S01]  /*84d0*/  IADD3.X R5, R8, UR5, RZ, P0, !PT ;  /* 0x0000000508057c10 */ /* 0x000fe200087fe4ff */
[----:B------:R-:W-:-:S05]  /*84e0*/  ULDC.64 UR4, c[0x0][0x818] ;  /* 0x0002060000047ab9 */ /* 0x000fca0000000a00 */
[----:B------:R-:W2:Y:S01]  /*84f0*/  LDG.E.64 R4, desc[UR58][R4.64] ;  /* 0x0000003a04047981 */ /* 0x000ea2000c1e1b00 */
[----:B-1----:R-:W-:Y:S01]  /*8500*/  IMAD.WIDE R6, R18, 0xc, R2 ;  /* 0x0000000c12067825 */ /* 0x002fe200078e0202 */
[----:B------:R-:W-:Y:S02]  /*8510*/  IADD3 R2, P0, R0, UR4, RZ ;  /* 0x0000000400027c10 */ /* 0x000fe4000ff1e0ff */
[----:B------:R-:W1:Y:S02]  /*8520*/  LDS R0, [UR49+0x1c] ;  /* 0x00001c31ff007984 */ /* 0x000e640008000800 */
[----:B------:R-:W-:Y:S02]  /*8530*/  IADD3.X R3, R8, UR5, RZ, P0, !PT ;  /* 0x0000000508037c10 */ /* 0x000fe400087fe4ff */
[----:B------:R-:W3:Y:S04]  /*8540*/  LDG.E R12, desc[UR58][R6.64] ;  /* 0x0000003a060c7981 */ /* 0x000ee8000c1e1900 */
[----:B------:R4:W5:Y:S04]  /*8550*/  LDG.E R13, desc[UR58][R6.64+0x4] ;  /* 0x0000043a060d7981 */ /* 0x000968000c1e1900 */
[----:B------:R-:W5:Y:S01]  /*8560*/  LDG.E.64 R2, desc[UR58][R2.64] ;  /* 0x0000003a02027981 */ /* 0x000f62000c1e1b00 */
[----:B------:R-:W-:-:S03]  /*8570*/  MOV R8, UR49 ;  /* 0x0000003100087c02 */ /* 0x000fc60008000f00 */
[----:B------:R-:W-:Y:S01]  /*8580*/  STS [UR49+0x30], RZ ;  /* 0x000030ffff007988 */ /* 0x000fe20008000831 */
[----:B------:R-:W-:Y:S02]  /*8590*/  SHF.R.U64 R8, R8, 0x4, RZ ;  /* 0x0000000408087819 */ /* 0x000fe400000012ff */
[----:B----4-:R-:W-:-:S03]  /*85a0*/  CS2R R6, SRZ ;  /* 0x0000000000067805 */ /* 0x010fc6000001ff00 */
[----:B------:R-:W-:Y:S04]  /*85b0*/  STS [UR49+0x10], R8 ;  /* 0x00001008ff007988 */ /* 0x000fe80008000831 */
[----:B------:R-:W-:Y:S01]  /*85c0*/  STS [UR49+0x14], R8 ;  /* 0x00001408ff007988 */ /* 0x000fe20008000831 */
[C---:B--2---:R-:W-:Y:S01]  /*85d0*/  SHF.L.U64.HI R11, R4.reuse, 0x1, R5 ;  /* 0x00000001040b7819 */ /* 0x044fe20000010205 */
[----:B------:R-:W-:-:S03]  /*85e0*/  IMAD.SHL.U32 R10, R4, 0x2, RZ ;  /* 0x00000002040a7824 */ /* 0x000fc600078e00ff */
[----:B------:R-:W-:Y:S02]  /*85f0*/  LOP3.LUT R11, R11, 0x1fffffff, RZ, 0xc0, !PT ;  /* 0x1fffffff0b0b7812 */ /* 0x000fe400078ec0ff */
[----:B------:R-:W-:Y:S02]  /*8600*/  LOP3.LUT R10, R10, 0xfffffffe, RZ, 0xc0, !PT ;  /* 0xfffffffe0a0a7812 */ /* 0x000fe400078ec0ff */
[--C-:B------:R-:W-:Y:S02]  /*8610*/  SHF.R.U32.HI R5, RZ, 0x4, R11.reuse ;  /* 0x00000004ff057819 */ /* 0x100fe4000001160b */
[----:B------:R-:W-:Y:S02]  /*8620*/  SHF.R.U64 R10, R10, 0x4, R11 ;  /* 0x000000040a0a7819 */ /* 0x000fe4000000120b */
[----:B-1----:R-:W-:-:S03]  /*8630*/  LOP3.LUT R0, R0, 0xf, R5, 0xb8, !PT ;  /* 0x0000000f00007812 */ /* 0x002fc600078eb805 */
[----:B------:R-:W-:Y:S04]  /*8640*/  STS [UR49+0xc], R10 ;  /* 0x00000c0aff007988 */ /* 0x000fe80008000831 */
[----:B------:R-:W-:Y:S01]  /*8650*/  STS [UR49+0x1c], R0 ;  /* 0x00001c00ff007988 */ /* 0x000fe20008000831 */
[----:B---3--:R-:W-:-:S03]  /*8660*/  VIADD R4, R12, 0xffffffff ;  /* 0xffffffff0c047836 */ /* 0x008fc60000000000 */
[----:B------:R-:W1:Y:S04]  /*8670*/  LDS R5, [UR49+0x1c] ;  /* 0x00001c31ff057984 */ /* 0x000e680008000800 */
[----:B-----5:R-:W-:Y:S01]  /*8680*/  STS.64 [UR49], R2 ;  /* 0x00000002ff007988 */ /* 0x020fe20008000a31 */
[----:B-1----:R-:W-:-:S05]  /*8690*/  LOP3.LUT R5, R5, 0xf0, RZ, 0xb8, !PT ;  /* 0x000000f005057812 */ /* 0x002fca00078eb8ff */
[----:B------:R1:W-:Y:S04]  /*86a0*/  STS [UR49+0x1c], R5 ;  /* 0x00001c05ff007988 */ /* 0x0003e80008000831 */
[----:B------:R-:W2:Y:S01]  /*86b0*/  LDS R9, [UR49+0x1c] ;  /* 0x00001c31ff097984 */ /* 0x000ea20008000800 */
[----:B-1----:R-:W-:-:S05]  /*86c0*/  VIADD R5, R13, 0xffffffff ;  /* 0xffffffff0d057836 */ /* 0x002fca0000000000 */
[----:B------:R-:W-:Y:S01]  /*86d0*/  STS.128 [UR49+0x20], R4 ;  /* 0x00002004ff007988 */ /* 0x000fe20008000c31 */
[----:B--2---:R-:W-:-:S05]  /*86e0*/  LOP3.LUT R9, R9, 0xf00, RZ, 0xb8, !PT ;  /* 0x00000f0009097812 */ /* 0x004fca00078eb8ff */
[----:B------:R-:W-:Y:S04]  /*86f0*/  STS.64 [UR49+0x18], R8 ;  /* 0x00001808ff007988 */ /* 0x000fe80008000a31 */
[----:B------:R-:W1:Y:S02]  /*8700*/  LDS R14, [UR49+0x1c] ;  /* 0x00001c31ff0e7984 */ /* 0x000e640008000800 */
[----:B-1----:R-:W-:-:S05]  /*8710*/  LOP3.LUT R0, R14, 0xf000, RZ, 0xb8, !PT ;  /* 0x0000f0000e007812 */ /* 0x002fca00078eb8ff */
[----:B------:R1:W-:Y:S02]  /*8720*/  STS [UR49+0x1c], R0 ;  /* 0x00001c00ff007988 */ /* 0x0003e40008000831 */
.L_x_110:
[----:B------:R-:W-:Y:S05]  /*8730*/  BSYNC B0 ;  /* 0x0000000000007941 */ /* 0x000fea0003800000 */
.L_x_109:
[----:B------:R-:W-:Y:S01]  /*8740*/  NOP ;  /* 0x0000000000007918 */ /* 0x000fe20000000000 */
[----:B------:R2:W3:Y:S01]  /*8750*/  LDS R5, [R15+UR49] ;  /* 0x000000310f057984 */ /* 0x0004e20008000800 */
[----:B------:R-:W-:Y:S02]  /*8760*/  ELECT P0, URZ, PT ;  /* 0x00000000003f782f */ /* 0x000fe40003800000 */
[----:B------:R-:W-:Y:S01]  /*8770*/  IADD3 R2, P3, R15, UR60, RZ ;  /* 0x0000003c0f027c10 */ /* 0x000fe2000ff7e0ff */
[----:B------:R-:W-:Y:S04]  /*8780*/  BSSY B0, `(.L_x_111) ;  /* 0x0000005000007945 */ /* 0x000fe80003800000 */
[----:B------:R-:W-:-:S06]  /*8790*/  IMAD.X R3, RZ, RZ, UR61, P3 ;  /* 0x0000003dff037e24 */ /* 0x000fcc00098e06ff */
[----:B--2---:R-:W-:Y:S05]  /*87a0*/  @!P0 BRA `(.L_x_112) ;  /* 0x0000000000088947 */ /* 0x004fea0003800000 */
[----:B------:R0:W-:Y:S01]  /*87b0*/  UTMACMDFLUSH ;  /* 0x00000000000079b7 */ /* 0x0001e20000000000 */
[----:B------:R-:W-:-:S04]  /*87c0*/  DEPBAR.LE SB0, 0x0 ;  /* 0x000080000000791a */ /* 0x000fc80000000000 */
.L_x_112:
[----:B------:R-:W-:Y:S05]  /*87d0*/  BSYNC B0 ;  /* 0x0000000000007941 */ /* 0x000fea0003800000 */
.L_x_111:
[----:B---3--:R3:W5:Y:S02]  /*87e0*/  ATOMG.E.EXCH.STRONG.GPU PT, RZ, [R2], R5 ;  /* 0x0000000502ff73a8 */ /* 0x00876400041ee100 */
.L_x_108:
[----:B------:R-:W-:Y:S01]  /*87f0*/  R2UR UR4, R155 ;  /* 0x000000009b0472ca */ /* 0x000fe200000e0000 */
[----:B------:R-:W-:Y:S01]  /*8800*/  UIADD3 UR39, UR39, 0x1, URZ ;  /* 0x0000000127277890 */ /* 0x000fe2000fffe03f */
[----:B------:R-:W-:Y:S01]  /*8810*/  ISETP.NE.AND P0, PT, R19, RZ, PT ;  /* 0x000000ff1300720c */ /* 0x000fe20003f05270 */
[----:B------:R-:W-:Y:S01]  /*8820*/  UIADD3 UR36, UR36, 0x8, URZ ;  /* 0x0000000824247890 */ /* 0x000fe2000fffe03f */
[----:B-12---:R-:W-:Y:S01]  /*8830*/  SEL R0, RZ, 0x1, !P2 ;  /* 0x00000001ff007807 */ /* 0x006fe20005000000 */
[----:B------:R-:W-:-:S04]  /*8840*/  UISETP.NE.AND UP3, UPT, UR39, 0x8, UPT ;  /* 0x000000082700788c */ /* 0x000fc8000bf65270 */
[----:B------:R-:W-:Y:S02]  /*8850*/  USEL UR6, URZ, 0x1, UP3 ;  /* 0x000000013f067887 */ /* 0x000fe40009800000 */
[----:B------:R-:W-:Y:S02]  /*8860*/  USEL UR39, UR39, URZ, UP3 ;  /* 0x0000003f27277287 */ /* 0x000fe40009800000 */
[----:B------:R-:W-:Y:S02]  /*8870*/  UIADD3 UR4, UR4, 0x3f, URZ ;  /* 0x0000003f04047890 */ /* 0x000fe4000fffe03f */
[----:B------:R-:W-:Y:S02]  /*8880*/  LOP3.LUT R156, R156, UR6, RZ, 0x3c, !PT ;  /* 0x000000069c9c7c12 */ /* 0x000fe4000f8e3cff */
[----:B------:R-:W-:-:S04]  /*8890*/  USHF.R.S32.HI UR5, URZ, 0x1f, UR4 ;  /* 0x0000001f3f057899 */ /* 0x000fc80008011404 */
[----:B------:R-:W-:-:S04]  /*88a0*/  ULEA.HI UR5, UR5, UR4, URZ, 0x6 ;  /* 0x0000000405057291 */ /* 0x000fc8000f8f303f */
[----:B------:R-:W-:-:S04]  /*88b0*/  USHF.R.S32.HI UR5, URZ, 0x6, UR5 ;  /* 0x000000063f057899 */ /* 0x000fc80008011405 */
[----:B------:R-:W-:-:S04]  /*88c0*/  UIADD3 UR37, UR37, UR5, URZ ;  /* 0x0000000525257290 */ /* 0x000fc8000fffe03f */
[----:B------:R-:W-:Y:S02]  /*88d0*/  USHF.R.U32.HI UR4, URZ, 0x2, UR37 ;  /* 0x000000023f047899 */ /* 0x000fe40008011625 */
[----:B------:R-:W-:Y:S02]  /*88e0*/  UISETP.GT.U32.AND UP0, UPT, UR37, 0x3, UPT ;  /* 0x000000032500788c */ /* 0x000fe4000bf04070 */
[----:B------:R-:W-:Y:S02]  /*88f0*/  ULOP3.LUT UR4, UR4, 0x1, URZ, 0xc0, !UPT ;  /* 0x0000000104047892 */ /* 0x000fe4000f8ec03f */
[----:B------:R-:W-:Y:S02]  /*8900*/  UISETP.LT.U32.AND UP1, UPT, UR5, 0x4, UP0 ;  /* 0x000000040500788c */ /* 0x000fe40008721070 */
[----:B------:R-:W-:Y:S02]  /*8910*/  UISETP.NE.U32.AND UP2, UPT, UR4, 0x1, UPT ;  /* 0x000000010400788c */ /* 0x000fe4000bf45070 */
[----:B------:R-:W-:-:S02]  /*8920*/  ULOP3.LUT UR37, UR37, 0x3, URZ, 0xc0, !UPT ;  /* 0x0000000325257892 */ /* 0x000fc4000f8ec03f */
[----:B------:R-:W-:Y:S02]  /*8930*/  UISETP.GT.U32.AND UP0, UPT, UR5, 0x3, !UP2 ;  /* 0x000000030500788c */ /* 0x000fe4000d704070 */
[----:B------:R-:W-:Y:S02]  /*8940*/  USEL UR5, URZ, 0x1, !UP1 ;  /* 0x000000013f057887 */ /* 0x000fe4000c800000 */
[----:B------:R-:W-:-:S04]  /*8950*/  USEL UR4, URZ, 0x1, !UP0 ;  /* 0x000000013f047887 */ /* 0x000fc8000c000000 */
[----:B------:R-:W-:Y:S01]  /*8960*/  ULOP3.LUT UR38, UR4, UR38, UR5, 0x96, !UPT ;  /* 0x0000002604267292 */ /* 0x000fe2000f8e9605 */
[----:B------:R-:W-:Y:S11]  /*8970*/  @P0 BRA `(.L_x_113) ;  /* 0xffffffb000200947 */ /* 0x000ff6000383ffff */
[----:B------:R-:W-:-:S04]  /*8980*/  DEPBAR.LE SB0, 0x0 ;  /* 0x000080000000791a */ /* 0x000fc80000000000 */
[----:B------:R-:W-:Y:S05]  /*8990*/  @!P1 BRA `(.L_x_114) ;  /* 0x0000000000049947 */ /* 0x000fea0003800000 */
[----:B------:R-:W-:Y:S01]  /*89a0*/  BPT.TRAP 0x1 ;  /* 0x000000040000795c */ /* 0x000fe20000300000 */
.L_x_114:
[----:B------:R-:W-:-:S04]  /*89b0*/  ULEA UR47, UR56, UR47, 0x3 ;  /* 0x0000002f382f7291 */ /* 0x000fc8000f8e183f */
[----:B------:R-:W-:-:S04]  /*89c0*/  UIADD3 UR47, UR47, 0x384e0, URZ ;  /* 0x000384e02f2f7890 */ /* 0x000fc8000fffe03f */
[----:B------:R-:W-:-:S09]  /*89d0*/  UPRMT UR47, UR43, 0x654, UR47 ;  /* 0x000006542b2f7896 */ /* 0x000fd2000800002f */
[----:B-----5:R-:W-:Y:S01]  /*89e0*/  SYNCS.ARRIVE.TRANS64.RED.A1T0 RZ, [UR47], RZ ;  /* 0x000000ffffff79a7 */ /* 0x020fe2000810042f */
[----:B------:R-:W-:Y:S05]  /*89f0*/  EXIT ;  /* 0x000000000000794d */ /* 0x000fea0003800000 */
.L_x_23:
[----:B------:R-:W-:-:S08]  /*8a00*/  NOP ;  /* 0x0000000000007918 */ /* 0x000fd00000000000 */
[----:B-----5:R-:W1:-:S00]  /*8a10*/  USETMAXREG.DEALLOC.CTAPOOL 0x28 ;  /* 0x00000028000079c8 */ /* 0x020e4000080e0500 */
[----:B------:R-:W-:-:S06]  /*8a20*/  UISETP.NE.AND UP1, UPT, UR55, 0x3, UPT ;  /* 0x000000033700788c */ /* 0x000fcc000bf25270 */
[----:B------:R-:W-:-:S13]  /*8a30*/  PLOP3.LUT P1, PT, PT, PT, UP1, 0x80, 0x0 ;  /* 0x000000000000781c */ /* 0x000fda0003f2f018 */
[----:B-1----:R-:W-:Y:S05]  /*8a40*/  @!P1 BRA `(.L_x_115) ;  /* 0x0000003800bc9947 */ /* 0x002fea0003800000 */
[----:B------:R-:W-:-:S13]  /*8a50*/  ISETP.NE.AND P0, PT, RZ, UR55, PT ;  /* 0x00000037ff007c0c */ /* 0x000fda000bf05270 */
[----:B------:R-:W-:Y:S05]  /*8a60*/  @!P0 BRA `(.L_x_116) ;  /* 0x0000001c00a48947 */ /* 0x000fea0003800000 */
[----:B------:R-:W-:-:S06]  /*8a70*/  UISETP.NE.AND UP0, UPT, UR55, 0x2, UPT ;  /* 0x000000023700788c */ /* 0x000fcc000bf05270 */
[----:B------:R-:W-:-:S13]  /*8a80*/  PLOP3.LUT P0, PT, PT, PT, UP0, 0x80, 0x0 ;  /* 0x000000000000781c */ /* 0x000fda0003f0f008 */
[----:B--2---:R-:W-:Y:S05]  /*8a90*/  @P0 EXIT ;  /* 0x000000000000094d */ /* 0x004fea0003800000 */
[----:B------:R-:W1:Y:S01]  /*8aa0*/  S2UR UR4, SR_CTAID.Y ;  /* 0x00000000000479c3 */ /* 0x000e620000002600 */
[----:B------:R-:W-:Y:S01]  /*8ab0*/  ELECT P0, URZ, PT ;  /* 0x00000000003f782f */ /* 0x000fe20003800000 */
[----:B------:R-:W-:Y:S01]  /*8ac0*/  BSSY B0, `(.L_x_117) ;  /* 0x000001d000007945 */ /* 0x000fe20003800000 */
[----:B-1----:R-:W-:-:S11]  /*8ad0*/  UIMAD UR4, UR4, UR41, UR40 ;  /* 0x00000029040472a4 */ /* 0x002fd6000f8e0228 */
[----:B------:R-:W-:Y:S05]  /*8ae0*/  @!P0 BRA `(.L_x_118) ;  /* 0x0000000000688947 */ /* 0x000fea0003800000 */
[----:B------:R-:W1:Y:S01]  /*8af0*/  LDC.64 R4, c[0x0][0x600] ;  /* 0x00018000ff047b82 */ /* 0x000e620000000a00 */
[----:B------:R-:W-:Y:S02]  /*8b00*/  UMOV UR5, 0x400 ;  /* 0x0000040000057882 */ /* 0x000fe40000000000 */
[----:B------:R-:W-:-:S05]  /*8b10*/  ULEA UR5, UR42, UR5, 0x18 ;  /* 0x000000052a057291 */ /* 0x000fca000f8ec03f */
[----:B------:R-:W1:Y:S08]  /*8b20*/  LDC.64 R6, c[0x0][0x608] ;  /* 0x00018200ff067b82 */ /* 0x000e700000000a00 */
[----:B------:R-:W2:Y:S08]  /*8b30*/  LDC.64 R32, c[0x0][0x610] ;  /* 0x00018400ff207b82 */ /* 0x000eb00000000a00 */
[----:B------:R-:W2:Y:S01]  /*8b40*/  LDC.64 R34, c[0x0][0x618] ;  /* 0x00018600ff227b82 */ /* 0x000ea20000000a00 */
[----:B-1----:R1:W-:Y:S07]  /*8b50*/  STS.128 [UR5+0x38700], R4 ;  /* 0x03870004ff007988 */ /* 0x0023ee0008000c05 */
[----:B------:R-:W3:Y:S08]  /*8b60*/  LDC.64 R28, c[0x0][0x620] ;  /* 0x00018800ff1c7b82 */ /* 0x000ef00000000a00 */
[----:B------:R-:W3:Y:S01]  /*8b70*/  LDC.64 R30, c[0x0][0x628] ;  /* 0x00018a00ff1e7b82 */ /* 0x000ee20000000a00 */
[----:B--2---:R2:W-:Y:S07]  /*8b80*/  STS.128 [UR5+0x38710], R32 ;  /* 0x03871020ff007988 */ /* 0x0045ee0008000c05 */
[----:B------:R-:W4:Y:S08]  /*8b90*/  LDC.64 R24, c[0x0][0x630] ;  /* 0x00018c00ff187b82 */ /* 0x000f300000000a00 */
[----:B------:R-:W4:Y:S08]  /*8ba0*/  LDC.64 R26, c[0x0][0x638] ;  /* 0x00018e00ff1a7b82 */ /* 0x000f300000000a00 */
[----:B------:R-:W5:Y:S01]  /*8bb0*/  LDC.64 R20, c[0x0][0x640] ;  /* 0x00019000ff147b82 */ /* 0x000f620000000a00 */
[----:B---3--:R2:W-:Y:S07]  /*8bc0*/  STS.128 [UR5+0x38720], R28 ;  /* 0x0387201cff007988 */ /* 0x0085ee0008000c05 */
[----:B------:R-:W5:Y:S08]  /*8bd0*/  LDC.64 R22, c[0x0][0x648] ;  /* 0x00019200ff167b82 */ /* 0x000f700000000a00 */
[----:B------:R-:W3:Y:S01]  /*8be0*/  LDC.64 R12, c[0x0][0x650] ;  /* 0x00019400ff0c7b82 */ /* 0x000ee20000000a00 */
[----:B----4-:R2:W-:Y:S07]  /*8bf0*/  STS.128 [UR5+0x38730], R24 ;  /* 0x03873018ff007988 */ /* 0x0105ee0008000c05 */
[----:B------:R-:W3:Y:S08]  /*8c00*/  LDC.64 R14, c[0x0][0x658] ;  /* 0x00019600ff0e7b82 */ /* 0x000ef00000000a00 */
[----:B------:R-:W4:Y:S01]  /*8c10*/  LDC.64 R8, c[0x0][0x660] ;  /* 0x00019800ff087b82 */ /* 0x000f220000000a00 */
[----:B-----5:R2:W-:Y:S07]  /*8c20*/  STS.128 [UR5+0x38740], R20 ;  /* 0x03874014ff007988 */ /* 0x0205ee0008000c05 */
[----:B------:R-:W4:Y:S08]  /*8c30*/  LDC.64 R10, c[0x0][0x668] ;  /* 0x00019a00ff0a7b82 */ /* 0x000f300000000a00 */
[----:B-1----:R-:W1:Y:S01]  /*8c40*/  LDC.64 R4, c[0x0][0x670] ;  /* 0x00019c00ff047b82 */ /* 0x002e620000000a00 */
[----:B---3--:R2:W-:Y:S07]  /*8c50*/  STS.128 [UR5+0x38750], R12 ;  /* 0x0387500cff007988 */ /* 0x0085ee0008000c05 */
[----:B------:R-:W1:Y:S01]  /*8c60*/  LDC.64 R6, c[0x0][0x678] ;  /* 0x00019e00ff067b82 */ /* 0x000e620000000a00 */
[----:B----4-:R2:W-:Y:S04]  /*8c70*/  STS.128 [UR5+0x38760], R8 ;  /* 0x03876008ff007988 */ /* 0x0105e80008000c05 */
[----:B-1----:R2:W-:Y:S02]  /*8c80*/  STS.128 [UR5+0x38770], R4 ;  /* 0x03877004ff007988 */ /* 0x0025e40008000c05 */
.L_x_118:
[----:B------:R-:W-:Y:S05]  /*8c90*/  BSYNC B0 ;  /* 0x0000000000007941 */ /* 0x000fea0003800000 */
.L_x_117:
[----:B------:R-:W-:Y:S01]  /*8ca0*/  ELECT P0, URZ, PT ;  /* 0x00000000003f782f */ /* 0x000fe20003800000 */
[----:B------:R-:W-:Y:S01]  /*8cb0*/  NOP ;  /* 0x0000000000007918 */ /* 0x000fe20000000000 */
[----:B------:R-:W-:Y:S01]  /*8cc0*/  ULDC UR5, c[0x0][0x884] ;  /* 0x0002210000057ab9 */ /* 0x000fe20000000800 */
[----:B------:R-:W-:Y:S01]  /*8cd0*/  ULDC.64 UR38, c[0x0][0x800] ;  /* 0x0002000000267ab9 */ /* 0x000fe20000000a00 */
[----:B------:R-:W-:Y:S01]  /*8ce0*/  ULEA UR4, UR5, UR4, 0x1 ;  /* 0x0000000405047291 */ /* 0x000fe2000f8e083f */
[----:B------:R-:W-:Y:S03]  /*8cf0*/  BSSY B0, `(.L_x_119) ;  /* 0x0000033000007945 */ /* 0x000fe60003800000 */
[----:B------:R-:W-:-:S05]  /*8d00*/  UIMAD.WIDE UR38, UR4, 0x80, UR38 ;  /* 0x00000080042678a5 */ /* 0x000fca000f8e0226 */
[----:B------:R-:W-:Y:S07]  /*8d10*/  @!P0 BRA `(.L_x_120) ;  /* 0x0000000000c08947 */ /* 0x000fee0003800000 */
[----:B------:R-:W-:Y:S01]  /*8d20*/  ULDC.64 UR4, c[0x0][0x808] ;  /* 0x0002020000047ab9 */ /* 0x000fe20000000a00 */
[----:B------:R-:W-:Y:S01]  /*8d30*/  ULDC.64 UR6, c[0x0][0x810] ;  /* 0x0002040000067ab9 */ /* 0x000fe20000000a00 */
[----:B------:R-:W-:Y:S02]  /*8d40*/  ISETP.NE.U32.AND P0, PT, RZ, UR4, PT ;  /* 0x00000004ff007c0c */ /* 0x000fe4000bf05070 */
[----:B------:R-:W-:Y:S02]  /*8d50*/  ISETP.NE.U32.AND P1, PT, RZ, UR6, PT ;  /* 0x00000006ff007c0c */ /* 0x000fe4000bf25070 */
[----:B------:R-:W-:Y:S02]  /*8d60*/  ISETP.NE.AND.EX P0, PT, RZ, UR5, PT, P0 ;  /* 0x00000005ff007c0c */ /* 0x000fe4000bf05300 */
[----:B------:R-:W-:-:S11]  /*8d70*/  ISETP.NE.AND.EX P1, PT, RZ, UR7, PT, P1 ;  /* 0x00000007ff007c0c */ /* 0x000fd6000bf25310 */
[----:B------:R-:W-:Y:S05]  /*8d80*/  @!P0 BRA `(.L_x_121) ;  /* 0x0000000000188947 */ /* 0x000fea0003800000 */
[----:B--2---:R-:W-:-:S04]  /*8d90*/  LEA R4, P0, R18, UR4, 0x3 ;  /* 0x0000000412047c11 */ /* 0x004fc8000f8018ff */
[----:B------:R-:W-:-:S06]  /*8da0*/  LEA.HI.X R5, R18, UR5, R3, 0x3, P0 ;  /* 0x0000000512057c11 */ /* 0x000fcc00080f1c03 */
[----:B------:R-:W2:Y:S01]  /*8db0*/  LDG.E.64 R4, desc[UR58][R4.64] ;  /* 0x0000003a04047981 */ /* 0x000ea2000c1e1b00 */
[----:B------:R-:W-:Y:S02]  /*8dc0*/  UMOV UR4, 0x400 ;  /* 0x0000040000047882 */ /* 0x000fe40000000000 */
[----:B------:R-:W-:-:S09]  /*8dd0*/  ULEA UR4, UR42, UR4, 0x18 ;  /* 0x000000042a047291 */ /* 0x000fd2000f8ec03f */
[----:B--2---:R1:W-:Y:S03]  /*8de0*/  STS.64 [UR4+0x38700], R4 ;  /* 0x03870004ff007988 */ /* 0x0043e60008000a04 */
.L_x_121:
[----:B------:R-:W-:Y:S05]  /*8df0*/  @!P1 BRA `(.L_x_120) ;  /* 0x0000000000889947 */ /* 0x000fea0003800000 */
[----:B-12---:R-:W-:-:S04]  /*8e00*/  LEA R4, P0, R18, UR6, 0x3 ;  /* 0x0000000612047c11 */ /* 0x006fc8000f8018ff */
[----:B------:R-:W-:-:S06]  /*8e10*/  LEA.HI.X R5, R18, UR7, R3, 0x3, P0 ;  /* 0x0000000712057c11 */ /* 0x000fcc00080f1c03 */
[----:B------:R-:W2:Y:S01]  /*8e20*/  LDG.E.64 R4, desc[UR58][R4.64] ;  /* 0x0000003a04047981 */ /* 0x000ea2000c1e1b00 */
[----:B------:R-:W-:Y:S02]  /*8e30*/  UMOV UR4, 0x400 ;  /* 0x0000040000047882 */ /* 0x000fe40000000000 */
[----:B------:R-:W-:-:S04]  /*8e40*/  ULEA UR4, UR42, UR4, 0x18 ;  /* 0x000000042a047291 */ /* 0x000fc8000f8ec03f */
[----:B------:R-:W-:-:S05]  /*8e50*/  UIADD3 UR5, UR4, 0x38700, URZ ;  /* 0x0003870004057890 */ /* 0x000fca000fffe03f */
[----:B------:R-:W1:Y:S01]  /*8e60*/  LDS R3, [UR4+0x3871c] ;  /* 0x03871c04ff037984 */ /* 0x000e620008000800 */
[----:B------:R-:W-:-:S03]  /*8e70*/  IMAD.U32 R8, RZ, RZ, UR5 ;  /* 0x00000005ff087e24 */ /* 0x000fc6000f8e00ff */
[----:B------:R-:W-:Y:S02]  /*8e80*/  STS [UR4+0x38730], RZ ;  /* 0x038730ffff007988 */ /* 0x000fe40008000804 */
[----:B------:R-:W-:-:S05]  /*8e90*/  SHF.R.U64 R8, R8, 0x4, RZ ;  /* 0x0000000408087819 */ /* 0x000fca00000012ff */
[----:B------:R-:W-:Y:S04]  /*8ea0*/  STS [UR4+0x38710], R8 ;  /* 0x03871008ff007988 */ /* 0x000fe80008000804 */
[----:B------:R-:W-:Y:S01]  /*8eb0*/  STS [UR4+0x38714], R8 ;  /* 0x03871408ff007988 */ /* 0x000fe20008000804 */
[----:B--2---:R-:W-:Y:S01]  /*8ec0*/  SHF.L.U64.HI R11, R4, 0x1, R5 ;  /* 0x00000001040b7819 */ /* 0x004fe20000010205 */
[----:B------:R-:W-:-:S03]  /*8ed0*/  VIADD R5, R0, 0xffffffff ;  /* 0xffffffff00057836 */ /* 0x000fc60000000000 */
[----:B------:R-:W-:-:S04]  /*8ee0*/  LOP3.LUT R11, R11, 0x1fffffff, RZ, 0xc0, !PT ;  /* 0x1fffffff0b0b7812 */ /* 0x000fc800078ec0ff */
[----:B------:R-:W-:-:S04]  /*8ef0*/  SHF.R.U32.HI R6, RZ, 0x4, R11 ;  /* 0x00000004ff067819 */ /* 0x000fc8000001160b */
[----:B-1----:R-:W-:-:S05]  /*8f00*/  LOP3.LUT R3, R3, 0xf, R6, 0xb8, !PT ;  /* 0x0000000f03037812 */ /* 0x002fca00078eb806 */
[----:B------:R1:W-:Y:S04]  /*8f10*/  STS [UR4+0x3871c], R3 ;  /* 0x03871c03ff007988 */ /* 0x0003e80008000804 */
[----:B------:R-:W2:Y:S01]  /*8f20*/  LDS R6, [UR4+0x3871c] ;  /* 0x03871c04ff067984 */ /* 0x000ea20008000800 */
[----:B-1----:R-:W-:Y:S02]  /*8f30*/  IMAD.SHL.U32 R3, R4, 0x2, RZ ;  /* 0x0000000204037824 */ /* 0x002fe400078e00ff */
[----:B------:R-:W-:-:S03]  /*8f40*/  VIADD R4, R2, 0xffffffff ;  /* 0xffffffff02047836 */ /* 0x000fc60000000000 */
[----:B------:R-:W-:-:S04]  /*8f50*/  LOP3.LUT R2, R3, 0xfffffffe, RZ, 0xc0, !PT ;  /* 0xfffffffe03027812 */ /* 0x000fc800078ec0ff */
[----:B------:R-:W-:-:S05]  /*8f60*/  SHF.R.U64 R2, R2, 0x4, R11 ;  /* 0x0000000402027819 */ /* 0x000fca000000120b */
[----:B------:R-:W-:Y:S01]  /*8f70*/  STS [UR4+0x3870c], R2 ;  /* 0x03870c02ff007988 */ /* 0x000fe20008000804 */
[----:B--2---:R-:W-:-:S05]  /*8f80*/  LOP3.LUT R6, R6, 0xf0, RZ, 0xb8, !PT ;  /* 0x000000f006067812 */ /* 0x004fca00078eb8ff */
[----:B------:R1:W-:Y:S04]  /*8f90*/  STS [UR4+0x3871c], R6 ;  /* 0x03871c06ff007988 */ /* 0x0003e80008000804 */
[----:B------:R-:W2:Y:S01]  /*8fa0*/  LDS R9, [UR4+0x3871c] ;  /* 0x03871c04ff097984 */ /* 0x000ea20008000800 */
[----:B-1----:R-:W-:-:S05]  /*8fb0*/  CS2R R6, SRZ ;  /* 0x0000000000067805 */ /* 0x002fca000001ff00 */
[----:B------:R-:W-:Y:S01]  /*8fc0*/  STS.128 [UR4+0x38720], R4 ;  /* 0x03872004ff007988 */ /* 0x000fe20008000c04 */
[----:B--2---:R-:W-:-:S05]  /*8fd0*/  LOP3.LUT R9, R9, 0xf00, RZ, 0xb8, !PT ;  /* 0x00000f0009097812 */ /* 0x004fca00078eb8ff */
[----:B------:R-:W-:Y:S04]  /*8fe0*/  STS.64 [UR4+0x38718], R8 ;  /* 0x03871808ff007988 */ /* 0x000fe80008000a04 */
[----:B------:R-:W1:Y:S02]  /*8ff0*/  LDS R10, [UR4+0x3871c] ;  /* 0x03871c04ff0a7984 */ /* 0x000e640008000800 */
[----:B-1----:R-:W-:-:S05]  /*9000*/  LOP3.LUT R0, R10, 0xf000, RZ, 0xb8, !PT ;  /* 0x0000f0000a007812 */ /* 0x002fca00078eb8ff */
[----:B------:R3:W-:Y:S02]  /*9010*/  STS [UR4+0x3871c], R0 ;  /* 0x03871c00ff007988 */ /* 0x0007e40008000804 */
.L_x_120:
[----:B------:R-:W-:Y:S05]  /*9020*/  BSYNC B0 ;  /* 0x0000000000007941 */ /* 0x000fea0003800000 */
.L_x_119:
[----:B---3--:R-:W3:Y:S01]  /*9030*/  S2R R0, SR_LANEID ;  /* 0x0000000000007919 */ /* 0x008ee20000000000 */
[----:B------:R-:W-:Y:S01]  /*9040*/  ELECT P0, URZ, PT ;  /* 0x00000000003f782f */ /* 0x000fe20003800000 */
[----:B------:R-:W-:Y:S01]  /*9050*/  NOP ;  /* 0x0000000000007918 */ /* 0x000fe20000000000 */
[----:B------:R-:W-:Y:S01]  /*9060*/  UMOV UR34, URZ ;  /* 0x0000003f00227c82 */ /* 0x000fe20008000000 */
[----:B------:R-:W-:Y:S10]  /*9070*/  BSSY B0, `(.L_x_122) ;  /* 0x0000004000007945 */ /* 0x000ff40003800000 */
[----:B------:R-:W-:Y:S05]  /*9080*/  @!P0 BRA `(.L_x_123) ;  /* 0x0000000000088947 */ /* 0x000fea0003800000 */
[----:B------:R0:W-:Y:S01]  /*9090*/  UTMACMDFLUSH ;  /* 0x00000000000079b7 */ /* 0x0001e20000000000 */
[----:B------:R-:W-:-:S04]  /*90a0*/  DEPBAR.LE SB0, 0x0 ;  /* 0x000080000000791a */ /* 0x000fc80000000000 */
.L_x_123:
[----:B------:R-:W-:Y:S05]  /*90b0*/  BSYNC B0 ;  /* 0x0000000000007941 */ /* 0x000fea0003800000 */
.L_x_122:
[----:B------:R-:W-:Y:S01]  /*90c0*/  UMOV UR31, 0x400 ;  /* 0x00000400001f7882 */ /* 0x000fe20000000000 */
[----:B-123--:R-:W-:Y:S01]  /*90d0*/  IMAD.SHL.U32 R4, R0, 0x4, RZ ;  /* 0x0000000400047824 */ /* 0x00efe200078e00ff */
[----:B------:R-:W-:-:S04]  /*90e0*/  ULEA UR31, UR42, UR31, 0x18 ;  /* 0x0000001f2a1f7291 */ /* 0x000fc8000f8ec03f */
[----:B------:R-:W-:Y:S01]  /*90f0*/  UIADD3 UR30, UR31, 0x38700, URZ ;  /* 0x000387001f1e7890 */ /* 0x000fe2000fffe03f */
[----:B------:R-:W-:Y:S01]  /*9100*/  IADD3 R2, P0, R4, UR38, RZ ;  /* 0x0000002604027c10 */ /* 0x000fe2000ff1e0ff */
[----:B------:R-:W-:-:S04]  /*9110*/  IMAD.MOV.U32 R0, RZ, RZ, RZ ;  /* 0x000000ffff007224 */ /* 0x000fc800078e00ff */
[----:B------:R-:W-:-:S03]  /*9120*/  IMAD.X R3, RZ, RZ, UR39, P0 ;  /* 0x00000027ff037e24 */ /* 0x000fc600080e06ff */
[----:B------:R-:W1:Y:S01]  /*9130*/  LDS R5, [R4+UR30] ;  /* 0x0000001e04057984 */ /* 0x000e620008000800 */
[----:B------:R-:W-:-:S03]  /*9140*/  SHF.L.U32 R0, R0, 0x1f, RZ ;  /* 0x0000001f00007819 */ /* 0x000fc600000006ff */
[----:B-1----:R1:W2:Y:S02]  /*9150*/  ATOMG.E.EXCH.STRONG.GPU PT, RZ, [R2], R5 ;  /* 0x0000000502ff73a8 */ /* 0x0022a400041ee100 */
[----:B--2---:R-:W2:Y:S01]  /*9160*/  SYNCS.PHASECHK.TRANS64.TRYWAIT P0, [UR31+0x38508], R0 ;  /* 0x03850800ff0075a7 */ /* 0x004ea2000800015f */
[----:B------:R-:W-:Y:S02]  /*9170*/  ULOP3.LUT UR29, UR54, 0x1, URZ, 0xfc, !UPT ;  /* 0x00000001361d7892 */ /* 0x000fe4000f8efc3f */
[----:B------:R-:W-:Y:S01]  /*9180*/  ULOP3.LUT UR33, UR52, 0x2, URZ, 0xfc, !UPT ;  /* 0x0000000234217892 */ /* 0x000fe2000f8efc3f */
[----:B-12---:R-:W-:Y:S11]  /*9190*/  @!P0 BRA `(.L_x_124) ;  /* 0x0000005800d48947 */ /* 0x006ff60003800000 */
.L_x_278:
[----:B------:R-:W-:Y:S01]  /*91a0*/  IMAD.MOV.U32 R2, RZ, RZ, 0x1 ;  /* 0x00000001ff027424 */ /* 0x000fe200078e00ff */
[----:B------:R-:W-:Y:S01]  /*91b0*/  ULDC UR28, c[0x0][0x598] ;  /* 0x00016600001c7ab9 */ /* 0x000fe20000000800 */
[----:B------:R-:W-:Y:S01]  /*91c0*/  IMAD.MOV.U32 R12, RZ, RZ, RZ ;  /* 0x000000ffff0c7224 */ /* 0x000fe200078e00ff */
[----:B------:R-:W-:Y:S01]  /*91d0*/  ULDC UR32, c[0x0][0x580] ;  /* 0x0001600000207ab9 */ /* 0x000fe20000000800 */
[----:B------:R-:W-:Y:S01]  /*91e0*/  ULDC.64 UR4, c[0x0][0x590] ;  /* 0x0001640000047ab9 */ /* 0x000fe20000000a00 */
[----:B------:R-:W-:-:S05]  /*91f0*/  ULDC.64 UR6, c[0x0][0x588] ;  /* 0x0001620000067ab9 */ /* 0x000fca0000000a00 */
.L_x_185:
[----:B------:R-:W-:-:S06]  /*9200*/  UISETP.NE.AND UP0, UPT, UR29, 0x3, UPT ;  /* 0x000000031d00788c */ /* 0x000fcc000bf05270 */
[----:B------:R-:W-:-:S13]  /*9210*/  PLOP3.LUT P1, PT, PT, PT, UP0, 0x80, 0x0 ;  /* 0x000000000000781c */ /* 0x000fda0003f2f008 */
[----:B---345:R-:W-:Y:S05]  /*9220*/  @!P1 BRA `(.L_x_125) ;  /* 0x0000000000049947 */ /* 0x038fea0003800000 */
[----:B------:R-:W-:Y:S01]  /*9230*/  BPT.TRAP 0x1 ;  /* 0x000000040000795c */ /* 0x000fe20000300000 */
.L_x_125:
[----:B------:R-:W-:Y:S01]  /*9240*/  ULEA UR8, UR34, UR31, 0x3 ;  /* 0x0000001f22087291 */ /* 0x000fe2000f8e183f */
[----:B-1----:R-:W-:-:S08]  /*9250*/  SHF.L.U32 R0, R12, 0x1f, RZ ;  /* 0x0000001f0c007819 */ /* 0x002fd000000006ff */
[----:B------:R-:W1:Y:S02]  /*9260*/  SYNCS.PHASECHK.TRANS64.TRYWAIT P0, [UR8+0x38400], R0 ;  /* 0x03840000ff0075a7 */ /* 0x000e640008000148 */
[----:B-1----:R-:W-:Y:S05]  /*9270*/  @!P0 BRA `(.L_x_126) ;  /* 0x0000005800b48947 */ /* 0x002fea0003800000 */
.L_x_279:
[----:B------:R-:W-:-:S09]  /*9280*/  ULEA UR9, UR34, UR31, 0x4 ;  /* 0x0000001f22097291 */ /* 0x000fd2000f8e203f */
[----:B------:R-:W2:Y:S01]  /*9290*/  LDS.128 R4, [UR9+0x38510] ;  /* 0x03851009ff047984 */ /* 0x000ea20008000c00 */
        /* <DEDUP_REMOVED lines=8> */
.L_x_127:
[----:B------:R-:W-:Y:S01]  /*9320*/  UIADD3 UR8, UR8, 0x38440, URZ ;  /* 0x0003844008087890 */ /* 0x000fe2000fffe03f */
[----:B------:R-:W-:Y:S02]  /*9330*/  R2UR UR18, R16 ;  /* 0x00000000101272ca */ /* 0x000fe400000e0000 */
[----:B------:R-:W-:Y:S01]  /*9340*/  R2UR UR19, R17 ;  /* 0x00000000111372ca */ /* 0x000fe200000e0000 */
[----:B------:R-:W-:Y:S01]  /*9350*/  UPRMT UR8, UR42, 0x654, UR8 ;  /* 0x000006542a087896 */ /* 0x000fe20008000008 */
[----:B------:R-:W-:Y:S02]  /*9360*/  LOP3.LUT P1, RZ, R2, 0xff, RZ, 0xc0, !PT ;  /* 0x000000ff02ff7812 */ /* 0x000fe4000782c0ff */
[----:B------:R-:W-:-:S04]  /*9370*/  ISETP.NE.U32.AND P0, PT, RZ, UR4, PT ;  /* 0x00000004ff007c0c */ /* 0x000fc8000bf05070 */
[----:B------:R-:W-:Y:S02]  /*9380*/  ISETP.NE.AND.EX P0, PT, RZ, UR5, PT, P0 ;  /* 0x00000005ff007c0c */ /* 0x000fe4000bf05300 */
[----:B---3--:R-:W-:Y:S01]  /*9390*/  SYNCS.ARRIVE.TRANS64.RED.A1T0 RZ, [UR8], RZ ;  /* 0x000000ffffff79a7 */ /* 0x008fe20008100408 */
[----:B------:R-:W-:Y:S02]  /*93a0*/  USHF.L.U32 UR18, UR18, 0x8, URZ ;  /* 0x0000000812127899 */ /* 0x000fe4000800063f */
[----:B------:R-:W-:Y:S02]  /*93b0*/  USHF.L.U32 UR19, UR19, 0x7, URZ ;  /* 0x0000000713137899 */ /* 0x000fe4000800063f */
[----:B------:R-:W-:Y:S10]  /*93c0*/  @!P1 BRA `(.L_x_128) ;  /* 0x00000000000c9947 */ /* 0x000ff40003800000 */
[----:B------:R-:W-:-:S04]  /*93d0*/  DEPBAR {5,4,3,2,1,0} ;  /* 0x0000003f0000791a */ /* 0x000fc80000000000 */
[----:B------:R3:W-:Y:S02]  /*93e0*/  UTMACCTL.IV [UR38] ;  /* 0x00000000260079b9 */ /* 0x0007e40008000000 */
[----:B---3--:R-:W-:Y:S01]  /*93f0*/  NOP ;  /* 0x0000000000007918 */ /* 0x008fe20000000000 */
.L_x_128:
[----:B------:R-:W-:Y:S05]  /*9400*/  @!P0 BRA `(.L_x_129) ;  /* 0x0000000000188947 */ /* 0x000fea0003800000 */
[----:B-1----:R-:W1:Y:S02]  /*9410*/  LDC.64 R2, c[0x0][0x590] ;  /* 0x00016400ff027b82 */ /* 0x002e640000000a00 */
[----:B-1----:R-:W-:-:S06]  /*9420*/  IMAD.WIDE R2, R18, 0x8, R2 ;  /* 0x0000000812027825 */ /* 0x002fcc00078e0202 */
[----:B------:R-:W3:Y:S04]  /*9430*/  LDG.E.64 R2, desc[UR58][R2.64] ;  /* 0x0000003a02027981 */ /* 0x000ee8000c1e1b00 */
[----:B---3--:R-:W3:Y:S02]  /*9440*/  LD.E R0, desc[UR58][R2.64] ;  /* 0x0000003a02007980 */ /* 0x008ee4000c101900 */
[----:B---3--:R-:W-:Y:S01]  /*9450*/  FSETP.NEU.AND P0, PT, R0, RZ, PT ;  /* 0x000000ff0000720b */ /* 0x008fe20003f0d000 */
[----:B------:R-:W-:-:S12]  /*9460*/  BRA `(.L_x_130) ;  /* 0x0000000000247947 */ /* 0x000fd80003800000 */
.L_x_129:
[----:B------:R-:W-:Y:S02]  /*9470*/  ISETP.NE.U32.AND P1, PT, RZ, UR6, PT ;  /* 0x00000006ff007c0c */ /* 0x000fe4000bf25070 */
[----:B------:R-:W-:Y:S02]  /*9480*/  FSETP.NEU.AND P0, PT, RZ, UR32, PT ;  /* 0x00000020ff007c0b */ /* 0x000fe4000bf0d000 */
[----:B------:R-:W-:-:S13]  /*9490*/  ISETP.NE.AND.EX P1, PT, RZ, UR7, PT, P1 ;  /* 0x00000007ff007c0c */ /* 0x000fda000bf25310 */
[----:B------:R-:W-:Y:S05]  /*94a0*/  @!P1 BRA `(.L_x_130) ;  /* 0x0000000000149947 */ /* 0x000fea0003800000 */
[----:B-1----:R-:W1:Y:S01]  /*94b0*/  LDC.64 R2, c[0x0][0x588] ;  /* 0x00016200ff027b82 */ /* 0x002e620000000a00 */
[----:B------:R-:W-:-:S04]  /*94c0*/  IMAD R9, R18, UR28, RZ ;  /* 0x0000001c12097c24 */ /* 0x000fc8000f8e02ff */
[----:B-1----:R-:W-:-:S06]  /*94d0*/  IMAD.WIDE R2, R9, 0x4, R2 ;  /* 0x0000000409027825 */ /* 0x002fcc00078e0202 */
[----:B------:R-:W3:Y:S02]  /*94e0*/  LDG.E R2, desc[UR58][R2.64] ;  /* 0x0000003a02027981 */ /* 0x000ee4000c1e1900 */
[----:B---3--:R-:W-:-:S13]  /*94f0*/  FSETP.NEU.AND P0, PT, R2, RZ, PT ;  /* 0x000000ff0200720b */ /* 0x008fda0003f0d000 */
.L_x_130:
[----:B------:R-:W-:Y:S01]  /*9500*/  UISETP.NE.AND UP0, UPT, UR33, 0x3, UPT ;  /* 0x000000032100788c */ /* 0x000fe2000bf05270 */
[----:B------:R-:W-:-:S05]  /*9510*/  ELECT P1, URZ, PT ;  /* 0x00000000003f782f */ /* 0x000fca0003820000 */
[----:B------:R-:W-:Y:S02]  /*9520*/  PLOP3.LUT P2, PT, PT, PT, UP0, 0x80, 0x0 ;  /* 0x000000000000781c */ /* 0x000fe40003f4f008 */
[----:B------:R-:W-:-:S11]  /*9530*/  PLOP3.LUT P0, PT, P0, P1, PT, 0x2a, 0x0 ;  /* 0x000000000000781c */ /* 0x000fd60000702572 */
[----:B------:R-:W-:Y:S05]  /*9540*/  @!P2 BRA `(.L_x_131) ;  /* 0x000000000004a947 */ /* 0x000fea0003800000 */
[----:B------:R-:W-:Y:S01]  /*9550*/  BPT.TRAP 0x1 ;  /* 0x000000040000795c */ /* 0x000fe20000300000 */
.L_x_131:
[----:B-1----:R-:W-:-:S04]  /*9560*/  MOV R0, 0x1 ;  /* 0x0000000100007802 */ /* 0x002fc80000000f00 */
[----:B------:R-:W-:-:S04]  /*9570*/  SHF.L.U32 R0, R0, 0x1f, RZ ;  /* 0x0000001f00007819 */ /* 0x000fc800000006ff */
[----:B------:R-:W1:Y:S02]  /*9580*/  SYNCS.PHASECHK.TRANS64.TRYWAIT P1, [UR31+0x384e0], R0 ;  /* 0x0384e000ff0075a7 */ /* 0x000e64000802015f */
[----:B-1----:R-:W-:Y:S05]  /*9590*/  @!P1 BRA `(.L_x_132) ;  /* 0x0000005800049947 */ /* 0x002fea0003800000 */
.L_x_280:
[----:B------:R-:W-:Y:S04]  /*95a0*/  BSSY B0, `(.L_x_133) ;  /* 0x0000010000007945 */ /* 0x000fe80003800000 */
[----:B------:R-:W-:Y:S05]  /*95b0*/  @P0 BRA `(.L_x_134) ;  /* 0x0000000000380947 */ /* 0x000fea0003800000 */
[----:B------:R-:W-:Y:S02]  /*95c0*/  UIADD3 UR16, UR31, 0x30000, URZ ;  /* 0x000300001f107890 */ /* 0x000fe4000fffe03f */
[----:B------:R-:W-:Y:S02]  /*95d0*/  UIADD3 UR17, UR31, 0x384c0, URZ ;  /* 0x000384c01f117890 */ /* 0x000fe4000fffe03f */
[----:B------:R-:W-:Y:S02]  /*95e0*/  UIADD3 UR10, UR18, 0x40, URZ ;  /* 0x00000040120a7890 */ /* 0x000fe4000fffe03f */
[----:B------:R-:W-:Y:S01]  /*95f0*/  UIADD3 UR8, UR31, 0x31000, URZ ;  /* 0x000310001f087890 */ /* 0x000fe2000fffe03f */
[----:B------:R-:W-:Y:S01]  /*9600*/  UMOV UR12, 0x0 ;  /* 0x00000000000c7882 */ /* 0x000fe20000000000 */
[----:B------:R-:W-:Y:S01]  /*9610*/  UMOV UR13, 0x10000000 ;  /* 0x10000000000d7882 */ /* 0x000fe20000000000 */
[----:B------:R-:W-:Y:S01]  /*9620*/  UMOV UR11, UR19 ;  /* 0x00000013000b7c82 */ /* 0x000fe20008000000 */
[----:B------:R-:W-:Y:S01]  /*9630*/  UMOV UR9, UR17 ;  /* 0x0000001100097c82 */ /* 0x000fe20008000000 */
[----:B------:R3:W-:Y:S04]  /*9640*/  UTMALDG.2D [UR16], [UR38], desc[UR12] ;  /* 0x00000c10260075b4 */ /* 0x0007e80008009000 */
[----:B------:R3:W-:Y:S02]  /*9650*/  UTMALDG.2D [UR8], [UR38], desc[UR12] ;  /* 0x00000c08260075b4 */ /* 0x0007e40008009000 */
[----:B---3--:R-:W-:Y:S05]  /*9660*/  @!P2 BRA `(.L_x_135) ;  /* 0x000000000004a947 */ /* 0x008fea0003800000 */
[----:B------:R-:W-:Y:S01]  /*9670*/  BPT.TRAP 0x1 ;  /* 0x000000040000795c */ /* 0x000fe20000300000 */
.L_x_135:
[----:B------:R-:W3:Y:S02]  /*9680*/  LDC R2, c[0x0][0x828] ;  /* 0x00020a00ff027b82 */ /* 0x000ee40000000800 */
[----:B---3--:R3:W-:Y:S02]  /*9690*/  SYNCS.ARRIVE.TRANS64.RED.A0TR RZ, [UR31+0x384c0], R2 ;  /* 0x0384c002ffff79a7 */ /* 0x0087e4000830041f */
.L_x_134:
[----:B------:R-:W-:Y:S05]  /*96a0*/  BSYNC B0 ;  /* 0x0000000000007941 */ /* 0x000fea0003800000 */
.L_x_133:
[----:B------:R-:W-:Y:S05]  /*96b0*/  @!P2 BRA `(.L_x_136) ;  /* 0x000000000004a947 */ /* 0x000fea0003800000 */
[----:B------:R-:W-:Y:S01]  /*96c0*/  BPT.TRAP 0x1 ;  /* 0x000000040000795c */ /* 0x000fe20000300000 */
.L_x_136:
[----:B------:R-:W-:-:S04]  /*96d0*/  UIADD3 UR13, UR31, 0x384c0, URZ ;  /* 0x000384c01f0d7890 */ /* 0x000fc8000fffe03f */
[----:B------:R-:W-:-:S09]  /*96e0*/  UPRMT UR16, UR42, 0x654, UR13 ;  /* 0x000006542a107896 */ /* 0x000fd2000800000d */
[----:B------:R-:W-:Y:S01]  /*96f0*/  SYNCS.ARRIVE.TRANS64.RED.A1T0 RZ, [UR16], RZ ;  /* 0x000000ffffff79a7 */ /* 0x000fe20008100410 */
[----:B------:R-:W-:Y:S05]  /*9700*/  @!P2 BRA `(.L_x_137) ;  /* 0x000000000004a947 */ /* 0x000fea0003800000 */
[----:B------:R-:W-:Y:S01]  /*9710*/  BPT.TRAP 0x1 ;  /* 0x000000040000795c */ /* 0x000fe20000300000 */
.L_x_137:
[----:B------:R-:W4:Y:S02]  /*9720*/  SYNCS.PHASECHK.TRANS64.TRYWAIT P1, [UR31+0x384e8], R0 ;  /* 0x0384e800ff0075a7 */ /* 0x000f24000802015f */
[----:B----4-:R-:W-:Y:S05]  /*9730*/  @!P1 BRA `(.L_x_138) ;  /* 0x0000005400b49947 */ /* 0x010fea0003800000 */
.L_x_281:
[----:B------:R-:W-:Y:S04]  /*9740*/  BSSY B0, `(.L_x_139) ;  /* 0x0000012000007945 */ /* 0x000fe80003800000 */
[----:B------:R-:W-:Y:S05]  /*9750*/  @P0 BRA `(.L_x_140) ;  /* 0x0000000000400947 */ /* 0x000fea0003800000 */
[----:B------:R-:W-:Y:S02]  /*9760*/  UIADD3 UR10, UR18, 0x80, URZ ;  /* 0x00000080120a7890 */ /* 0x000fe4000fffe03f */
        /* <DEDUP_REMOVED lines=8> */
[----:B------:R-:W-:Y:S01]  /*97f0*/  UMOV UR21, UR9 ;  /* 0x0000000900157c82 */ /* 0x000fe20008000000 */
[----:B------:R4:W-:Y:S03]  /*9800*/  UTMALDG.2D [UR8], [UR38], desc[UR14] ;  /* 0x00000e08260075b4 */ /* 0x0009e60008009000 */
[----:B------:R4:W-:Y:S02]  /*9810*/  UTMALDG.2D [UR20], [UR38], desc[UR14] ;  /* 0x00000e14260075b4 */ /* 0x0009e40008009000 */
[----:B----4-:R-:W-:Y:S05]  /*9820*/  @!P2 BRA `(.L_x_141) ;  /* 0x000000000004a947 */ /* 0x010fea0003800000 */
[----:B------:R-:W-:Y:S01]  /*9830*/  BPT.TRAP 0x1 ;  /* 0x000000040000795c */ /* 0x000fe20000300000 */
.L_x_141:
[----:B---3--:R-:W3:Y:S02]  /*9840*/  LDC R2, c[0x0][0x828] ;  /* 0x00020a00ff027b82 */ /* 0x008ee40000000800 */
[----:B---3--:R4:W-:Y:S02]  /*9850*/  SYNCS.ARRIVE.TRANS64.RED.A0TR RZ, [UR31+0x384c8], R2 ;  /* 0x0384c802ffff79a7 */ /* 0x0089e4000830041f */
.L_x_140:
[----:B------:R-:W-:Y:S05]  /*9860*/  BSYNC B0 ;  /* 0x0000000000007941 */ /* 0x000fea0003800000 */
.L_x_139:
[----:B------:R-:W-:Y:S05]  /*9870*/  @!P2 BRA `(.L_x_142) ;  /* 0x000000000004a947 */ /* 0x000fea0003800000 */
[----:B------:R-:W-:Y:S01]  /*9880*/  BPT.TRAP 0x1 ;  /* 0x000000040000795c */ /* 0x000fe20000300000 */
.L_x_142:
[----:B------:R-:W-:Y:S02]  /*9890*/  UIADD3 UR9, UR31, 0x384c8, URZ ;  /* 0x000384c81f097890 */ /* 0x000fe4000fffe03f */
[----:B------:R-:W-:Y:S02]  /*98a0*/  UIADD3 UR23, UR19, 0x20, URZ ;  /* 0x0000002013177890 */ /* 0x000fe4000fffe03f */
[----:B------:R-:W-:-:S09]  /*98b0*/  UPRMT UR36, UR42, 0x654, UR9 ;  /* 0x000006542a247896 */ /* 0x000fd20008000009 */
[----:B------:R-:W-:Y:S01]  /*98c0*/  SYNCS.ARRIVE.TRANS64.RED.A1T0 RZ, [UR36], RZ ;  /* 0x000000ffffff79a7 */ /* 0x000fe20008100424 */
[----:B------:R-:W-:Y:S05]  /*98d0*/  @!P2 BRA `(.L_x_143) ;  /* 0x000000000004a947 */ /* 0x000fea0003800000 */
[----:B------:R-:W-:Y:S01]  /*98e0*/  BPT.TRAP 0x1 ;  /* 0x000000040000795c */ /* 0x000fe20000300000 */
.L_x_143:
[----:B------:R-:W5:Y:S02]  /*98f0*/  SYNCS.PHASECHK.TRANS64.TRYWAIT P1, [UR31+0x384f0], R0 ;  /* 0x0384f000ff0075a7 */ /* 0x000f64000802015f */
[----:B-----5:R-:W-:Y:S05]  /*9900*/  @!P1 BRA `(.L_x_144) ;  /* 0x0000005400589947 */ /* 0x020fea0003800000 */
.L_x_282:
        /* <DEDUP_REMOVED lines=13> */
[----:B-1----:R-:W-:Y:S05]  /*99e0*/  @!P2 BRA `(.L_x_147) ;  /* 0x000000000004a947 */ /* 0x002fea0003800000 */
[----:B------:R-:W-:Y:S01]  /*99f0*/  BPT.TRAP 0x1 ;  /* 0x000000040000795c */ /* 0x000fe20000300000 */
.L_x_147:
[----:B---34-:R-:W1:Y:S02]  /*9a00*/  LDC R2, c[0x0][0x828] ;  /* 0x00020a00ff027b82 */ /* 0x018e640000000800 */
[----:B-1----:R1:W-:Y:S02]  /*9a10*/  SYNCS.ARRIVE.TRANS64.RED.A0TR RZ, [UR31+0x384d0], R2 ;  /* 0x0384d002ffff79a7 */ /* 0x0023e4000830041f */
.L_x_146:
[----:B------:R-:W-:Y:S05]  /*9a20*/  BSYNC B0 ;  /* 0x0000000000007941 */ /* 0x000fea0003800000 */
.L_x_145:
[----:B------:R-:W-:Y:S05]  /*9a30*/  @!P2 BRA `(.L_x_148) ;  /* 0x000000000004a947 */ /* 0x000fea0003800000 */
[----:B------:R-:W-:Y:S01]  /*9a40*/  BPT.TRAP 0x1 ;  /* 0x000000040000795c */ /* 0x000fe20000300000 */
.L_x_148:
[----:B------:R-:W-:-:S04]  /*9a50*/  UIADD3 UR17, UR31, 0x384d0, URZ ;  /* 0x000384d01f117890 */ /* 0x000fc8000fffe03f */
[----:B------:R-:W-:-:S09]  /*9a60*/  UPRMT UR35, UR42, 0x654, UR17 ;  /* 0x000006542a237896 */ /* 0x000fd20008000011 */
[----:B------:R-:W-:Y:S01]  /*9a70*/  SYNCS.ARRIVE.TRANS64.RED.A1T0 RZ, [UR35], RZ ;  /* 0x000000ffffff79a7 */ /* 0x000fe20008100423 */
[----:B------:R-:W-:Y:S05]  /*9a80*/  @!P2 BRA `(.L_x_149) ;  /* 0x000000000004a947 */ /* 0x000fea0003800000 */
[----:B------:R-:W-:Y:S01]  /*9a90*/  BPT.TRAP 0x1 ;  /* 0x000000040000795c */ /* 0x000fe20000300000 */
.L_x_149:
[----:B------:R-:W5:Y:S02]  /*9aa0*/  SYNCS.PHASECHK.TRANS64.TRYWAIT P1, [UR31+0x384f8], R0 ;  /* 0x0384f800ff0075a7 */ /* 0x000f64000802015f */
[----:B-----5:R-:W-:Y:S05]  /*9ab0*/  @!P1 BRA `(.L_x_150) ;  /* 0x0000005400049947 */ /* 0x020fea0003800000 */
.L_x_283:
        /* <DEDUP_REMOVED lines=13> */
[----:B-1----:R-:W-:Y:S05]  /*9b90*/  @!P2 BRA `(.L_x_153) ;  /* 0x000000000004a947 */ /* 0x002fea0003800000 */
[----:B------:R-:W-:Y:S01]  /*9ba0*/  BPT.TRAP 0x1 ;  /* 0x000000040000795c */ /* 0x000fe20000300000 */
.L_x_153:
[----:B---34-:R-:W1:Y:S02]  /*9bb0*/  LDC R2, c[0x0][0x828] ;  /* 0x00020a00ff027b82 */ /* 0x018e640000000800 */
[----:B-1----:R1:W-:Y:S02]  /*9bc0*/  SYNCS.ARRIVE.TRANS64.RED.A0TR RZ, [UR31+0x384d8], R2 ;  /* 0x0384d802ffff79a7 */ /* 0x0023e4000830041f */
.L_x_152:
[----:B------:R-:W-:Y:S05]  /*9bd0*/  BSYNC B0 ;  /* 0x0000000000007941 */ /* 0x000fea0003800000 */
.L_x_151:
[----:B------:R-:W-:Y:S05]  /*9be0*/  @!P2 BRA `(.L_x_154) ;  /* 0x000000000004a947 */ /* 0x000fea0003800000 */
[----:B------:R-:W-:Y:S01]  /*9bf0*/  BPT.TRAP 0x1 ;  /* 0x000000040000795c */ /* 0x000fe20000300000 */
.L_x_154:
[----:B------:R-:W-:Y:S02]  /*9c00*/  UIADD3 UR25, UR31, 0x384d8, URZ ;  /* 0x000384d81f197890 */ /* 0x000fe4000fffe03f */
[----:B------:R-:W-:Y:S02]  /*9c10*/  UIADD3 UR15, UR19, 0x40, URZ ;  /* 0x00000040130f7890 */ /* 0x000fe4000fffe03f */
[----:B------:R-:W-:-:S09]  /*9c20*/  UPRMT UR37, UR42, 0x654, UR25 ;  /* 0x000006542a257896 */ /* 0x000fd20008000019 */
[----:B------:R-:W-:Y:S01]  /*9c30*/  SYNCS.ARRIVE.TRANS64.RED.A1T0 RZ, [UR37], RZ ;  /* 0x000000ffffff79a7 */ /* 0x000fe20008100425 */
[----:B------:R-:W-:Y:S05]  /*9c40*/  @!P2 BRA `(.L_x_155) ;  /* 0x000000000004a947 */ /* 0x000fea0003800000 */
[----:B------:R-:W-:Y:S01]  /*9c50*/  BPT.TRAP 0x1 ;  /* 0x000000040000795c */ /* 0x000fe20000300000 */
.L_x_155:
[----:B-1-34-:R-:W-:-:S04]  /*9c60*/  SHF.L.U32 R2, RZ, 0x1f, RZ ;  /* 0x0000001fff027819 */ /* 0x01afc800000006ff */
[----:B------:R-:W1:Y:S02]  /*9c70*/  SYNCS.PHASECHK.TRANS64.TRYWAIT P1, [UR31+0x384e0], R2 ;  /* 0x0384e002ff0075a7 */ /* 0x000e64000802015f */
[----:B-1----:R-:W-:Y:S05]  /*9c80*/  @!P1 BRA `(.L_x_156) ;  /* 0x0000005000a89947 */ /* 0x002fea0003800000 */
.L_x_284:
[----:B------:R-:W-:Y:S04]  /*9c90*/  BSSY B0, `(.L_x_157) ;  /* 0x0000010000007945 */ /* 0x000fe80003800000 */
[----:B------:R-:W-:Y:S05]  /*9ca0*/  @P0 BRA `(.L_x_158) ;  /* 0x0000000000380947 */ /* 0x000fea0003800000 */
        /* <DEDUP_REMOVED lines=10> */
[----:B---3--:R-:W-:Y:S05]  /*9d50*/  @!P2 BRA `(.L_x_159) ;  /* 0x000000000004a947 */ /* 0x008fea0003800000 */
[----:B------:R-:W-:Y:S01]  /*9d60*/  BPT.TRAP 0x1 ;  /* 0x000000040000795c */ /* 0x000fe20000300000 */
.L_x_159:
[----:B-1----:R-:W1:Y:S02]  /*9d70*/  LDC R3, c[0x0][0x828] ;  /* 0x00020a00ff037b82 */ /* 0x002e640000000800 */
[----:B-1----:R3:W-:Y:S02]  /*9d80*/  SYNCS.ARRIVE.TRANS64.RED.A0TR RZ, [UR31+0x384c0], R3 ;  /* 0x0384c003ffff79a7 */ /* 0x0027e4000830041f */
.L_x_158:
[----:B------:R-:W-:Y:S05]  /*9d90*/  BSYNC B0 ;  /* 0x0000000000007941 */ /* 0x000fea0003800000 */
.L_x_157:
[----:B------:R-:W-:Y:S05]  /*9da0*/  @!P2 BRA `(.L_x_160) ;  /* 0x000000000004a947 */ /* 0x000fea0003800000 */
[----:B------:R-:W-:Y:S01]  /*9db0*/  BPT.TRAP 0x1 ;  /* 0x000000040000795c */ /* 0x000fe20000300000 */
.L_x_160:
[----:B------:R-:W-:Y:S01]  /*9dc0*/  SYNCS.ARRIVE.TRANS64.RED.A1T0 RZ, [UR16], RZ ;  /* 0x000000ffffff79a7 */ /* 0x000fe20008100410 */
[----:B------:R-:W-:Y:S05]  /*9dd0*/  @!P2 BRA `(.L_x_161) ;  /* 0x000000000004a947 */ /* 0x000fea0003800000 */
[----:B------:R-:W-:Y:S01]  /*9de0*/  BPT.TRAP 0x1 ;  /* 0x000000040000795c */ /* 0x000fe20000300000 */
.L_x_161:
[----:B------:R-:W4:Y:S02]  /*9df0*/  SYNCS.PHASECHK.TRANS64.TRYWAIT P1, [UR31+0x384e8], R2 ;  /* 0x0384e802ff0075a7 */ /* 0x000f24000802015f */
[----:B----4-:R-:W-:Y:S05]  /*9e00*/  @!P1 BRA `(.L_x_162) ;  /* 0x0000005000609947 */ /* 0x010fea0003800000 */
.L_x_285:
        /* <DEDUP_REMOVED lines=12> */
[----:B----4-:R-:W-:Y:S05]  /*9ed0*/  @!P2 BRA `(.L_x_165) ;  /* 0x000000000004a947 */ /* 0x010fea0003800000 */
[----:B------:R-:W-:Y:S01]  /*9ee0*/  BPT.TRAP 0x1 ;  /* 0x000000040000795c */ /* 0x000fe20000300000 */
.L_x_165:
[----:B-1-3--:R-:W1:Y:S02]  /*9ef0*/  LDC R3, c[0x0][0x828] ;  /* 0x00020a00ff037b82 */ /* 0x00ae640000000800 */
[----:B-1----:R4:W-:Y:S02]  /*9f00*/  SYNCS.ARRIVE.TRANS64.RED.A0TR RZ, [UR31+0x384c8], R3 ;  /* 0x0384c803ffff79a7 */ /* 0x0029e4000830041f */
.L_x_164:
[----:B------:R-:W-:Y:S05]  /*9f10*/  BSYNC B0 ;  /* 0x0000000000007941 */ /* 0x000fea0003800000 */
.L_x_163:
[----:B------:R-:W-:Y:S05]  /*9f20*/  @!P2 BRA `(.L_x_166) ;  /* 0x000000000004a947 */ /* 0x000fea0003800000 */
[----:B------:R-:W-:Y:S01]  /*9f30*/  BPT.TRAP 0x1 ;  /* 0x000000040000795c */ /* 0x000fe20000300000 */
.L_x_166:
[----:B------:R-:W-:Y:S01]  /*9f40*/  SYNCS.ARRIVE.TRANS64.RED.A1T0 RZ, [UR36], RZ ;  /* 0x000000ffffff79a7 */ /* 0x000fe20008100424 */
[----:B------:R-:W-:Y:S01]  /*9f50*/  UIADD3 UR19, UR19, 0x60, URZ ;  /* 0x0000006013137890 */ /* 0x000fe2000fffe03f */
[----:B------:R-:W-:Y:S11]  /*9f60*/  @!P2 BRA `(.L_x_167) ;  /* 0x000000000004a947 */ /* 0x000ff60003800000 */
[----:B------:R-:W-:Y:S01]  /*9f70*/  BPT.TRAP 0x1 ;  /* 0x000000040000795c */ /* 0x000fe20000300000 */
.L_x_167:
[----:B------:R-:W5:Y:S02]  /*9f80*/  SYNCS.PHASECHK.TRANS64.TRYWAIT P1, [UR31+0x384f0], R2 ;  /* 0x0384f002ff0075a7 */ /* 0x000f64000802015f */
[----:B-----5:R-:W-:Y:S05]  /*9f90*/  @!P1 BRA `(.L_x_168) ;  /* 0x0000005000149947 */ /* 0x020fea0003800000 */
.L_x_286:
        /* <DEDUP_REMOVED lines=13> */
.L_x_171:
[----:B---34-:R-:W1:Y:S02]  /*a070*/  LDC R3, c[0x0][0x828] ;  /* 0x00020a00ff037b82 */ /* 0x018e640000000800 */
[----:B-1----:R1:W-:Y:S02]  /*a080*/  SYNCS.ARRIVE.TRANS64.RED.A0TR RZ, [UR31+0x384d0], R3 ;  /* 0x0384d003ffff79a7 */ /* 0x0023e4000830041f */
.L_x_170:
[----:B------:R-:W-:Y:S05]  /*a090*/  BSYNC B0 ;  /* 0x0000000000007941 */ /* 0x000fea0003800000 */
.L_x_169:
[----:B------:R-:W-:Y:S05]  /*a0a0*/  @!P2 BRA `(.L_x_172) ;  /* 0x000000000004a947 */ /* 0x000fea0003800000 */
[----:B------:R-:W-:Y:S01]  /*a0b0*/  BPT.TRAP 0x1 ;  /* 0x000000040000795c */ /* 0x000fe20000300000 */
.L_x_172:
[----:B------:R-:W-:Y:S01]  /*a0c0*/  SYNCS.ARRIVE.TRANS64.RED.A1T0 RZ, [UR35], RZ ;  /* 0x000000ffffff79a7 */ /* 0x000fe20008100423 */
[----:B------:R-:W-:Y:S05]  /*a0d0*/  @!P2 BRA `(.L_x_173) ;  /* 0x000000000004a947 */ /* 0x000fea0003800000 */
[----:B------:R-:W-:Y:S01]  /*a0e0*/  BPT.TRAP 0x1 ;  /* 0x000000040000795c */ /* 0x000fe20000300000 */
.L_x_173:
[----:B------:R-:W5:Y:S02]  /*a0f0*/  SYNCS.PHASECHK.TRANS64.TRYWAIT P1, [UR31+0x384f8], R2 ;  /* 0x0384f802ff0075a7 */ /* 0x000f64000802015f */
[----:B-----5:R-:W-:Y:S05]  /*a100*/  @!P1 BRA `(.L_x_174) ;  /* 0x0000004c00d09947 */ /* 0x020fea0003800000 */
.L_x_287:
        /* <DEDUP_REMOVED lines=15> */
.L_x_177:
[----:B------:R-:W1:Y:S02]  /*a200*/  LDC R2, c[0x0][0x828] ;  /* 0x00020a00ff027b82 */ /* 0x000e640000000800 */
[----:B-1----:R1:W-:Y:S02]  /*a210*/  SYNCS.ARRIVE.TRANS64.RED.A0TR RZ, [UR31+0x384d8], R2 ;  /* 0x0384d802ffff79a7 */ /* 0x0023e4000830041f */
.L_x_176:
[----:B------:R-:W-:Y:S05]  /*a220*/  BSYNC B0 ;  /* 0x0000000000007941 */ /* 0x000fea0003800000 */
.L_x_175:
[----:B------:R-:W-:Y:S05]  /*a230*/  @!P2 BRA `(.L_x_178) ;  /* 0x000000000004a947 */ /* 0x000fea0003800000 */
[----:B------:R-:W-:Y:S01]  /*a240*/  BPT.TRAP 0x1 ;  /* 0x000000040000795c */ /* 0x000fe20000300000 */
.L_x_178:
[----:B--2---:R-:W-:Y:S01]  /*a250*/  ISETP.NE.AND P0, PT, R7, RZ, PT ;  /* 0x000000ff0700720c */ /* 0x004fe20003f05270 */
[----:B------:R-:W-:Y:S01]  /*a260*/  SYNCS.ARRIVE.TRANS64.RED.A1T0 RZ, [UR37], RZ ;  /* 0x000000ffffff79a7 */ /* 0x000fe20008100425 */
[CC--:B------:R-:W-:Y:S02]  /*a270*/  ISETP.NE.AND P3, PT, R18.reuse, R6.reuse, PT ;  /* 0x000000061200720c */ /* 0x0c0fe40003f65270 */
[----:B------:R-:W-:-:S13]  /*a280*/  ISETP.EQ.OR P0, PT, R18, R6, !P0 ;  /* 0x000000061200720c */ /* 0x000fda0004702670 */
[----:B------:R-:W-:Y:S05]  /*a290*/  @P0 BRA `(.L_x_179) ;  /* 0x0000000400040947 */ /* 0x000fea0003800000 */
[----:B------:R-:W-:Y:S01]  /*a2a0*/  ELECT P0, URZ, PT ;  /* 0x00000000003f782f */ /* 0x000fe20003800000 */
[----:B------:R-:W-:-:S12]  /*a2b0*/  BSSY B0, `(.L_x_180) ;  /* 0x0000032000007945 */ /* 0x000fd80003800000 */
[----:B------:R-:W-:Y:S05]  /*a2c0*/  @!P0 BRA `(.L_x_181) ;  /* 0x0000000000c08947 */ /* 0x000fea0003800000 */
[----:B-1-34-:R-:W1:Y:S08]  /*a2d0*/  LDC.64 R2, c[0x0][0x290] ;  /* 0x0000a400ff027b82 */ /* 0x01ae700000000a00 */
[----:B------:R-:W2:Y:S08]  /*a2e0*/  LDC.64 R14, c[0x0][0x808] ;  /* 0x00020200ff0e7b82 */ /* 0x000eb00000000a00 */
[----:B------:R-:W3:Y:S01]  /*a2f0*/  LDC.64 R16, c[0x0][0x810] ;  /* 0x00020400ff107b82 */ /* 0x000ee20000000a00 */
[----:B-1----:R-:W-:-:S05]  /*a300*/  IMAD.WIDE R2, R6, 0xc, R2 ;  /* 0x0000000c06027825 */ /* 0x002fca00078e0202 */
[----:B------:R1:W5:Y:S04]  /*a310*/  LDG.E R10, desc[UR58][R2.64] ;  /* 0x0000003a020a7981 */ /* 0x000368000c1e1900 */
[----:B------:R1:W5:Y:S01]  /*a320*/  LDG.E R13, desc[UR58][R2.64+0x4] ;  /* 0x0000043a020d7981 */ /* 0x000362000c1e1900 */
[----:B--2---:R-:W-:Y:S02]  /*a330*/  ISETP.NE.U32.AND P0, PT, R14, RZ, PT ;  /* 0x000000ff0e00720c */ /* 0x004fe40003f05070 */
[----:B------:R-:W-:Y:S02]  /*a340*/  SHF.R.S32.HI R8, RZ, 0x1f, R6 ;  /* 0x0000001fff087819 */ /* 0x000fe40000011406 */
[----:B------:R-:W-:Y:S02]  /*a350*/  ISETP.NE.AND.EX P0, PT, R15, RZ, PT, P0 ;  /* 0x000000ff0f00720c */ /* 0x000fe40003f05300 */
[----:B---3--:R-:W-:-:S04]  /*a360*/  ISETP.NE.U32.AND P1, PT, R16, RZ, PT ;  /* 0x000000ff1000720c */ /* 0x008fc80003f25070 */
[----:B------:R-:W-:-:S07]  /*a370*/  ISETP.NE.AND.EX P1, PT, R17, RZ, PT, P1 ;  /* 0x000000ff1100720c */ /* 0x000fce0003f25310 */
[----:B-1----:R-:W-:Y:S06]  /*a380*/  @!P0 BRA `(.L_x_182) ;  /* 0x0000000000108947 */ /* 0x002fec0003800000 */
[----:B------:R-:W-:-:S04]  /*a390*/  LEA R2, P0, R6, R14, 0x3 ;  /* 0x0000000e06027211 */ /* 0x000fc800078018ff */
[----:B------:R-:W-:-:S06]  /*a3a0*/  LEA.HI.X R3, R6, R15, R8, 0x3, P0 ;  /* 0x0000000f06037211 */ /* 0x000fcc00000f1c08 */
[----:B------:R-:W2:Y:S04]  /*a3b0*/  LDG.E.64 R2, desc[UR58][R2.64] ;  /* 0x0000003a02027981 */ /* 0x000ea8000c1e1b00 */
[----:B--2---:R1:W-:Y:S02]  /*a3c0*/  STS.64 [UR30], R2 ;  /* 0x00000002ff007988 */ /* 0x0043e40008000a1e */
.L_x_182:
[----:B------:R-:W-:Y:S05]  /*a3d0*/  @!P1 BRA `(.L_x_181) ;  /* 0x00000000007c9947 */ /* 0x000fea0003800000 */
[----:B-1----:R-:W-:-:S04]  /*a3e0*/  LEA R2, P0, R6, R16, 0x3 ;  /* 0x0000001006027211 */ /* 0x002fc800078018ff */
[----:B------:R-:W-:Y:S02]  /*a3f0*/  LEA.HI.X R3, R6, R17, R8, 0x3, P0 ;  /* 0x0000001106037211 */ /* 0x000fe400000f1c08 */
[----:B------:R-:W1:Y:S04]  /*a400*/  LDS R8, [UR30+0x1c] ;  /* 0x00001c1eff087984 */ /* 0x000e680008000800 */
[----:B------:R-:W2:Y:S01]  /*a410*/  LDG.E.64 R2, desc[UR58][R2.64] ;  /* 0x0000003a02027981 */ /* 0x000ea2000c1e1b00 */
[----:B------:R-:W-:-:S03]  /*a420*/  IMAD.U32 R16, RZ, RZ, UR30 ;  /* 0x0000001eff107e24 */ /* 0x000fc6000f8e00ff */
[----:B------:R-:W-:Y:S02]  /*a430*/  STS [UR30+0x30], RZ ;  /* 0x000030ffff007988 */ /* 0x000fe4000800081e */
[----:B------:R-:W-:-:S05]  /*a440*/  SHF.R.U64 R16, R16, 0x4, RZ ;  /* 0x0000000410107819 */ /* 0x000fca00000012ff */
        /* <DEDUP_REMOVED lines=10> */
[----:B------:R1:W-:Y:S04]  /*a4f0*/  STS [UR30+0x1c], R8 ;  /* 0x00001c08ff007988 */ /* 0x0003e8000800081e */
[----:B------:R-:W2:Y:S01]  /*a500*/  LDS R11, [UR30+0x1c] ;  /* 0x00001c1eff0b7984 */ /* 0x000ea20008000800 */
[----:B-1---5:R-:W-:Y:S01]  /*a510*/  VIADD R8, R10, 0xffffffff ;  /* 0xffffffff0a087836 */ /* 0x022fe20000000000 */
[----:B--2---:R-:W-:-:S05]  /*a520*/  LOP3.LUT R11, R11, 0xf0, RZ, 0xb8, !PT ;  /* 0x000000f00b0b7812 */ /* 0x004fca00078eb8ff */
[----:B------:R1:W-:Y:S04]  /*a530*/  STS [UR30+0x1c], R11 ;  /* 0x00001c0bff007988 */ /* 0x0003e8000800081e */
[----:B------:R-:W2:Y:S01]  /*a540*/  LDS R9, [UR30+0x1c] ;  /* 0x00001c1eff097984 */ /* 0x000ea20008000800 */
[----:B-1----:R-:W-:Y:S02]  /*a550*/  CS2R R10, SRZ ;  /* 0x00000000000a7805 */ /* 0x002fe4000001ff00 */
[----:B--2---:R-:W-:Y:S01]  /*a560*/  LOP3.LUT R17, R9, 0xf00, RZ, 0xb8, !PT ;  /* 0x00000f0009117812 */ /* 0x004fe200078eb8ff */
[----:B------:R-:W-:-:S04]  /*a570*/  VIADD R9, R13, 0xffffffff ;  /* 0xffffffff0d097836 */ /* 0x000fc80000000000 */
[----:B------:R-:W-:Y:S04]  /*a580*/  STS.64 [UR30+0x18], R16 ;  /* 0x00001810ff007988 */ /* 0x000fe80008000a1e */
[----:B------:R-:W1:Y:S04]  /*a590*/  LDS R15, [UR30+0x1c] ;  /* 0x00001c1eff0f7984 */ /* 0x000e680008000800 */
[----:B------:R2:W-:Y:S01]  /*a5a0*/  STS.128 [UR30+0x20], R8 ;  /* 0x00002008ff007988 */ /* 0x0005e20008000c1e */
[----:B-1----:R-:W-:-:S05]  /*a5b0*/  LOP3.LUT R2, R15, 0xf000, RZ, 0xb8, !PT ;  /* 0x0000f0000f027812 */ /* 0x002fca00078eb8ff */
[----:B------:R2:W-:Y:S02]  /*a5c0*/  STS [UR30+0x1c], R2 ;  /* 0x00001c02ff007988 */ /* 0x0005e4000800081e */
.L_x_181:
[----:B------:R-:W-:Y:S05]  /*a5d0*/  BSYNC B0 ;  /* 0x0000000000007941 */ /* 0x000fea0003800000 */
.L_x_180:
[----:B-12---:R-:W1:Y:S01]  /*a5e0*/  S2R R2, SR_LANEID ;  /* 0x0000000000027919 */ /* 0x006e620000000000 */
[----:B------:R-:W-:Y:S01]  /*a5f0*/  NOP ;  /* 0x0000000000007918 */ /* 0x000fe20000000000 */
[----:B------:R-:W-:Y:S01]  /*a600*/  ELECT P0, URZ, PT ;  /* 0x00000000003f782f */ /* 0x000fe20003800000 */
[----:B------:R-:W-:Y:S01]  /*a610*/  BSSY B0, `(.L_x_183) ;  /* 0x0000008000007945 */ /* 0x000fe20003800000 */
[----:B-1----:R-:W-:-:S05]  /*a620*/  IMAD.SHL.U32 R8, R2, 0x4, RZ ;  /* 0x0000000402087824 */ /* 0x002fca00078e00ff */
[----:B------:R1:W2:Y:S01]  /*a630*/  LDS R9, [R8+UR30] ;  /* 0x0000001e08097984 */ /* 0x0002a20008000800 */
[----:B------:R-:W-:-:S05]  /*a640*/  IADD3 R2, P1, R8, UR38, RZ ;  /* 0x0000002608027c10 */ /* 0x000fca000ff3e0ff */
[----:B---34-:R-:W-:Y:S01]  /*a650*/  IMAD.X R3, RZ, RZ, UR39, P1 ;  /* 0x00000027ff037e24 */ /* 0x018fe200088e06ff */
[----:B------:R-:W-:Y:S07]  /*a660*/  @!P0 BRA `(.L_x_184) ;  /* 0x0000000000088947 */ /* 0x000fee0003800000 */
[----:B------:R0:W-:Y:S01]  /*a670*/  UTMACMDFLUSH ;  /* 0x00000000000079b7 */ /* 0x0001e20000000000 */
[----:B------:R-:W-:-:S04]  /*a680*/  DEPBAR.LE SB0, 0x0 ;  /* 0x000080000000791a */ /* 0x000fc80000000000 */
.L_x_184:
[----:B------:R-:W-:Y:S05]  /*a690*/  BSYNC B0 ;  /* 0x0000000000007941 */ /* 0x000fea0003800000 */
.L_x_183:
[----:B--2---:R2:W5:Y:S02]  /*a6a0*/  ATOMG.E.EXCH.STRONG.GPU PT, RZ, [R2], R9 ;  /* 0x0000000902ff73a8 */ /* 0x00456400041ee100 */
.L_x_179:
[----:B------:R-:W-:Y:S01]  /*a6b0*/  UIADD3 UR34, UR34, 0x1, URZ ;  /* 0x0000000122227890 */ /* 0x000fe2000fffe03f */
[----:B------:R-:W-:Y:S01]  /*a6c0*/  ISETP.NE.AND P0, PT, R7, RZ, PT ;  /* 0x000000ff0700720c */ /* 0x000fe20003f05270 */
[----:B------:R-:W-:Y:S01]  /*a6d0*/  IMAD.MOV.U32 R16, RZ, RZ, R4 ;  /* 0x000000ffff107224 */ /* 0x000fe200078e0004 */
[----:B-12---:R-:W-:Y:S01]  /*a6e0*/  SEL R2, RZ, 0x1, !P3 ;  /* 0x00000001ff027807 */ /* 0x006fe20005800000 */
[----:B------:R-:W-:Y:S01]  /*a6f0*/  UISETP.NE.AND UP0, UPT, UR34, 0x8, UPT ;  /* 0x000000082200788c */ /* 0x000fe2000bf05270 */
[----:B------:R-:W-:Y:S02]  /*a700*/  IMAD.MOV.U32 R17, RZ, RZ, R5 ;  /* 0x000000ffff117224 */ /* 0x000fe400078e0005 */
[----:B------:R-:W-:Y:S01]  /*a710*/  IMAD.MOV.U32 R18, RZ, RZ, R6 ;  /* 0x000000ffff127224 */ /* 0x000fe200078e0006 */
[----:B------:R-:W-:Y:S02]  /*a720*/  USEL UR8, URZ, 0x1, UP0 ;  /* 0x000000013f087887 */ /* 0x000fe40008000000 */
[----:B------:R-:W-:-:S04]  /*a730*/  USEL UR34, UR34, URZ, UP0 ;  /* 0x0000003f22227287 */ /* 0x000fc80008000000 */
[----:B------:R-:W-:Y:S01]  /*a740*/  LOP3.LUT R12, R12, UR8, RZ, 0x3c, !PT ;  /* 0x000000080c0c7c12 */ /* 0x000fe2000f8e3cff */
[----:B------:R-:W-:Y:S07]  /*a750*/  @P0 BRA `(.L_x_185) ;  /* 0xffffffe800a80947 */ /* 0x000fee000383ffff */
[----:B-----5:R-:W-:Y:S01]  /*a760*/  ELECT P0, URZ, PT ;  /* 0x00000000003f782f */ /* 0x020fe20003800000 */
[----:B------:R-:W-:-:S12]  /*a770*/  BSSY B0, `(.L_x_186) ;  /* 0x0000017000007945 */ /* 0x000fd80003800000 */
[----:B------:R-:W-:Y:S05]  /*a780*/  @!P0 BRA `(.L_x_187) ;  /* 0x0000000000548947 */ /* 0x000fea0003800000 */
[----:B------:R-:W-:Y:S05]  /*a790*/  @!P2 BRA `(.L_x_188) ;  /* 0x000000000004a947 */ /* 0x000fea0003800000 */
[----:B------:R-:W-:Y:S01]  /*a7a0*/  BPT.TRAP 0x1 ;  /* 0x000000040000795c */ /* 0x000fe20000300000 */
.L_x_188:
[----:B------:R-:W1:Y:S02]  /*a7b0*/  SYNCS.PHASECHK.TRANS64.TRYWAIT P0, [UR31+0x384e0], R0 ;  /* 0x0384e000ff0075a7 */ /* 0x000e64000800015f */
[----:B-1----:R-:W-:Y:S05]  /*a7c0*/  @!P0 BRA `(.L_x_189) ;  /* 0x0000004800388947 */ /* 0x002fea0003800000 */
.L_x_288:
[----:B------:R-:W-:Y:S05]  /*a7d0*/  @!P2 BRA `(.L_x_190) ;  /* 0x000000000004a947 */ /* 0x000fea0003800000 */
[----:B------:R-:W-:Y:S01]  /*a7e0*/  BPT.TRAP 0x1 ;  /* 0x000000040000795c */ /* 0x000fe20000300000 */
.L_x_190:
[----:B------:R-:W2:Y:S02]  /*a7f0*/  SYNCS.PHASECHK.TRANS64.TRYWAIT P0, [UR31+0x384e8], R0 ;  /* 0x0384e800ff0075a7 */ /* 0x000ea4000800015f */
[----:B--2---:R-:W-:Y:S05]  /*a800*/  @!P0 BRA `(.L_x_191) ;  /* 0x0000004800408947 */ /* 0x004fea0003800000 */
.L_x_289:
[----:B------:R-:W-:Y:S05]  /*a810*/  @!P2 BRA `(.L_x_192) ;  /* 0x000000000004a947 */ /* 0x000fea0003800000 */
[----:B------:R-:W-:Y:S01]  /*a820*/  BPT.TRAP 0x1 ;  /* 0x000000040000795c */ /* 0x000fe20000300000 */
.L_x_192:
[----:B------:R-:W2:Y:S02]  /*a830*/  SYNCS.PHASECHK.TRANS64.TRYWAIT P0, [UR31+0x384f0], R0 ;  /* 0x0384f000ff0075a7 */ /* 0x000ea4000800015f */
[----:B--2---:R-:W-:Y:S05]  /*a840*/  @!P0 BRA `(.L_x_193) ;  /* 0x0000004800488947 */ /* 0x004fea0003800000 */
.L_x_290:
[----:B------:R-:W-:Y:S05]  /*a850*/  @!P2 BRA `(.L_x_194) ;  /* 0x000000000004a947 */ /* 0x000fea0003800000 */
[----:B------:R-:W-:Y:S01]  /*a860*/  BPT.TRAP 0x1 ;  /* 0x000000040000795c */ /* 0x000fe20000300000 */
.L_x_194:
[----:B-1----:R-:W-:-:S05]  /*a870*/  IMAD.MOV.U32 R0, RZ, RZ, 0x1 ;  /* 0x00000001ff007424 */ /* 0x002fca00078e00ff */
[----:B------:R-:W-:-:S07]  /*a880*/  SHF.L.U32 R0, R0, 0x1f, RZ ;  /* 0x0000001f00007819 */ /* 0x000fce00000006ff */
.L_x_195:
[----:B-1-34-:R-:W-:-:S04]  /*a890*/  IMAD.U32 R3, RZ, RZ, UR31 ;  /* 0x0000001fff037e24 */ /* 0x01afc8000f8e00ff */
[----:B------:R1:W2:Y:S03]  /*a8a0*/  SYNCS.PHASECHK.TRANS64.TRYWAIT P0, [R3+URZ+0x384f8], R0 ;  /* 0x0384f800030075a7 */ /* 0x0002a6000800017f */
[----:B--2---:R-:W-:Y:S05]  /*a8b0*/  @!P0 NANOSLEEP.SYNCS 0x989680 ;  /* 0x009896800000895d */ /* 0x004fea0003900000 */
[----:B------:R-:W2:Y:S02]  /*a8c0*/  @!P0 SYNCS.PHASECHK.TRANS64 P0, [R3+URZ+0x384f8], R0 ;  /* 0x0384f800030085a7 */ /* 0x000ea4000800007f */
[----:B--2---:R-:W-:Y:S05]  /*a8d0*/  @!P0 BRA `(.L_x_195) ;  /* 0xfffffffc00ec8947 */ /* 0x004fea000383ffff */
.L_x_187:
[----:B------:R-:W-:Y:S05]  /*a8e0*/  BSYNC B0 ;  /* 0x0000000000007941 */ /* 0x000fea0003800000 */
.L_x_186:
[----:B------:R-:W-:Y:S05]  /*a8f0*/  EXIT ;  /* 0x000000000000794d */ /* 0x000fea0003800000 */
.L_x_116:
[----:B------:R-:W1:Y:S01]  /*a900*/  S2UR UR4, SR_CTAID.Y ;  /* 0x00000000000479c3 */ /* 0x000e620000002600 */
[----:B------:R-:W3:Y:S01]  /*a910*/  S2R R37, SR_LANEID ;  /* 0x0000000000257919 */ /* 0x000ee20000000000 */
[----:B------:R-:W-:Y:S01]  /*a920*/  ELECT P0, URZ, PT ;  /* 0x00000000003f782f */ /* 0x000fe20003800000 */
[----:B------:R-:W-:Y:S01]  /*a930*/  BSSY B0, `(.L_x_196) ;  /* 0x0000037000007945 */ /* 0x000fe20003800000 */
[----:B------:R-:W-:Y:S01]  /*a940*/  ULDC.64 UR12, c[0x0][0x508] ;  /* 0x00014200000c7ab9 */ /* 0x000fe20000000a00 */
[----:B-1----:R-:W-:-:S04]  /*a950*/  UIMAD UR4, UR4, UR41, UR40 ;  /* 0x00000029040472a4 */ /* 0x002fc8000f8e0228 */
[----:B------:R-:W-:-:S06]  /*a960*/  UIMAD.WIDE UR12, UR4, 0x80, UR12 ;  /* 0x00000080040c78a5 */ /* 0x000fcc000f8e020c */
[----:B------:R-:W-:Y:S06]  /*a970*/  @!P0 BRA `(.L_x_197) ;  /* 0x0000000000c88947 */ /* 0x000fec0003800000 */
[----:B------:R-:W1:Y:S01]  /*a980*/  LDC.64 R8, c[0x0][0x300] ;  /* 0x0000c000ff087b82 */ /* 0x000e620000000a00 */
[----:B------:R-:W-:Y:S02]  /*a990*/  UMOV UR4, 0x400 ;  /* 0x0000040000047882 */ /* 0x000fe40000000000 */
[----:B--2---:R-:W-:-:S05]  /*a9a0*/  ULEA UR4, UR42, UR4, 0x18 ;  /* 0x000000042a047291 */ /* 0x004fca000f8ec03f */
[----:B------:R-:W1:Y:S08]  /*a9b0*/  LDC.64 R10, c[0x0][0x308] ;  /* 0x0000c200ff0a7b82 */ /* 0x000e700000000a00 */
[----:B------:R-:W2:Y:S08]  /*a9c0*/  LDC.64 R4, c[0x0][0x330] ;  /* 0x0000cc00ff047b82 */ /* 0x000eb00000000a00 */
[----:B------:R-:W2:Y:S01]  /*a9d0*/  LDC.64 R6, c[0x0][0x338] ;  /* 0x0000ce00ff067b82 */ /* 0x000ea20000000a00 */
[----:B-1----:R1:W-:Y:S07]  /*a9e0*/  STS.128 [UR4+0x38600], R8 ;  /* 0x03860008ff007988 */ /* 0x0023ee0008000c04 */
[----:B------:R-:W4:Y:S08]  /*a9f0*/  LDC.64 R32, c[0x0][0x310] ;  /* 0x0000c400ff207b82 */ /* 0x000f300000000a00 */
[----:B------:R-:W4:Y:S01]  /*aa00*/  LDC.64 R34, c[0x0][0x318] ;  /* 0x0000c600ff227b82 */ /* 0x000f220000000a00 */
[----:B--2---:R2:W-:Y:S07]  /*aa10*/  STS.128 [UR4+0x38630], R4 ;  /* 0x03863004ff007988 */ /* 0x0045ee0008000c04 */
[----:B------:R-:W5:Y:S08]  /*aa20*/  LDC.64 R28, c[0x0][0x320] ;  /* 0x0000c800ff1c7b82 */ /* 0x000f700000000a00 */
[----:B------:R-:W5:Y:S08]  /*aa30*/  LDC.64 R30, c[0x0][0x328] ;  /* 0x0000ca00ff1e7b82 */ /* 0x000f700000000a00 */
[----:B------:R-:W3:Y:S01]  /*aa40*/  LDC.64 R24, c[0x0][0x340] ;  /* 0x0000d000ff187b82 */ /* 0x000ee20000000a00 */
[----:B----4-:R4:W-:Y:S07]  /*aa50*/  STS.128 [UR4+0x38610], R32 ;  /* 0x03861020ff007988 */ /* 0x0109ee0008000c04 */
[----:B------:R-:W3:Y:S08]  /*aa60*/  LDC.64 R26, c[0x0][0x348] ;  /* 0x0000d200ff1a7b82 */ /* 0x000ef00000000a00 */
[----:B------:R-:W2:Y:S01]  /*aa70*/  LDC.64 R20, c[0x0][0x350] ;  /* 0x0000d400ff147b82 */ /* 0x000ea20000000a00 */
[----:B-----5:R5:W-:Y:S07]  /*aa80*/  STS.128 [UR4+0x38620], R28 ;  /* 0x0386201cff007988 */ /* 0x020bee0008000c04 */
[----:B------:R-:W2:Y:S08]  /*aa90*/  LDC.64 R22, c[0x0][0x358] ;  /* 0x0000d600ff167b82 */ /* 0x000eb00000000a00 */
[----:B------:R-:W4:Y:S01]  /*aaa0*/  LDC.64 R12, c[0x0][0x360] ;  /* 0x0000d800ff0c7b82 */ /* 0x000f220000000a00 */
[----:B---3--:R3:W-:Y:S07]  /*aab0*/  STS.128 [UR4+0x38640], R24 ;  /* 0x03864018ff007988 */ /* 0x0087ee0008000c04 */
[----:B------:R-:W4:Y:S08]  /*aac0*/  LDC.64 R14, c[0x0][0x368] ;  /* 0x0000da00ff0e7b82 */ /* 0x000f300000000a00 */
[----:B-1----:R-:W1:Y:S01]  /*aad0*/  LDC.64 R8, c[0x0][0x370] ;  /* 0x0000dc00ff087b82 */ /* 0x002e620000000a00 */
[----:B--2---:R2:W-:Y:S07]  /*aae0*/  STS.128 [UR4+0x38650], R20 ;  /* 0x03865014ff007988 */ /* 0x0045ee0008000c04 */
[----:B------:R-:W1:Y:S08]  /*aaf0*/  LDC.64 R10, c[0x0][0x378] ;  /* 0x0000de00ff0a7b82 */ /* 0x000e700000000a00 */
[----:B------:R-:W5:Y:S01]  /*ab00*/  LDC.64 R4, c[0x0][0x410] ;  /* 0x00010400ff047b82 */ /* 0x000f620000000a00 */
[----:B----4-:R4:W-:Y:S07]  /*ab10*/  STS.128 [UR4+0x38660], R12 ;  /* 0x0386600cff007988 */ /* 0x0109ee0008000c04 */
[----:B------:R-:W5:Y:S01]  /*ab20*/  LDC.64 R6, c[0x0][0x418] ;  /* 0x00010600ff067b82 */ /* 0x000f620000000a00 */
[----:B-1----:R1:W-:Y:S07]  /*ab30*/  STS.128 [UR4+0x38670], R8 ;  /* 0x03867008ff007988 */ /* 0x0023ee0008000c04 */
[----:B------:R-:W2:Y:S08]  /*ab40*/  LDC.64 R32, c[0x0][0x400] ;  /* 0x00010000ff207b82 */ /* 0x000eb00000000a00 */
[----:B------:R-:W2:Y:S01]  /*ab50*/  LDC.64 R34, c[0x0][0x408] ;  /* 0x00010200ff227b82 */ /* 0x000ea20000000a00 */
[----:B-----5:R5:W-:Y:S07]  /*ab60*/  STS.128 [UR4+0x38690], R4 ;  /* 0x03869004ff007988 */ /* 0x020bee0008000c04 */
[----:B------:R-:W4:Y:S08]  /*ab70*/  LDC.64 R28, c[0x0][0x420] ;  /* 0x00010800ff1c7b82 */ /* 0x000f300000000a00 */
[----:B------:R-:W4:Y:S08]  /*ab80*/  LDC.64 R30, c[0x0][0x428] ;  /* 0x00010a00ff1e7b82 */ /* 0x000f300000000a00 */
[----:B---3--:R-:W3:Y:S01]  /*ab90*/  LDC.64 R24, c[0x0][0x430] ;  /* 0x00010c00ff187b82 */ /* 0x008ee20000000a00 */
[----:B--2---:R2:W-:Y:S07]  /*aba0*/  STS.128 [UR4+0x38680], R32 ;  /* 0x03868020ff007988 */ /* 0x0045ee0008000c04 */
[----:B------:R-:W3:Y:S08]  /*abb0*/  LDC.64 R26, c[0x0][0x438] ;  /* 0x00010e00ff1a7b82 */ /* 0x000ef00000000a00 */
[----:B------:R-:W5:Y:S01]  /*abc0*/  LDC.64 R20, c[0x0][0x440] ;  /* 0x00011000ff147b82 */ /* 0x000f620000000a00 */
[----:B----4-:R2:W-:Y:S07]  /*abd0*/  STS.128 [UR4+0x386a0], R28 ;  /* 0x0386a01cff007988 */ /* 0x0105ee0008000c04 */
[----:B------:R-:W5:Y:S08]  /*abe0*/  LDC.64 R22, c[0x0][0x448] ;  /* 0x00011200ff167b82 */ /* 0x000f700000000a00 */
[----:B------:R-:W4:Y:S01]  /*abf0*/  LDC.64 R12, c[0x0][0x450] ;  /* 0x00011400ff0c7b82 */ /* 0x000f220000000a00 */
[----:B---3--:R2:W-:Y:S07]  /*ac00*/  STS.128 [UR4+0x386b0], R24 ;  /* 0x0386b018ff007988 */ /* 0x0085ee0008000c04 */
[----:B------:R-:W4:Y:S08]  /*ac10*/  LDC.64 R14, c[0x0][0x458] ;  /* 0x00011600ff0e7b82 */ /* 0x000f300000000a00 */
[----:B-1----:R-:W1:Y:S01]  /*ac20*/  LDC.64 R8, c[0x0][0x460] ;  /* 0x00011800ff087b82 */ /* 0x002e620000000a00 */
[----:B-----5:R2:W-:Y:S07]  /*ac30*/  STS.128 [UR4+0x386c0], R20 ;  /* 0x0386c014ff007988 */ /* 0x0205ee0008000c04 */
[----:B------:R-:W1:Y:S08]  /*ac40*/  LDC.64 R10, c[0x0][0x468] ;  /* 0x00011a00ff0a7b82 */ /* 0x000e700000000a00 */
[----:B------:R-:W3:Y:S01]  /*ac50*/  LDC.64 R4, c[0x0][0x470] ;  /* 0x00011c00ff047b82 */ /* 0x000ee20000000a00 */
[----:B----4-:R2:W-:Y:S07]  /*ac60*/  STS.128 [UR4+0x386d0], R12 ;  /* 0x0386d00cff007988 */ /* 0x0105ee0008000c04 */
[----:B------:R-:W3:Y:S01]  /*ac70*/  LDC.64 R6, c[0x0][0x478] ;  /* 0x00011e00ff067b82 */ /* 0x000ee20000000a00 */
[----:B-1----:R2:W-:Y:S04]  /*ac80*/  STS.128 [UR4+0x386e0], R8 ;  /* 0x0386e008ff007988 */ /* 0x0025e80008000c04 */
[----:B---3--:R2:W-:Y:S02]  /*ac90*/  STS.128 [UR4+0x386f0], R4 ;  /* 0x0386f004ff007988 */ /* 0x0085e40008000c04 */
.L_x_197:
[----:B--2---:R-:W-:Y:S05]  /*aca0*/  BSYNC B0 ;  /* 0x0000000000007941 */ /* 0x004fea0003800000 */
.L_x_196:
[----:B------:R-:W-:Y:S01]  /*acb0*/  ELECT P0, URZ, PT ;  /* 0x00000000003f782f */ /* 0x000fe20003800000 */
[----:B------:R-:W-:Y:S01]  /*acc0*/  NOP ;  /* 0x0000000000007918 */ /* 0x000fe20000000000 */
[----:B------:R-:W-:Y:S11]  /*acd0*/  BSSY B0, `(.L_x_198) ;  /* 0x0000052000007945 */ /* 0x000ff60003800000 */
[----:B------:R-:W-:Y:S05]  /*ace0*/  @!P0 BRA `(.L_x_199) ;  /* 0x0000000400408947 */ /* 0x000fea0003800000 */
[C---:B------:R-:W-:Y:S01]  /*acf0*/  IMAD.SHL.U32 R20, R18.reuse, 0x8, RZ ;  /* 0x0000000812147824 */ /* 0x040fe200078e00ff */
[----:B------:R-:W-:Y:S01]  /*ad00*/  ULDC.64 UR4, c[0x0][0x518] ;  /* 0x0001460000047ab9 */ /* 0x000fe20000000a00 */
[----:B------:R-:W-:Y:S01]  /*ad10*/  ULDC.64 UR6, c[0x0][0x528] ;  /* 0x00014a0000067ab9 */ /* 0x000fe20000000a00 */
[----:B------:R-:W-:Y:S02]  /*ad20*/  SHF.L.U64.HI R3, R18, 0x3, R3 ;  /* 0x0000000312037819 */ /* 0x000fe40000010203 */
[C---:B------:R-:W-:Y:S02]  /*ad30*/  IADD3 R6, P0, R20.reuse, UR4, RZ ;  /* 0x0000000414067c10 */ /* 0x040fe4000ff1e0ff */
[----:B------:R-:W-:Y:S02]  /*ad40*/  IADD3 R4, P1, R20, UR6, RZ ;  /* 0x0000000614047c10 */ /* 0x000fe4000ff3e0ff */
[C---:B------:R-:W-:Y:S01]  /*ad50*/  IADD3.X R7, R3.reuse, UR5, RZ, P0, !PT ;  /* 0x0000000503077c10 */ /* 0x040fe200087fe4ff */
[----:B------:R-:W-:Y:S01]  /*ad60*/  ULDC.64 UR4, c[0x0][0x510] ;  /* 0x0001440000047ab9 */ /* 0x000fe20000000a00 */
[----:B------:R-:W-:Y:S01]  /*ad70*/  IADD3.X R5, R3, UR7, RZ, P1, !PT ;  /* 0x0000000703057c10 */ /* 0x000fe20008ffe4ff */
[----:B------:R-:W-:-:S03]  /*ad80*/  ULDC.64 UR6, c[0x0][0x520] ;  /* 0x0001480000067ab9 */ /* 0x000fc60000000a00 */
[----:B------:R-:W2:Y:S04]  /*ad90*/  LDG.E.64 R6, desc[UR58][R6.64] ;  /* 0x0000003a06067981 */ /* 0x000ea8000c1e1b00 */
[----:B------:R-:W4:Y:S01]  /*ada0*/  LDG.E.64 R4, desc[UR58][R4.64] ;  /* 0x0000003a04047981 */ /* 0x000f22000c1e1b00 */
[C---:B------:R-:W-:Y:S02]  /*adb0*/  IADD3 R22, P0, R20.reuse, UR4, RZ ;  /* 0x0000000414167c10 */ /* 0x040fe4000ff1e0ff */
[----:B------:R-:W-:Y:S02]  /*adc0*/  IADD3 R20, P1, R20, UR6, RZ ;  /* 0x0000000614147c10 */ /* 0x000fe4000ff3e0ff */
[C---:B------:R-:W-:Y:S02]  /*add0*/  IADD3.X R23, R3.reuse, UR5, RZ, P0, !PT ;  /* 0x0000000503177c10 */ /* 0x040fe400087fe4ff */
[----:B------:R-:W-:-:S04]  /*ade0*/  IADD3.X R21, R3, UR7, RZ, P1, !PT ;  /* 0x0000000703157c10 */ /* 0x000fc80008ffe4ff */
[----:B------:R-:W5:Y:S04]  /*adf0*/  LDG.E.64 R22, desc[UR58][R22.64] ;  /* 0x0000003a16167981 */ /* 0x000f68000c1e1b00 */
[----:B------:R-:W3:Y:S01]  /*ae00*/  LDG.E.64 R20, desc[UR58][R20.64] ;  /* 0x0000003a14147981 */ /* 0x000ee2000c1e1b00 */
[----:B------:R-:W-:Y:S01]  /*ae10*/  UMOV UR4, 0x400 ;  /* 0x0000040000047882 */ /* 0x000fe20000000000 */
[----:B------:R-:W-:Y:S01]  /*ae20*/  VIADD R13, R0, 0xffffffff ;  /* 0xffffffff000d7836 */ /* 0x000fe20000000000 */
[----:B------:R-:W-:Y:S01]  /*ae30*/  ULEA UR4, UR42, UR4, 0x18 ;  /* 0x000000042a047291 */ /* 0x000fe2000f8ec03f */
[----:B------:R-:W-:-:S03]  /*ae40*/  CS2R R14, SRZ ;  /* 0x00000000000e7805 */ /* 0x000fc6000001ff00 */
[----:B------:R-:W-:Y:S02]  /*ae50*/  UIADD3 UR6, UR4, 0x38680, URZ ;  /* 0x0003868004067890 */ /* 0x000fe4000fffe03f */
[----:B------:R-:W-:-:S03]  /*ae60*/  UIADD3 UR5, UR4, 0x38600, URZ ;  /* 0x0003860004057890 */ /* 0x000fc6000fffe03f */
[----:B------:R-:W1:Y:S01]  /*ae70*/  LDS R8, [UR4+0x3861c] ;  /* 0x03861c04ff087984 */ /* 0x000e620008000800 */
[----:B------:R-:W-:Y:S02]  /*ae80*/  IMAD.U32 R26, RZ, RZ, UR6 ;  /* 0x00000006ff1a7e24 */ /* 0x000fe4000f8e00ff */
[----:B------:R-:W-:Y:S01]  /*ae90*/  MOV R24, UR5 ;  /* 0x0000000500187c02 */ /* 0x000fe20008000f00 */
[----:B------:R-:W5:Y:S02]  /*aea0*/  LDS R9, [UR4+0x3869c] ;  /* 0x03869c04ff097984 */ /* 0x000f640008000800 */
[----:B------:R-:W-:Y:S02]  /*aeb0*/  SHF.R.U64 R26, R26, 0x4, RZ ;  /* 0x000000041a1a7819 */ /* 0x000fe400000012ff */
[----:B------:R-:W-:Y:S01]  /*aec0*/  SHF.R.U64 R24, R24, 0x4, RZ ;  /* 0x0000000418187819 */ /* 0x000fe200000012ff */
[----:B------:R-:W-:Y:S04]  /*aed0*/  STS [UR4+0x38630], RZ ;  /* 0x038630ffff007988 */ /* 0x000fe80008000804 */
[----:B------:R-:W-:Y:S04]  /*aee0*/  STS [UR4+0x38610], R24 ;  /* 0x03861018ff007988 */ /* 0x000fe80008000804 */
[----:B------:R-:W-:Y:S04]  /*aef0*/  STS [UR4+0x38614], R24 ;  /* 0x03861418ff007988 */ /* 0x000fe80008000804 */
[----:B------:R-:W-:Y:S04]  /*af00*/  STS [UR4+0x38690], R26 ;  /* 0x0386901aff007988 */ /* 0x000fe80008000804 */
[----:B------:R-:W-:Y:S04]  /*af10*/  STS [UR4+0x38694], R26 ;  /* 0x0386941aff007988 */ /* 0x000fe80008000804 */
[----:B------:R-:W-:Y:S01]  /*af20*/  STS [UR4+0x386b0], RZ ;  /* 0x0386b0ffff007988 */ /* 0x000fe20008000804 */
[----:B--2---:R-:W-:-:S02]  /*af30*/  SHF.L.U64.HI R7, R6, 0x1, R7 ;  /* 0x0000000106077819 */ /* 0x004fc40000010207 */
[C---:B----4-:R-:W-:Y:S01]  /*af40*/  SHF.L.U64.HI R3, R4.reuse, 0x1, R5 ;  /* 0x0000000104037819 */ /* 0x050fe20000010205 */
[----:B------:R-:W-:Y:S01]  /*af50*/  IMAD.SHL.U32 R0, R4, 0x2, RZ ;  /* 0x0000000204007824 */ /* 0x000fe200078e00ff */
[----:B------:R-:W-:Y:S02]  /*af60*/  LOP3.LUT R5, R7, 0x1fffffff, RZ, 0xc0, !PT ;  /* 0x1fffffff07057812 */ /* 0x000fe400078ec0ff */
[----:B------:R-:W-:Y:S02]  /*af70*/  LOP3.LUT R3, R3, 0x1fffffff, RZ, 0xc0, !PT ;  /* 0x1fffffff03037812 */ /* 0x000fe400078ec0ff */
[----:B------:R-:W-:Y:S02]  /*af80*/  SHF.R.U32.HI R7, RZ, 0x4, R5 ;  /* 0x00000004ff077819 */ /* 0x000fe40000011605 */
[----:B------:R-:W-:Y:S02]  /*af90*/  SHF.R.U32.HI R10, RZ, 0x4, R3 ;  /* 0x00000004ff0a7819 */ /* 0x000fe40000011603 */
[----:B-1----:R-:W-:Y:S01]  /*afa0*/  LOP3.LUT R8, R8, 0xf, R7, 0xb8, !PT ;  /* 0x0000000f08087812 */ /* 0x002fe200078eb807 */
[----:B-----5:R-:W-:Y:S01]  /*afb0*/  STS.64 [UR4+0x38600], R22 ;  /* 0x03860016ff007988 */ /* 0x020fe20008000a04 */
[----:B------:R-:W-:-:S02]  /*afc0*/  LOP3.LUT R9, R9, 0xf, R10, 0xb8, !PT ;  /* 0x0000000f09097812 */ /* 0x000fc400078eb80a */
[----:B------:R-:W-:Y:S01]  /*afd0*/  LOP3.LUT R0, R0, 0xfffffffe, RZ, 0xc0, !PT ;  /* 0xfffffffe00007812 */ /* 0x000fe200078ec0ff */
[----:B------:R1:W-:Y:S03]  /*afe0*/  STS [UR4+0x3861c], R8 ;  /* 0x03861c08ff007988 */ /* 0x0003e60008000804 */
[----:B------:R-:W-:Y:S01]  /*aff0*/  SHF.R.U64 R3, R0, 0x4, R3 ;  /* 0x0000000400037819 */ /* 0x000fe20000001203 */
[----:B------:R2:W-:Y:S04]  /*b000*/  STS [UR4+0x3869c], R9 ;  /* 0x03869c09ff007988 */ /* 0x0005e80008000804 */
[----:B------:R-:W4:Y:S01]  /*b010*/  LDS R7, [UR4+0x3861c] ;  /* 0x03861c04ff077984 */ /* 0x000f220008000800 */
[----:B-1----:R-:W-:-:S03]  /*b020*/  VIADD R8, R36, 0xffffffff ;  /* 0xffffffff24087836 */ /* 0x002fc60000000000 */
[----:B------:R-:W1:Y:S01]  /*b030*/  LDS R10, [UR4+0x3869c] ;  /* 0x03869c04ff0a7984 */ /* 0x000e620008000800 */
[----:B--2---:R-:W-:Y:S02]  /*b040*/  VIADD R9, R2, 0xffffffff ;  /* 0xffffffff02097836 */ /* 0x004fe40000000000 */
[----:B------:R-:W-:Y:S01]  /*b050*/  IMAD.SHL.U32 R2, R6, 0x2, RZ ;  /* 0x0000000206027824 */ /* 0x000fe200078e00ff */
[----:B---3--:R-:W-:Y:S01]  /*b060*/  STS.64 [UR4+0x38680], R20 ;  /* 0x03868014ff007988 */ /* 0x008fe20008000a04 */
[----:B------:R-:W-:-:S03]  /*b070*/  IMAD.MOV.U32 R12, RZ, RZ, R8 ;  /* 0x000000ffff0c7224 */ /* 0x000fc600078e0008 */
[----:B------:R-:W-:Y:S01]  /*b080*/  LOP3.LUT R2, R2, 0xfffffffe, RZ, 0xc0, !PT ;  /* 0xfffffffe02027812 */ /* 0x000fe200078ec0ff */
[----:B------:R-:W-:Y:S03]  /*b090*/  STS [UR4+0x3868c], R3 ;  /* 0x03868c03ff007988 */ /* 0x000fe60008000804 */
[----:B------:R-:W-:Y:S01]  /*b0a0*/  SHF.R.U64 R5, R2, 0x4, R5 ;  /* 0x0000000402057819 */ /* 0x000fe20000001205 */
[----:B------:R-:W-:Y:S04]  /*b0b0*/  STS.128 [UR4+0x386a0], R12 ;  /* 0x0386a00cff007988 */ /* 0x000fe80008000c04 */
[----:B------:R-:W-:Y:S01]  /*b0c0*/  STS [UR4+0x3860c], R5 ;  /* 0x03860c05ff007988 */ /* 0x000fe20008000804 */
[----:B----4-:R-:W-:-:S02]  /*b0d0*/  LOP3.LUT R7, R7, 0xf0, RZ, 0xb8, !PT ;  /* 0x000000f007077812 */ /* 0x010fc400078eb8ff */
[----:B-1----:R-:W-:-:S03]  /*b0e0*/  LOP3.LUT R10, R10, 0xf0, RZ, 0xb8, !PT ;  /* 0x000000f00a0a7812 */ /* 0x002fc600078eb8ff */
[----:B------:R-:W-:Y:S04]  /*b0f0*/  STS [UR4+0x3861c], R7 ;  /* 0x03861c07ff007988 */ /* 0x000fe80008000804 */
[----:B------:R1:W-:Y:S04]  /*b100*/  STS [UR4+0x3869c], R10 ;  /* 0x03869c0aff007988 */ /* 0x0003e80008000804 */
[----:B------:R-:W2:Y:S04]  /*b110*/  LDS R25, [UR4+0x3861c] ;  /* 0x03861c04ff197984 */ /* 0x000ea80008000800 */
[----:B------:R-:W3:Y:S01]  /*b120*/  LDS R27, [UR4+0x3869c] ;  /* 0x03869c04ff1b7984 */ /* 0x000ee20008000800 */
[----:B-1----:R-:W-:-:S05]  /*b130*/  CS2R R10, SRZ ;  /* 0x00000000000a7805 */ /* 0x002fca000001ff00 */
[----:B------:R-:W-:Y:S01]  /*b140*/  STS.128 [UR4+0x38620], R8 ;  /* 0x03862008ff007988 */ /* 0x000fe20008000c04 */
[----:B--2---:R-:W-:Y:S02]  /*b150*/  LOP3.LUT R25, R25, 0xf00, RZ, 0xb8, !PT ;  /* 0x00000f0019197812 */ /* 0x004fe400078eb8ff */
[----:B---3--:R-:W-:-:S03]  /*b160*/  LOP3.LUT R27, R27, 0xf00, RZ, 0xb8, !PT ;  /* 0x00000f001b1b7812 */ /* 0x008fc600078eb8ff */
[----:B------:R-:W-:Y:S04]  /*b170*/  STS.64 [UR4+0x38618], R24 ;  /* 0x03861818ff007988 */ /* 0x000fe80008000a04 */
[----:B------:R-:W-:Y:S04]  /*b180*/  STS.64 [UR4+0x38698], R26 ;  /* 0x0386981aff007988 */ /* 0x000fe80008000a04 */
[----:B------:R-:W1:Y:S04]  /*b190*/  LDS R7, [UR4+0x3861c] ;  /* 0x03861c04ff077984 */ /* 0x000e680008000800 */
[----:B------:R-:W2:Y:S01]  /*b1a0*/  LDS R28, [UR4+0x3869c] ;  /* 0x03869c04ff1c7984 */ /* 0x000ea20008000800 */
[----:B-1----:R-:W-:-:S02]  /*b1b0*/  LOP3.LUT R0, R7, 0xf000, RZ, 0xb8, !PT ;  /* 0x0000f00007007812 */ /* 0x002fc400078eb8ff */
[----:B--2---:R-:W-:-:S03]  /*b1c0*/  LOP3.LUT R2, R28, 0xf000, RZ, 0xb8, !PT ;  /* 0x0000f0001c027812 */ /* 0x004fc600078eb8ff */
[----:B------:R1:W-:Y:S04]  /*b1d0*/  STS [UR4+0x3861c], R0 ;  /* 0x03861c00ff007988 */ /* 0x0003e80008000804 */
[----:B------:R1:W-:Y:S02]  /*b1e0*/  STS [UR4+0x3869c], R2 ;  /* 0x03869c02ff007988 */ /* 0x0003e40008000804 */
.L_x_199:
[----:B------:R-:W-:Y:S05]  /*b1f0*/  BSYNC B0 ;  /* 0x0000000000007941 */ /* 0x000fea0003800000 */
.L_x_198:
[----:B------:R-:W-:Y:S01]  /*b200*/  ELECT P0, URZ, PT ;  /* 0x00000000003f782f */ /* 0x000fe20003800000 */
[----:B------:R-:W-:Y:S01]  /*b210*/  NOP ;  /* 0x0000000000007918 */ /* 0x000fe20000000000 */
[----:B------:R-:W-:Y:S11]  /*b220*/  BSSY B0, `(.L_x_200) ;  /* 0x0000004000007945 */ /* 0x000ff60003800000 */
[----:B------:R-:W-:Y:S05]  /*b230*/  @!P0 BRA `(.L_x_201) ;  /* 0x0000000000088947 */ /* 0x000fea0003800000 */
[----:B------:R0:W-:Y:S01]  /*b240*/  UTMACMDFLUSH ;  /* 0x00000000000079b7 */ /* 0x0001e20000000000 */
[----:B------:R-:W-:-:S04]  /*b250*/  DEPBAR.LE SB0, 0x0 ;  /* 0x000080000000791a */ /* 0x000fc80000000000 */
.L_x_201:
[----:B------:R-:W-:Y:S05]  /*b260*/  BSYNC B0 ;  /* 0x0000000000007941 */ /* 0x000fea0003800000 */
.L_x_200:
[----:B------:R-:W-:Y:S01]  /*b270*/  UMOV UR4, 0x400 ;  /* 0x0000040000047882 */ /* 0x000fe20000000000 */
[----:B---3--:R-:W-:Y:S01]  /*b280*/  IMAD.SHL.U32 R37, R37, 0x4, RZ ;  /* 0x0000000425257824 */ /* 0x008fe200078e00ff */
[----:B------:R-:W-:Y:S01]  /*b290*/  ULEA UR18, UR42, UR4, 0x18 ;  /* 0x000000042a127291 */ /* 0x000fe2000f8ec03f */
[----:B------:R-:W-:-:S03]  /*b2a0*/  ULDC UR14, c[0x0][0x884] ;  /* 0x00022100000e7ab9 */ /* 0x000fc60000000800 */
[----:B------:R-:W-:Y:S01]  /*b2b0*/  UIADD3 UR20, UR18, 0x38600, URZ ;  /* 0x0003860012147890 */ /* 0x000fe2000fffe03f */
[----:B------:R-:W-:Y:S01]  /*b2c0*/  IADD3 R4, P0, R37, UR12, RZ ;  /* 0x0000000c25047c10 */ /* 0x000fe2000ff1e0ff */
[----:B------:R-:W-:Y:S01]  /*b2d0*/  UIMAD.WIDE UR14, UR14, 0x80, UR12 ;  /* 0x000000800e0e78a5 */ /* 0x000fe2000f8e020c */
[----:B------:R-:W-:-:S03]  /*b2e0*/  IMAD.MOV.U32 R6, RZ, RZ, 0x1 ;  /* 0x00000001ff067424 */ /* 0x000fc600078e00ff */
[----:B------:R-:W-:Y:S02]  /*b2f0*/  IMAD.X R5, RZ, RZ, UR13, P0 ;  /* 0x0000000dff057e24 */ /* 0x000fe400080e06ff */
[----:B-1----:R-:W-:Y:S01]  /*b300*/  IADD3 R2, P1, R37, UR14, RZ ;  /* 0x0000000e25027c10 */ /* 0x002fe2000ff3e0ff */
[----:B------:R-:W1:Y:S04]  /*b310*/  LDS R7, [R37+UR20] ;  /* 0x0000001425077984 */ /* 0x000e680008000800 */
[----:B------:R-:W2:Y:S01]  /*b320*/  LDS R9, [R37+UR20+0x80] ;  /* 0x0000801425097984 */ /* 0x000ea20008000800 */
[----:B------:R-:W-:Y:S01]  /*b330*/  IMAD.X R3, RZ, RZ, UR15, P1 ;  /* 0x0000000fff037e24 */ /* 0x000fe200088e06ff */
[----:B------:R-:W-:Y:S01]  /*b340*/  MOV R8, 0x1 ;  /* 0x0000000100087802 */ /* 0x000fe20000000f00 */
[----:B------:R-:W-:Y:S01]  /*b350*/  BSSY B0, `(.L_x_202) ;  /* 0x00000ef000007945 */ /* 0x000fe20003800000 */
[----:B------:R-:W-:Y:S01]  /*b360*/  USHF.L.U32 UR4, UR42, 0x6, URZ ;  /* 0x000000062a047899 */ /* 0x000fe2000800063f */
[----:B------:R-:W-:Y:S01]  /*b370*/  IMAD.MOV.U32 R0, RZ, RZ, RZ ;  /* 0x000000ffff007224 */ /* 0x000fe200078e00ff */
[----:B------:R-:W-:Y:S01]  /*b380*/  USHF.L.U32 UR5, UR42, 0xc, URZ ;  /* 0x0000000c2a057899 */ /* 0x000fe2000800063f */
[----:B------:R-:W-:-:S02]  /*b390*/  IMAD.MOV.U32 R20, RZ, RZ, 0x1 ;  /* 0x00000001ff147424 */ /* 0x000fc400078e00ff */
[----:B------:R-:W-:Y:S02]  /*b3a0*/  IMAD.MOV.U32 R21, RZ, RZ, RZ ;  /* 0x000000ffff157224 */ /* 0x000fe400078e00ff */
[----:B------:R-:W-:Y:S01]  /*b3b0*/  IMAD.MOV.U32 R22, RZ, RZ, RZ ;  /* 0x000000ffff167224 */ /* 0x000fe200078e00ff */
[----:B------:R-:W-:Y:S02]  /*b3c0*/  ULOP3.LUT UR22, UR54, 0x1, URZ, 0xfc, !UPT ;  /* 0x0000000136167892 */ /* 0x000fe4000f8efc3f */
[----:B------:R-:W-:Y:S02]  /*b3d0*/  ULOP3.LUT UR19, UR53, 0x2, URZ, 0xfc, !UPT ;  /* 0x0000000235137892 */ /* 0x000fe4000f8efc3f */
[----:B------:R-:W-:Y:S02]  /*b3e0*/  ULOP3.LUT UR16, UR4, 0x40, URZ, 0xc0, !UPT ;  /* 0x0000004004107892 */ /* 0x000fe4000f8ec03f */
[----:B------:R-:W-:Y:S02]  /*b3f0*/  ULOP3.LUT UR17, UR5, 0x1000, URZ, 0xc0, !UPT ;  /* 0x0000100005117892 */ /* 0x000fe4000f8ec03f */
[----:B------:R-:W-:Y:S01]  /*b400*/  UIADD3 UR21, UR18, 0x38680, URZ ;  /* 0x0003868012157890 */ /* 0x000fe2000fffe03f */
[----:B-1----:R-:W5:Y:S04]  /*b410*/  ATOMG.E.EXCH.STRONG.GPU PT, RZ, [R4], R7 ;  /* 0x0000000704ff73a8 */ /* 0x002f6800041ee100 */
[----:B--2---:R1:W5:Y:S02]  /*b420*/  ATOMG.E.EXCH.STRONG.GPU PT, RZ, [R2], R9 ;  /* 0x0000000902ff73a8 */ /* 0x00436400041ee100 */
[----:B-1----:R-:W-:-:S02]  /*b430*/  PRMT R2, R6, 0x7610, R2 ;  /* 0x0000761006027816 */ /* 0x002fc40000000002 */
[----:B------:R-:W-:-:S07]  /*b440*/  PRMT R3, R8, 0x7610, R3 ;  /* 0x0000761008037816 */ /* 0x000fce0000000003 */
.L_x_221:
[----:B------:R-:W-:Y:S01]  /*b450*/  LOP3.LUT P0, RZ, R3, 0xff, RZ, 0xc0, !PT ;  /* 0x000000ff03ff7812 */ /* 0x000fe2000780c0ff */
[----:B-----5:R-:W-:Y:S01]  /*b460*/  VIADD R4, R36, 0x3f ;  /* 0x0000003f24047836 */ /* 0x020fe20000000000 */
[----:B------:R-:W-:Y:S05]  /*b470*/  YIELD ;  /* 0x0000000000007946 */ /* 0x000fea0003800000 */
[----:B------:R-:W-:Y:S01]  /*b480*/  SHF.R.S32.HI R5, RZ, 0x1f, R4 ;  /* 0x0000001fff057819 */ /* 0x000fe20000011404 */
[----:B------:R-:W-:Y:S03]  /*b490*/  BSSY B1, `(.L_x_203) ;  /* 0x0000008000017945 */ /* 0x000fe60003800000 */
[----:B------:R-:W-:-:S02]  /*b4a0*/  LEA.HI R5, R5, R4, RZ, 0x6 ;  /* 0x0000000405057211 */ /* 0x000fc400078f30ff */
[----:B------:R-:W-:Y:S05]  /*b4b0*/  @!P0 BRA `(.L_x_204) ;  /* 0x0000000000148947 */ /* 0x000fea0003800000 */
[----:B------:R-:W-:-:S04]  /*b4c0*/  DEPBAR {5,4,3,2,1,0} ;  /* 0x0000003f0000791a */ /* 0x000fc80000000000 */
[----:B------:R1:W-:Y:S01]  /*b4d0*/  UTMACCTL.IV [UR12] ;  /* 0x000000000c0079b9 */ /* 0x0003e20008000000 */
[----:B------:R-:W-:-:S04]  /*b4e0*/  DEPBAR {5,4,3,2,1,0} ;  /* 0x0000003f0000791a */ /* 0x000fc80000000000 */
[----:B------:R1:W-:Y:S02]  /*b4f0*/  UTMACCTL.IV [UR14] ;  /* 0x000000000e0079b9 */ /* 0x0003e40008000000 */
[----:B-1----:R-:W-:Y:S01]  /*b500*/  NOP ;  /* 0x0000000000007918 */ /* 0x002fe20000000000 */
.L_x_204:
[----:B------:R-:W-:Y:S05]  /*b510*/  BSYNC B1 ;  /* 0x0000000000017941 */ /* 0x000fea0003800000 */
.L_x_203:
[----:B------:R-:W-:Y:S01]  /*b520*/  UMOV UR4, 0xffffffff ;  /* 0xffffffff00047882 */ /* 0x000fe20000000000 */
[----:B------:R-:W-:Y:S02]  /*b530*/  SHF.R.S32.HI R7, RZ, 0x6, R5 ;  /* 0x00000006ff077819 */ /* 0x000fe40000011405 */
[----:B------:R-:W-:Y:S05]  /*b540*/  BRA.DIV UR4, `(.L_x_205) ;  /* 0x0000003e04207947 */ /* 0x000fea000b800000 */
[----:B-----5:R-:W-:-:S13]  /*b550*/  ELECT P6, URZ, PT ;  /* 0x00000000003f782f */ /* 0x020fda00038c0000 */
.L_x_293:
[----:B------:R-:W-:Y:S01]  /*b560*/  ISETP.LT.OR P6, PT, R36, 0x1, !P6 ;  /* 0x000000012400780c */ /* 0x000fe200077c1670 */
[----:B------:R-:W-:-:S12]  /*b570*/  BSSY B1, `(.L_x_206) ;  /* 0x000002f000017945 */ /* 0x000fd80003800000 */
[----:B------:R-:W-:Y:S05]  /*b580*/  @P6 BRA `(.L_x_207) ;  /* 0x0000000000b46947 */ /* 0x000fea0003800000 */
[----:B------:R-:W-:Y:S01]  /*b590*/  LEA R17, R17, UR16, 0x7 ;  /* 0x0000001011117c11 */ /* 0x000fe2000f8e38ff */
[----:B------:R-:W-:Y:S02]  /*b5a0*/  IMAD.SHL.U32 R16, R16, 0x100, RZ ;  /* 0x0000010010107824 */ /* 0x000fe400078e00ff */
[----:B------:R-:W-:Y:S02]  /*b5b0*/  VIADD R9, R7, 0x1 ;  /* 0x0000000107097836 */ /* 0x000fe40000000000 */
[----:B------:R-:W-:Y:S02]  /*b5c0*/  IMAD.MOV.U32 R10, RZ, RZ, RZ ;  /* 0x000000ffff0a7224 */ /* 0x000fe400078e00ff */
[----:B------:R-:W-:Y:S02]  /*b5d0*/  IMAD.MOV.U32 R3, RZ, RZ, R20 ;  /* 0x000000ffff037224 */ /* 0x000fe400078e0014 */
[----:B------:R-:W-:-:S07]  /*b5e0*/  IMAD.MOV.U32 R4, RZ, RZ, R0 ;  /* 0x000000ffff047224 */ /* 0x000fce00078e0000 */
.L_x_210:
[----:B-1----:R-:W-:Y:S01]  /*b5f0*/  LEA R8, R4, UR18, 0x3 ;  /* 0x0000001204087c11 */ /* 0x002fe2000f8e18ff */
[----:B------:R-:W-:Y:S05]  /*b600*/  YIELD ;  /* 0x0000000000007946 */ /* 0x000fea0003800000 */
[----:B------:R-:W-:Y:S02]  /*b610*/  SHF.L.U32 R5, R3, 0x1f, RZ ;  /* 0x0000001f03057819 */ /* 0x000fe400000006ff */
[----:B------:R-:W-:Y:S02]  /*b620*/  LOP3.LUT P1, RZ, R19, 0x7f, RZ, 0xc0, !PT ;  /* 0x0000007f13ff7812 */ /* 0x000fe4000782c0ff */
[----:B------:R-:W1:Y:S11]  /*b630*/  SYNCS.PHASECHK.TRANS64.TRYWAIT P0, [R8+URZ+0x384a0], R5 ;  /* 0x0384a005080075a7 */ /* 0x000e76000800017f */
[----:B------:R-:W2:Y:S01]  /*b640*/  @!P1 LDC R6, c[0x0][0x500] ;  /* 0x00014000ff069b82 */ /* 0x000ea20000000800 */
[----:B-1----:R-:W-:Y:S05]  /*b650*/  @!P0 BRA `(.L_x_208) ;  /* 0x0000003800fc8947 */ /* 0x002fea0003800000 */
.L_x_294:
[----:B------:R-:W-:Y:S01]  /*b660*/  UPRMT UR4, UR19, 0x9910, URZ ;  /* 0x0000991013047896 */ /* 0x000fe2000800003f */
[----:B--2---:R2:W-:Y:S03]  /*b670*/  @!P1 SYNCS.ARRIVE.TRANS64 RZ, [R8+URZ+0x38480], R6 ;  /* 0x0384800608ff99a7 */ /* 0x0045e6000800003f */
[----:B------:R-:W-:-:S06]  /*b680*/  UISETP.NE.AND UP0, UPT, UR4, 0x2, UPT ;  /* 0x000000020400788c */ /* 0x000fcc000bf05270 */
[----:B------:R-:W-:-:S13]  /*b690*/  PLOP3.LUT P0, PT, PT, PT, UP0, 0x80, 0x0 ;  /* 0x000000000000781c */ /* 0x000fda0003f0f008 */
[----:B--2---:R-:W-:Y:S05]  /*b6a0*/  @P0 BRA `(.L_x_209) ;  /* 0x0000000000040947 */ /* 0x004fea0003800000 */
[----:B------:R-:W-:Y:S01]  /*b6b0*/  BPT.TRAP 0x1 ;  /* 0x000000040000795c */ /* 0x000fe20000300000 */
.L_x_209:
[----:B------:R-:W-:Y:S01]  /*b6c0*/  R2UR UR8, R4 ;  /* 0x00000000040872ca */ /* 0x000fe200000e0000 */
[----:B------:R-:W-:Y:S01]  /*b6d0*/  VIADD R9, R9, 0xffffffff ;  /* 0xffffffff09097836 */ /* 0x000fe20000000000 */
[----:B------:R-:W-:Y:S01]  /*b6e0*/  R2UR UR9, R8 ;  /* 0x00000000080972ca */ /* 0x000fe200000e0000 */
[----:B------:R-:W-:Y:S01]  /*b6f0*/  VIADD R4, R4, 0x1 ;  /* 0x0000000104047836 */ /* 0x000fe20000000000 */
[----:B------:R-:W-:Y:S01]  /*b700*/  R2UR UR10, R10 ;  /* 0x000000000a0a72ca */ /* 0x000fe200000e0000 */
[----:B------:R-:W-:Y:S01]  /*b710*/  UMOV UR24, 0x0 ;  /* 0x0000000000187882 */ /* 0x000fe20000000000 */
[----:B------:R-:W-:Y:S01]  /*b720*/  R2UR UR11, R16 ;  /* 0x00000000100b72ca */ /* 0x000fe200000e0000 */
[----:B------:R-:W-:Y:S01]  /*b730*/  UMOV UR25, 0x10000000 ;  /* 0x1000000000197882 */ /* 0x000fe20000000000 */
[----:B------:R-:W-:Y:S01]  /*b740*/  R2UR UR7, R17 ;  /* 0x00000000110772ca */ /* 0x000fe200000e0000 */
[----:B------:R-:W-:Y:S01]  /*b750*/  UMOV UR23, 0x30000 ;  /* 0x0003000000177882 */ /* 0x000fe20000000000 */
[----:B------:R-:W-:Y:S01]  /*b760*/  ISETP.GT.AND P1, PT, R9, 0x1, PT ;  /* 0x000000010900780c */ /* 0x000fe20003f24270 */
[----:B------:R-:W-:Y:S01]  /*b770*/  VIADD R10, R10, 0x40 ;  /* 0x000000400a0a7836 */ /* 0x000fe20000000000 */
[----:B------:R-:W-:Y:S01]  /*b780*/  ISETP.NE.AND P0, PT, R4, 0x4, PT ;  /* 0x000000040400780c */ /* 0x000fe20003f05270 */
[----:B------:R-:W-:-:S02]  /*b790*/  ULEA UR4, UR8, UR17, 0xd ;  /* 0x0000001108047291 */ /* 0x000fc4000f8e683f */
[----:B------:R-:W-:Y:S01]  /*b7a0*/  ULEA UR8, UR8, UR18, 0xf ;  /* 0x0000001208087291 */ /* 0x000fe2000f8e783f */
[----:B------:R-:W-:Y:S01]  /*b7b0*/  SEL R6, RZ, 0x1, P0 ;  /* 0x00000001ff067807 */ /* 0x000fe20000000000 */
[----:B------:R-:W-:Y:S01]  /*b7c0*/  ULEA UR4, UR4, UR18, 0x1 ;  /* 0x0000001204047291 */ /* 0x000fe2000f8e083f */
[----:B------:R-:W-:Y:S01]  /*b7d0*/  SEL R4, R4, RZ, P0 ;  /* 0x000000ff04047207 */ /* 0x000fe20000000000 */
[----:B------:R-:W-:Y:S01]  /*b7e0*/  UIADD3 UR9, UR9, 0x38480, URZ ;  /* 0x0003848009097890 */ /* 0x000fe2000fffe03f */
[----:B------:R-:W-:Y:S01]  /*b7f0*/  LOP3.LUT R3, R3, R6, RZ, 0x3c, !PT ;  /* 0x0000000603037212 */ /* 0x000fe200078e3cff */
[----:B------:R-:W-:Y:S01]  /*b800*/  UIADD3 UR4, UR4, 0x20000, URZ ;  /* 0x0002000004047890 */ /* 0x000fe2000fffe03f */
[----:B------:R-:W-:-:S04]  /*b810*/  UMOV UR6, UR10 ;  /* 0x0000000a00067c82 */ /* 0x000fc80008000000 */
[----:B------:R-:W-:Y:S02]  /*b820*/  UMOV UR5, UR9 ;  /* 0x0000000900057c82 */ /* 0x000fe40008000000 */
[----:B------:R2:W-:Y:S02]  /*b830*/  UTMALDG.2D [UR8], [UR12], desc[UR24] ;  /* 0x000018080c0075b4 */ /* 0x0005e40008009000 */
[----:B------:R2:W-:Y:S02]  /*b840*/  UTMALDG.2D.MULTICAST [UR4], [UR14], UR23, desc[UR24] ;  /* 0x000018040e0073b4 */ /* 0x0005e40008009817 */
[----:B--2---:R-:W-:Y:S05]  /*b850*/  @P1 BRA `(.L_x_210) ;  /* 0xfffffffc00641947 */ /* 0x004fea000383ffff */
.L_x_207:
[----:B------:R-:W-:Y:S05]  /*b860*/  BSYNC B1 ;  /* 0x0000000000017941 */ /* 0x000fea0003800000 */
.L_x_206:
[----:B------:R-:W-:Y:S02]  /*b870*/  IADD3 R0, R7, R0, RZ ;  /* 0x0000000007007210 */ /* 0x000fe40007ffe0ff */
[----:B------:R-:W-:Y:S02]  /*b880*/  LOP3.LUT P0, RZ, R2, 0xff, RZ, 0xc0, !PT ;  /* 0x000000ff02ff7812 */ /* 0x000fe4000780c0ff */
[----:B------:R-:W-:-:S04]  /*b890*/  SHF.R.U32.HI R2, RZ, 0x2, R0 ;  /* 0x00000002ff027819 */ /* 0x000fc80000011600 */
[----:B------:R-:W-:-:S04]  /*b8a0*/  LOP3.LUT R2, R2, 0x1, RZ, 0xc0, !PT ;  /* 0x0000000102027812 */ /* 0x000fc800078ec0ff */
[----:B------:R-:W-:Y:S01]  /*b8b0*/  ISETP.NE.U32.AND P1, PT, R2, 0x1, PT ;  /* 0x000000010200780c */ /* 0x000fe20003f25070 */
[----:B------:R-:W-:Y:S02]  /*b8c0*/  IMAD.U32 R2, RZ, RZ, UR22 ;  /* 0x00000016ff027e24 */ /* 0x000fe4000f8e00ff */
[----:B------:R-:W-:Y:S01]  /*b8d0*/  @P0 SYNCS.ARRIVE.TRANS64.A1T0 RZ, [UR18+0x38508], RZ ;  /* 0x038508ffffff09a7 */ /* 0x000fe20008100012 */
[----:B------:R-:W-:Y:S02]  /*b8e0*/  ISETP.GT.U32.AND P0, PT, R0, 0x3, PT ;  /* 0x000000030000780c */ /* 0x000fe40003f04070 */
[----:B------:R-:W-:Y:S02]  /*b8f0*/  ISETP.NE.AND P2, PT, R2, 0x3, PT ;  /* 0x000000030200780c */ /* 0x000fe40003f45270 */
[C---:B------:R-:W-:Y:S02]  /*b900*/  ISETP.LT.U32.AND P0, PT, R7.reuse, 0x4, P0 ;  /* 0x000000040700780c */ /* 0x040fe40000701070 */
[----:B------:R-:W-:-:S02]  /*b910*/  ISETP.GT.U32.AND P1, PT, R7, 0x3, !P1 ;  /* 0x000000030700780c */ /* 0x000fc40004f24070 */
[----:B------:R-:W-:Y:S02]  /*b920*/  SEL R3, RZ, 0x1, !P0 ;  /* 0x00000001ff037807 */ /* 0x000fe40004000000 */
[----:B------:R-:W-:Y:S02]  /*b930*/  SEL R2, RZ, 0x1, !P1 ;  /* 0x00000001ff027807 */ /* 0x000fe40004800000 */
[----:B------:R-:W-:Y:S02]  /*b940*/  LOP3.LUT R0, R0, 0x3, RZ, 0xc0, !PT ;  /* 0x0000000300007812 */ /* 0x000fe400078ec0ff */
[----:B------:R-:W-:Y:S01]  /*b950*/  LOP3.LUT R20, R2, R20, R3, 0x96, !PT ;  /* 0x0000001402147212 */ /* 0x000fe200078e9603 */
[----:B------:R-:W-:Y:S06]  /*b960*/  @!P2 BRA `(.L_x_211) ;  /* 0x000000000004a947 */ /* 0x000fec0003800000 */
[----:B------:R-:W-:Y:S01]  /*b970*/  BPT.TRAP 0x1 ;  /* 0x000000040000795c */ /* 0x000fe20000300000 */
.L_x_211:
[C---:B------:R-:W-:Y:S01]  /*b980*/  LEA R3, R21.reuse, UR18, 0x3 ;  /* 0x0000001215037c11 */ /* 0x040fe2000f8e18ff */
[----:B------:R-:W-:Y:S01]  /*b990*/  BSSY B1, `(.L_x_212) ;  /* 0x0000005000017945 */ /* 0x000fe20003800000 */
[----:B------:R-:W-:Y:S02]  /*b9a0*/  SHF.L.U32 R2, R22, 0x1f, RZ ;  /* 0x0000001f16027819 */ /* 0x000fe400000006ff */
[----:B------:R-:W-:Y:S02]  /*b9b0*/  LEA R4, R21, UR18, 0x4 ;  /* 0x0000001215047c11 */ /* 0x000fe4000f8e20ff */
[----:B------:R-:W2:Y:S02]  /*b9c0*/  SYNCS.PHASECHK.TRANS64.TRYWAIT P0, [R3+URZ+0x38400], R2 ;  /* 0x03840002030075a7 */ /* 0x000ea4000800017f */
[----:B--2---:R-:W-:Y:S05]  /*b9d0*/  @!P0 BRA `(.L_x_213) ;  /* 0x0000003800308947 */ /* 0x004fea0003800000 */
.L_x_295:
[----:B------:R-:W-:Y:S05]  /*b9e0*/  BSYNC B1 ;  /* 0x0000000000017941 */ /* 0x000fea0003800000 */
.L_x_212:
[----:B-1----:R-:W1:Y:S01]  /*b9f0*/  LDS.128 R4, [R4+0x38510] ;  /* 0x0385100004047984 */ /* 0x002e620000000c00 */
[----:B------:R-:W-:Y:S01]  /*ba00*/  @!PT LDS RZ, [RZ] ;  /* 0x00000000fffff984 */ /* 0x000fe20000000800 */
[----:B------:R-:W-:Y:S01]  /*ba10*/  @!PT LDS RZ, [RZ] ;  /* 0x00000000fffff984 */ /* 0x000fe20000000800 */
[----:B------:R-:W-:Y:S01]  /*ba20*/  @!PT LDS RZ, [RZ] ;  /* 0x00000000fffff984 */ /* 0x000fe20000000800 */
[----:B------:R-:W-:Y:S01]  /*ba30*/  @!PT LDS RZ, [RZ] ;  /* 0x00000000fffff984 */ /* 0x000fe20000000800 */
[----:B------:R3:W-:Y:S06]  /*ba40*/  MEMBAR.ALL.CTA ;  /* 0x0000000000007992 */ /* 0x0007ec0000008000 */
[----:B---3--:R-:W3:Y:S01]  /*ba50*/  FENCE.VIEW.ASYNC.S ;  /* 0x00000000000073c6 */ /* 0x008ee20000000000 */
[----:B-1----:R-:W-:Y:S02]  /*ba60*/  IMAD.MOV.U32 R17, RZ, RZ, R5 ;  /* 0x000000ffff117224 */ /* 0x002fe400078e0005 */
[----:B------:R-:W-:Y:S01]  /*ba70*/  IMAD.MOV.U32 R16, RZ, RZ, R4 ;  /* 0x000000ffff107224 */ /* 0x000fe200078e0004 */
[----:B---3--:R-:W-:Y:S06]  /*ba80*/  @!P2 BRA `(.L_x_214) ;  /* 0x000000000004a947 */ /* 0x008fec0003800000 */
[----:B------:R-:W-:Y:S01]  /*ba90*/  BPT.TRAP 0x1 ;  /* 0x000000040000795c */ /* 0x000fe20000300000 */
.L_x_214:
[----:B------:R-:W1:Y:S01]  /*baa0*/  S2R R5, SR_CgaCtaId ;  /* 0x0000000000057919 */ /* 0x000e620000008800 */
[----:B------:R-:W-:Y:S01]  /*bab0*/  ISETP.NE.AND P0, PT, R7, RZ, PT ;  /* 0x000000ff0700720c */ /* 0x000fe20003f05270 */
[----:B--2---:R-:W-:Y:S01]  /*bac0*/  VIADD R2, R3, 0x38440 ;  /* 0x0003844003027836 */ /* 0x004fe20000000000 */
[CC--:B------:R-:W-:Y:S02]  /*bad0*/  ISETP.NE.AND P1, PT, R6.reuse, R18.reuse, PT ;  /* 0x000000120600720c */ /* 0x0c0fe40003f25270 */
[----:B------:R-:W-:Y:S02]  /*bae0*/  ISETP.EQ.OR P0, PT, R6, R18, !P0 ;  /* 0x000000120600720c */ /* 0x000fe40004702670 */
[----:B-1----:R-:W-:-:S04]  /*baf0*/  PRMT R2, R5, 0x654, R2 ;  /* 0x0000065405027816 */ /* 0x002fc80000000002 */
[----:B------:R1:W-:Y:S07]  /*bb00*/  SYNCS.ARRIVE.TRANS64.RED.A1T0 RZ, [R2+URZ], RZ ;  /* 0x000000ff02ff79a7 */ /* 0x0003ee000810043f */
[----:B------:R-:W-:Y:S05]  /*bb10*/  @P0 BRA `(.L_x_215) ;  /* 0x0000000400a40947 */ /* 0x000fea0003800000 */
[----:B-1----:R-:W1:Y:S02]  /*bb20*/  LDC.64 R2, c[0x0][0x290] ;  /* 0x0000a400ff027b82 */ /* 0x002e640000000a00 */
[----:B-1----:R-:W-:-:S05]  /*bb30*/  IMAD.WIDE R2, R6, 0xc, R2 ;  /* 0x0000000c06027825 */ /* 0x002fca00078e0202 */
[----:B------:R1:W5:Y:S01]  /*bb40*/  LDG.E R36, desc[UR58][R2.64+0x8] ;  /* 0x0000083a02247981 */ /* 0x000362000c1e1900 */
[----:B------:R-:W-:-:S03]  /*bb50*/  UMOV UR4, 0xffffffff ;  /* 0xffffffff00047882 */ /* 0x000fc60000000000 */
[----:B------:R-:W-:Y:S05]  /*bb60*/  BRA.DIV UR4, `(.L_x_216) ;  /* 0x0000003604e07947 */ /* 0x000fea000b800000 */
[----:B------:R-:W-:-:S13]  /*bb70*/  ELECT P6, URZ, PT ;  /* 0x00000000003f782f */ /* 0x000fda00038c0000 */
.L_x_298:
[----:B------:R-:W-:Y:S04]  /*bb80*/  BSSY B1, `(.L_x_217) ;  /* 0x000004f000017945 */ /* 0x000fe80003800000 */
[----:B------:R-:W-:Y:S05]  /*bb90*/  @!P6 BRA `(.L_x_218) ;  /* 0x000000040034e947 */ /* 0x000fea0003800000 */
[C---:B------:R-:W-:Y:S01]  /*bba0*/  IMAD.SHL.U32 R4, R6.reuse, 0x8, RZ ;  /* 0x0000000806047824 */ /* 0x040fe200078e00ff */
[----:B------:R-:W-:Y:S01]  /*bbb0*/  SHF.R.S32.HI R5, RZ, 0x1f, R6 ;  /* 0x0000001fff057819 */ /* 0x000fe20000011406 */
[----:B------:R-:W-:Y:S01]  /*bbc0*/  ULDC.64 UR4, c[0x0][0x510] ;  /* 0x0001440000047ab9 */ /* 0x000fe20000000a00 */
[----:B------:R-:W-:Y:S01]  /*bbd0*/  ULDC.64 UR6, c[0x0][0x520] ;  /* 0x0001480000067ab9 */ /* 0x000fe20000000a00 */
[----:B------:R-:W2:Y:S01]  /*bbe0*/  LDG.E R15, desc[UR58][R2.64] ;  /* 0x0000003a020f7981 */ /* 0x000ea2000c1e1900 */
[----:B------:R-:W-:Y:S02]  /*bbf0*/  SHF.L.U64.HI R5, R6, 0x3, R5 ;  /* 0x0000000306057819 */ /* 0x000fe40000010205 */
[C---:B------:R-:W-:Y:S02]  /*bc00*/  IADD3 R12, P0, R4.reuse, UR4, RZ ;  /* 0x00000004040c7c10 */ /* 0x040fe4000ff1e0ff */
[----:B------:R-:W-:Y:S02]  /*bc10*/  IADD3 R10, P2, R4, UR6, RZ ;  /* 0x00000006040a7c10 */ /* 0x000fe4000ff5e0ff */
[C---:B------:R-:W-:Y:S01]  /*bc20*/  IADD3.X R13, R5.reuse, UR5, RZ, P0, !PT ;  /* 0x00000005050d7c10 */ /* 0x040fe200087fe4ff */
[----:B------:R-:W-:Y:S01]  /*bc30*/  ULDC.64 UR4, c[0x0][0x518] ;  /* 0x0001460000047ab9 */ /* 0x000fe20000000a00 */
[----:B------:R-:W-:-:S04]  /*bc40*/  IADD3.X R11, R5, UR7, RZ, P2, !PT ;  /* 0x00000007050b7c10 */ /* 0x000fc800097fe4ff */
[----:B------:R-:W3:Y:S04]  /*bc50*/  LDG.E.64 R12, desc[UR58][R12.64] ;  /* 0x0000003a0c0c7981 */ /* 0x000ee8000c1e1b00 */
[----:B------:R-:W4:Y:S01]  /*bc60*/  LDG.E.64 R10, desc[UR58][R10.64] ;  /* 0x0000003a0a0a7981 */ /* 0x000f22000c1e1b00 */
[----:B------:R-:W-:-:S04]  /*bc70*/  IADD3 R8, P0, R4, UR4, RZ ;  /* 0x0000000404087c10 */ /* 0x000fc8000ff1e0ff */
[----:B------:R-:W-:Y:S01]  /*bc80*/  IADD3.X R9, R5, UR5, RZ, P0, !PT ;  /* 0x0000000505097c10 */ /* 0x000fe200087fe4ff */
[----:B------:R-:W-:-:S05]  /*bc90*/  ULDC.64 UR4, c[0x0][0x528] ;  /* 0x00014a0000047ab9 */ /* 0x000fca0000000a00 */
[----:B------:R-:W2:Y:S01]  /*bca0*/  LDG.E.64 R8, desc[UR58][R8.64] ;  /* 0x0000003a08087981 */ /* 0x000ea2000c1e1b00 */
[----:B------:R-:W-:-:S04]  /*bcb0*/  IADD3 R4, P0, R4, UR4, RZ ;  /* 0x0000000404047c10 */ /* 0x000fc8000ff1e0ff */
[----:B------:R-:W-:-:S06]  /*bcc0*/  IADD3.X R5, R5, UR5, RZ, P0, !PT ;  /* 0x0000000505057c10 */ /* 0x000fcc00087fe4ff */
[----:B------:R-:W2:Y:S04]  /*bcd0*/  LDG.E.64 R4, desc[UR58][R4.64] ;  /* 0x0000003a04047981 */ /* 0x000ea8000c1e1b00 */
[----:B---3--:R-:W-:Y:S04]  /*bce0*/  STS.64 [UR20], R12 ;  /* 0x0000000cff007988 */ /* 0x008fe80008000a14 */
[----:B----4-:R-:W-:Y:S04]  /*bcf0*/  STS.64 [UR21], R10 ;  /* 0x0000000aff007988 */ /* 0x010fe80008000a15 */
[----:B------:R-:W3:Y:S01]  /*bd00*/  LDS R14, [UR20+0x1c] ;  /* 0x00001c14ff0e7984 */ /* 0x000ee20008000800 */
[----:B--2---:R-:W-:-:S04]  /*bd10*/  SHF.L.U64.HI R24, R8, 0x1, R9 ;  /* 0x0000000108187819 */ /* 0x004fc80000010209 */
[----:B------:R-:W-:-:S04]  /*bd20*/  LOP3.LUT R24, R24, 0x1fffffff, RZ, 0xc0, !PT ;  /* 0x1fffffff18187812 */ /* 0x000fc800078ec0ff */
[----:B------:R-:W-:-:S04]  /*bd30*/  SHF.R.U32.HI R9, RZ, 0x4, R24 ;  /* 0x00000004ff097819 */ /* 0x000fc80000011618 */
[----:B---3--:R-:W-:Y:S02]  /*bd40*/  LOP3.LUT R9, R14, 0xf, R9, 0xb8, !PT ;  /* 0x0000000f0e097812 */ /* 0x008fe400078eb809 */
[----:B------:R1:W2:Y:S04]  /*bd50*/  LDG.E R14, desc[UR58][R2.64+0x4] ;  /* 0x0000043a020e7981 */ /* 0x0002a8000c1e1900 */
[----:B------:R-:W-:Y:S04]  /*bd60*/  STS [UR20+0x1c], R9 ;  /* 0x00001c09ff007988 */ /* 0x000fe80008000814 */
[----:B------:R-:W3:Y:S02]  /*bd70*/  LDS R18, [UR20+0x1c] ;  /* 0x00001c14ff127984 */ /* 0x000ee40008000800 */
[----:B---3--:R-:W-:-:S05]  /*bd80*/  LOP3.LUT R18, R18, 0xf0, RZ, 0xb8, !PT ;  /* 0x000000f012127812 */ /* 0x008fca00078eb8ff */
[----:B------:R-:W-:Y:S04]  /*bd90*/  STS [UR20+0x1c], R18 ;  /* 0x00001c12ff007988 */ /* 0x000fe80008000814 */
[----:B------:R-:W3:Y:S01]  /*bda0*/  LDS R13, [UR20+0x1c] ;  /* 0x00001c14ff0d7984 */ /* 0x000ee20008000800 */
[----:B------:R-:W-:-:S05]  /*bdb0*/  IMAD.U32 R12, RZ, RZ, UR20 ;  /* 0x00000014ff0c7e24 */ /* 0x000fca000f8e00ff */
[----:B------:R-:W-:Y:S02]  /*bdc0*/  SHF.R.U64 R12, R12, 0x4, RZ ;  /* 0x000000040c0c7819 */ /* 0x000fe400000012ff */
[----:B---3--:R-:W-:-:S05]  /*bdd0*/  LOP3.LUT R13, R13, 0xf00, RZ, 0xb8, !PT ;  /* 0x00000f000d0d7812 */ /* 0x008fca00078eb8ff */
[----:B------:R-:W-:Y:S04]  /*bde0*/  STS.64 [UR20+0x18], R12 ;  /* 0x0000180cff007988 */ /* 0x000fe80008000a14 */
[----:B------:R-:W1:Y:S01]  /*bdf0*/  LDS R25, [UR20+0x1c] ;  /* 0x00001c14ff197984 */ /* 0x000e620008000800 */
[----:B------:R-:W-:Y:S01]  /*be00*/  IMAD.SHL.U32 R23, R8, 0x2, RZ ;  /* 0x0000000208177824 */ /* 0x000fe200078e00ff */
[----:B------:R-:W-:-:S04]  /*be10*/  CS2R R10, SRZ ;  /* 0x00000000000a7805 */ /* 0x000fc8000001ff00 */
[----:B------:R-:W-:Y:S01]  /*be20*/  LOP3.LUT R23, R23, 0xfffffffe, RZ, 0xc0, !PT ;  /* 0xfffffffe17177812 */ /* 0x000fe200078ec0ff */
[----:B-----5:R-:W-:Y:S02]  /*be30*/  VIADD R8, R36, 0xffffffff ;  /* 0xffffffff24087836 */ /* 0x020fe40000000000 */
[----:B------:R-:W-:Y:S01]  /*be40*/  VIADD R9, R15, 0xffffffff ;  /* 0xffffffff0f097836 */ /* 0x000fe20000000000 */
[----:B------:R-:W-:Y:S01]  /*be50*/  SHF.R.U64 R23, R23, 0x4, R24 ;  /* 0x0000000417177819 */ /* 0x000fe20000001218 */
[----:B------:R-:W-:Y:S04]  /*be60*/  STS [UR20+0x10], R12 ;  /* 0x0000100cff007988 */ /* 0x000fe80008000814 */
[----:B------:R-:W-:Y:S04]  /*be70*/  STS [UR20+0x14], R12 ;  /* 0x0000140cff007988 */ /* 0x000fe80008000814 */
[----:B------:R-:W-:Y:S04]  /*be80*/  STS.128 [UR20+0x20], R8 ;  /* 0x00002008ff007988 */ /* 0x000fe80008000c14 */
[----:B------:R-:W-:Y:S04]  /*be90*/  STS [UR20+0xc], R23 ;  /* 0x00000c17ff007988 */ /* 0x000fe80008000814 */
[----:B------:R-:W-:Y:S01]  /*bea0*/  STS [UR20+0x30], RZ ;  /* 0x000030ffff007988 */ /* 0x000fe20008000814 */
[----:B-1----:R-:W-:-:S05]  /*beb0*/  LOP3.LUT R2, R25, 0xf000, RZ, 0xb8, !PT ;  /* 0x0000f00019027812 */ /* 0x002fca00078eb8ff */
[----:B------:R-:W-:Y:S04]  /*bec0*/  STS [UR20+0x1c], R2 ;  /* 0x00001c02ff007988 */ /* 0x000fe80008000814 */
[----:B------:R-:W1:Y:S01]  /*bed0*/  LDS R3, [UR21+0x1c] ;  /* 0x00001c15ff037984 */ /* 0x000e620008000800 */
[----:B------:R-:W-:-:S04]  /*bee0*/  SHF.L.U64.HI R24, R4, 0x1, R5 ;  /* 0x0000000104187819 */ /* 0x000fc80000010205 */
[----:B------:R-:W-:-:S04]  /*bef0*/  LOP3.LUT R24, R24, 0x1fffffff, RZ, 0xc0, !PT ;  /* 0x1fffffff18187812 */ /* 0x000fc800078ec0ff */
[----:B------:R-:W-:-:S04]  /*bf00*/  SHF.R.U32.HI R18, RZ, 0x4, R24 ;  /* 0x00000004ff127819 */ /* 0x000fc80000011618 */
[----:B-1----:R-:W-:-:S05]  /*bf10*/  LOP3.LUT R5, R3, 0xf, R18, 0xb8, !PT ;  /* 0x0000000f03057812 */ /* 0x002fca00078eb812 */
[----:B------:R-:W-:Y:S04]  /*bf20*/  STS [UR21+0x1c], R5 ;  /* 0x00001c05ff007988 */ /* 0x000fe80008000815 */
[----:B------:R-:W1:Y:S02]  /*bf30*/  LDS R3, [UR21+0x1c] ;  /* 0x00001c15ff037984 */ /* 0x000e640008000800 */
[----:B-1----:R-:W-:-:S05]  /*bf40*/  LOP3.LUT R9, R3, 0xf0, RZ, 0xb8, !PT ;  /* 0x000000f003097812 */ /* 0x002fca00078eb8ff */
[----:B------:R-:W-:Y:S04]  /*bf50*/  STS [UR21+0x1c], R9 ;  /* 0x00001c09ff007988 */ /* 0x000fe80008000815 */
[----:B------:R-:W1:Y:S01]  /*bf60*/  LDS R3, [UR21+0x1c] ;  /* 0x00001c15ff037984 */ /* 0x000e620008000800 */
[----:B------:R-:W-:-:S05]  /*bf70*/  IMAD.U32 R2, RZ, RZ, UR21 ;  /* 0x00000015ff027e24 */ /* 0x000fca000f8e00ff */
[----:B------:R-:W-:Y:S02]  /*bf80*/  SHF.R.U64 R2, R2, 0x4, RZ ;  /* 0x0000000402027819 */ /* 0x000fe400000012ff */
[----:B-1----:R-:W-:-:S05]  /*bf90*/  LOP3.LUT R3, R3, 0xf00, RZ, 0xb8, !PT ;  /* 0x00000f0003037812 */ /* 0x002fca00078eb8ff */
[----:B------:R-:W-:Y:S04]  /*bfa0*/  STS.64 [UR21+0x18], R2 ;  /* 0x00001802ff007988 */ /* 0x000fe80008000a15 */
[----:B------:R-:W1:Y:S01]  /*bfb0*/  LDS R12, [UR21+0x1c] ;  /* 0x00001c15ff0c7984 */ /* 0x000e620008000800 */
[----:B------:R-:W-:-:S05]  /*bfc0*/  IMAD.SHL.U32 R4, R4, 0x2, RZ ;  /* 0x0000000204047824 */ /* 0x000fca00078e00ff */
[----:B------:R-:W-:Y:S01]  /*bfd0*/  LOP3.LUT R5, R4, 0xfffffffe, RZ, 0xc0, !PT ;  /* 0xfffffffe04057812 */ /* 0x000fe200078ec0ff */
[----:B--2---:R-:W-:-:S03]  /*bfe0*/  VIADD R9, R14, 0xffffffff ;  /* 0xffffffff0e097836 */ /* 0x004fc60000000000 */
[----:B------:R-:W-:Y:S01]  /*bff0*/  SHF.R.U64 R5, R5, 0x4, R24 ;  /* 0x0000000405057819 */ /* 0x000fe20000001218 */
[----:B------:R2:W-:Y:S04]  /*c000*/  STS [UR21+0x10], R2 ;  /* 0x00001002ff007988 */ /* 0x0005e80008000815 */
[----:B------:R2:W-:Y:S04]  /*c010*/  STS.128 [UR21+0x20], R8 ;  /* 0x00002008ff007988 */ /* 0x0005e80008000c15 */
[----:B------:R2:W-:Y:S04]  /*c020*/  STS [UR21+0xc], R5 ;  /* 0x00000c05ff007988 */ /* 0x0005e80008000815 */
[----:B------:R2:W-:Y:S04]  /*c030*/  STS [UR21+0x14], R2 ;  /* 0x00001402ff007988 */ /* 0x0005e80008000815 */
[----:B------:R-:W-:Y:S01]  /*c040*/  STS [UR21+0x30], RZ ;  /* 0x000030ffff007988 */ /* 0x000fe20008000815 */
[----:B-1----:R-:W-:-:S05]  /*c050*/  LOP3.LUT R4, R12, 0xf000, RZ, 0xb8, !PT ;  /* 0x0000f0000c047812 */ /* 0x002fca00078eb8ff */
[----:B------:R2:W-:Y:S02]  /*c060*/  STS [UR21+0x1c], R4 ;  /* 0x00001c04ff007988 */ /* 0x0005e40008000815 */
.L_x_218:
[----:B------:R-:W-:Y:S05]  /*c070*/  BSYNC B1 ;  /* 0x0000000000017941 */ /* 0x000fea0003800000 */
.L_x_217:
[----:B------:R-:W-:-:S03]  /*c080*/  UMOV UR4, 0xffffffff ;  /* 0xffffffff00047882 */ /* 0x000fc60000000000 */
[----:B------:R-:W-:Y:S05]  /*c090*/  BRA.DIV UR4, `(.L_x_219) ;  /* 0x0000003204b47947 */ /* 0x000fea000b800000 */
[----:B------:R-:W-:Y:S01]  /*c0a0*/  ELECT P6, URZ, PT ;  /* 0x00000000003f782f */ /* 0x000fe200038c0000 */
[----:B------:R-:W-:-:S12]  /*c0b0*/  NOP ;  /* 0x0000000000007918 */ /* 0x000fd80000000000 */
.L_x_302:
[----:B-12---:R-:W1:Y:S02]  /*c0c0*/  S2R R2, SR_LANEID ;  /* 0x0000000000027919 */ /* 0x006e640000000000 */
[----:B-1----:R-:W-:-:S04]  /*c0d0*/  SHF.L.U32 R8, R2, 0x2, RZ ;  /* 0x0000000202087819 */ /* 0x002fc800000006ff */
[C---:B------:R-:W-:Y:S01]  /*c0e0*/  IADD3 R4, P0, R8.reuse, UR12, RZ ;  /* 0x0000000c08047c10 */ /* 0x040fe2000ff1e0ff */
[----:B------:R1:W2:Y:S01]  /*c0f0*/  LDS R9, [R8+UR20] ;  /* 0x0000001408097984 */ /* 0x0002a20008000800 */
[----:B------:R-:W-:-:S03]  /*c100*/  IADD3 R2, P2, R8, UR14, RZ ;  /* 0x0000000e08027c10 */ /* 0x000fc6000ff5e0ff */
[----:B------:R1:W3:Y:S01]  /*c110*/  LDS R11, [R8+UR20+0x80] ;  /* 0x00008014080b7984 */ /* 0x0002e20008000800 */
[----:B------:R-:W-:Y:S09]  /*c120*/  @!P6 BRA `(.L_x_220) ;  /* 0x000000000008e947 */ /* 0x000ff20003800000 */
[----:B------:R0:W-:Y:S01]  /*c130*/  UTMACMDFLUSH ;  /* 0x00000000000079b7 */ /* 0x0001e20000000000 */
[----:B------:R-:W-:-:S04]  /*c140*/  DEPBAR.LE SB0, 0x0 ;  /* 0x000080000000791a */ /* 0x000fc80000000000 */
.L_x_220:
[----:B------:R-:W-:Y:S01]  /*c150*/  IMAD.X R5, RZ, RZ, UR13, P0 ;  /* 0x0000000dff057e24 */ /* 0x000fe200080e06ff */
[----:B------:R-:W-:Y:S05]  /*c160*/  WARPSYNC.ALL ;  /* 0x0000000000007948 */ /* 0x000fea0003800000 */
[----:B------:R-:W-:Y:S01]  /*c170*/  IMAD.X R3, RZ, RZ, UR15, P2 ;  /* 0x0000000fff037e24 */ /* 0x000fe200090e06ff */
[----:B--2---:R2:W5:Y:S04]  /*c180*/  ATOMG.E.EXCH.STRONG.GPU PT, RZ, [R4], R9 ;  /* 0x0000000904ff73a8 */ /* 0x00456800041ee100 */
[----:B---3--:R2:W5:Y:S01]  /*c190*/  ATOMG.E.EXCH.STRONG.GPU PT, RZ, [R2], R11 ;  /* 0x0000000b02ff73a8 */ /* 0x00856200041ee100 */
[----:B------:R-:W-:-:S07]  /*c1a0*/  IMAD.MOV.U32 R18, RZ, RZ, R6 ;  /* 0x000000ffff127224 */ /* 0x000fce00078e0006 */
.L_x_215:
[----:B------:R-:W-:Y:S01]  /*c1b0*/  ISETP.NE.AND P2, PT, R7, RZ, PT ;  /* 0x000000ff0700720c */ /* 0x000fe20003f45270 */
[----:B------:R-:W-:Y:S01]  /*c1c0*/  VIADD R21, R21, 0x1 ;  /* 0x0000000115157836 */ /* 0x000fe20000000000 */
[----:B--2---:R-:W-:Y:S02]  /*c1d0*/  SEL R3, RZ, 0x1, !P1 ;  /* 0x00000001ff037807 */ /* 0x004fe40004800000 */
[----:B-1----:R-:W-:Y:S02]  /*c1e0*/  PRMT R2, RZ, 0x7610, R2 ;  /* 0x00007610ff027816 */ /* 0x002fe40000000002 */
[----:B------:R-:W-:-:S04]  /*c1f0*/  ISETP.NE.AND P0, PT, R21, 0x8, PT ;  /* 0x000000081500780c */ /* 0x000fc80003f05270 */
[----:B------:R-:W-:Y:S02]  /*c200*/  SEL R5, RZ, 0x1, P0 ;  /* 0x00000001ff057807 */ /* 0x000fe40000000000 */
[----:B------:R-:W-:Y:S02]  /*c210*/  SEL R21, R21, RZ, P0 ;  /* 0x000000ff15157207 */ /* 0x000fe40000000000 */
[----:B------:R-:W-:Y:S01]  /*c220*/  LOP3.LUT R22, R22, R5, RZ, 0x3c, !PT ;  /* 0x0000000516167212 */ /* 0x000fe200078e3cff */
[----:B------:R-:W-:Y:S06]  /*c230*/  @P2 BRA `(.L_x_221) ;  /* 0xfffffff000842947 */ /* 0x000fec000383ffff */
[----:B------:R-:W-:Y:S05]  /*c240*/  BSYNC B0 ;  /* 0x0000000000007941 */ /* 0x000fea0003800000 */
.L_x_202:
[----:B------:R-:W-:-:S03]  /*c250*/  UMOV UR4, 0xffffffff ;  /* 0xffffffff00047882 */ /* 0x000fc60000000000 */
[----:B------:R-:W-:Y:S05]  /*c260*/  BRA.DIV UR4, `(.L_x_222) ;  /* 0x0000003204707947 */ /* 0x000fea000b800000 */
[----:B-----5:R-:W-:-:S13]  /*c270*/  ELECT P6, URZ, PT ;  /* 0x00000000003f782f */ /* 0x020fda00038c0000 */
.L_x_305:
[----:B------:R-:W-:Y:S04]  /*c280*/  BSSY B0, `(.L_x_223) ;  /* 0x000002a000007945 */ /* 0x000fe80003800000 */
[----:B------:R-:W-:Y:S05]  /*c290*/  @!P6 BRA `(.L_x_224) ;  /* 0x0000000000a0e947 */ /* 0x000fea0003800000 */
[----:B------:R-:W-:-:S04]  /*c2a0*/  ULOP3.LUT UR4, UR53, 0x2, URZ, 0xfc, !UPT ;  /* 0x0000000235047892 */ /* 0x000fc8000f8efc3f */
[----:B------:R-:W-:-:S06]  /*c2b0*/  UISETP.NE.AND UP0, UPT, UR4, 0x3, UPT ;  /* 0x000000030400788c */ /* 0x000fcc000bf05270 */
[----:B------:R-:W-:-:S13]  /*c2c0*/  PLOP3.LUT P0, PT, PT, PT, UP0, 0x80, 0x0 ;  /* 0x000000000000781c */ /* 0x000fda0003f0f008 */
[----:B------:R-:W-:Y:S05]  /*c2d0*/  @!P0 BRA `(.L_x_225) ;  /* 0x0000000000048947 */ /* 0x000fea0003800000 */
[----:B------:R-:W-:Y:S01]  /*c2e0*/  BPT.TRAP 0x1 ;  /* 0x000000040000795c */ /* 0x000fe20000300000 */
.L_x_225:
[----:B------:R-:W-:Y:S01]  /*c2f0*/  IMAD.U32 R3, RZ, RZ, UR18 ;  /* 0x00000012ff037e24 */ /* 0x000fe2000f8e00ff */
[----:B------:R-:W-:-:S03]  /*c300*/  SHF.L.U32 R2, R20, 0x1f, RZ ;  /* 0x0000001f14027819 */ /* 0x000fc600000006ff */
[----:B------:R-:W-:-:S04]  /*c310*/  VIADD R3, R3, 0x384a0 ;  /* 0x000384a003037836 */ /* 0x000fc80000000000 */
[C---:B------:R-:W-:Y:S02]  /*c320*/  IMAD R7, R0.reuse, 0x8, R3 ;  /* 0x0000000800077824 */ /* 0x040fe400078e0203 */
[----:B------:R-:W-:Y:S02]  /*c330*/  VIADD R0, R0, 0x1 ;  /* 0x0000000100007836 */ /* 0x000fe40000000000 */
[----:B------:R-:W1:Y:S03]  /*c340*/  SYNCS.PHASECHK.TRANS64.TRYWAIT P0, [R7+URZ], R2 ;  /* 0x00000002070075a7 */ /* 0x000e66000800017f */
[----:B------:R-:W-:-:S04]  /*c350*/  ISETP.NE.AND P1, PT, R0, 0x4, PT ;  /* 0x000000040000780c */ /* 0x000fc80003f25270 */
[----:B------:R-:W-:Y:S02]  /*c360*/  SEL R5, RZ, 0x1, P1 ;  /* 0x00000001ff057807 */ /* 0x000fe40000800000 */
[----:B------:R-:W-:Y:S02]  /*c370*/  SEL R0, R0, RZ, P1 ;  /* 0x000000ff00007207 */ /* 0x000fe40000800000 */
[----:B------:R-:W-:-:S03]  /*c380*/  LOP3.LUT R5, R20, R5, RZ, 0x3c, !PT ;  /* 0x0000000514057212 */ /* 0x000fc600078e3cff */
[----:B------:R-:W-:Y:S01]  /*c390*/  IMAD R9, R0, 0x8, R3 ;  /* 0x0000000800097824 */ /* 0x000fe200078e0203 */
[----:B------:R-:W-:Y:S01]  /*c3a0*/  SHF.L.U32 R4, R5, 0x1f, RZ ;  /* 0x0000001f05047819 */ /* 0x000fe200000006ff */
[----:B-1----:R-:W-:Y:S06]  /*c3b0*/  @!P0 BRA `(.L_x_226) ;  /* 0x00000030003c8947 */ /* 0x002fec0003800000 */
.L_x_306:
[----:B------:R-:W2:Y:S01]  /*c3c0*/  SYNCS.PHASECHK.TRANS64.TRYWAIT P0, [R9+URZ], R4 ;  /* 0x00000004090075a7 */ /* 0x000ea2000800017f */
[----:B------:R-:W-:-:S05]  /*c3d0*/  VIADD R0, R0, 0x1 ;  /* 0x0000000100007836 */ /* 0x000fca0000000000 */
[----:B------:R-:W-:-:S04]  /*c3e0*/  ISETP.NE.AND P1, PT, R0, 0x4, PT ;  /* 0x000000040000780c */ /* 0x000fc80003f25270 */
[----:B-1----:R-:W-:Y:S02]  /*c3f0*/  SEL R2, RZ, 0x1, P1 ;  /* 0x00000001ff027807 */ /* 0x002fe40000800000 */
[----:B------:R-:W-:Y:S02]  /*c400*/  SEL R0, R0, RZ, P1 ;  /* 0x000000ff00007207 */ /* 0x000fe40000800000 */
[----:B------:R-:W-:-:S03]  /*c410*/  LOP3.LUT R7, R5, R2, RZ, 0x3c, !PT ;  /* 0x0000000205077212 */ /* 0x000fc600078e3cff */
[----:B------:R-:W-:Y:S01]  /*c420*/  IMAD R6, R0, 0x8, R3 ;  /* 0x0000000800067824 */ /* 0x000fe200078e0203 */
[----:B------:R-:W-:Y:S01]  /*c430*/  SHF.L.U32 R5, R7, 0x1f, RZ ;  /* 0x0000001f07057819 */ /* 0x000fe200000006ff */
[----:B--2---:R-:W-:Y:S06]  /*c440*/  @!P0 BRA `(.L_x_227) ;  /* 0x00000030002c8947 */ /* 0x004fec0003800000 */
.L_x_307:
[----:B------:R-:W2:Y:S01]  /*c450*/  SYNCS.PHASECHK.TRANS64.TRYWAIT P0, [R6+URZ], R5 ;  /* 0x00000005060075a7 */ /* 0x000ea2000800017f */
[----:B------:R-:W-:-:S05]  /*c460*/  VIADD R0, R0, 0x1 ;  /* 0x0000000100007836 */ /* 0x000fca0000000000 */
[----:B------:R-:W-:-:S04]  /*c470*/  ISETP.NE.AND P1, PT, R0, 0x4, PT ;  /* 0x000000040000780c */ /* 0x000fc80003f25270 */
[----:B------:R-:W-:Y:S02]  /*c480*/  SEL R2, RZ, 0x1, P1 ;  /* 0x00000001ff027807 */ /* 0x000fe40000800000 */
[----:B------:R-:W-:Y:S02]  /*c490*/  SEL R0, R0, RZ, P1 ;  /* 0x000000ff00007207 */ /* 0x000fe40000800000 */
[----:B------:R-:W-:Y:S01]  /*c4a0*/  LOP3.LUT R2, R7, R2, RZ, 0x3c, !PT ;  /* 0x0000000207027212 */ /* 0x000fe200078e3cff */
[----:B--2---:R-:W-:Y:S06]  /*c4b0*/  @!P0 BRA `(.L_x_228) ;  /* 0x0000003000248947 */ /* 0x004fec0003800000 */
.L_x_308:
[----:B------:R-:W-:Y:S02]  /*c4c0*/  LEA R3, R0, R3, 0x3 ;  /* 0x0000000300037211 */ /* 0x000fe400078e18ff */
[----:B------:R-:W-:-:S07]  /*c4d0*/  SHF.L.U32 R0, R2, 0x1f, RZ ;  /* 0x0000001f02007819 */ /* 0x000fce00000006ff */
.L_x_229:
[----:B---3--:R3:W4:Y:S02]  /*c4e0*/  SYNCS.PHASECHK.TRANS64.TRYWAIT P0, [R3+URZ], R0 ;  /* 0x00000000030075a7 */ /* 0x008724000800017f */
[----:B----4-:R-:W-:Y:S05]  /*c4f0*/  @!P0 NANOSLEEP.SYNCS 0x989680 ;  /* 0x009896800000895d */ /* 0x010fea0003900000 */
[----:B------:R-:W4:Y:S02]  /*c500*/  @!P0 SYNCS.PHASECHK.TRANS64 P0, [R3+URZ], R0 ;  /* 0x00000000030085a7 */ /* 0x000f24000800007f */
[----:B----4-:R-:W-:Y:S05]  /*c510*/  @!P0 BRA `(.L_x_229) ;  /* 0xfffffffc00f08947 */ /* 0x010fea000383ffff */
.L_x_224:
[----:B------:R-:W-:Y:S05]  /*c520*/  BSYNC B0 ;  /* 0x0000000000007941 */ /* 0x000fea0003800000 */
.L_x_223:
[----:B------:R-:W-:Y:S05]  /*c530*/  EXIT ;  /* 0x000000000000794d */ /* 0x000fea0003800000 */
.L_x_115:
[----:B------:R-:W-:Y:S01]  /*c540*/  PLOP3.LUT P1, PT, PT, PT, UP3, 0x80, 0x0 ;  /* 0x000000000000781c */ /* 0x000fe20003f2f038 */
[----:B------:R-:W-:Y:S01]  /*c550*/  ULDC UR19, c[0x0][0x14] ;  /* 0x0000050000137ab9 */ /* 0x000fe20000000800 */
[----:B------:R-:W-:Y:S01]  /*c560*/  ULDC UR20, c[0x0][0x10] ;  /* 0x0000040000147ab9 */ /* 0x000fe20000000800 */
[----:B------:R-:W-:Y:S01]  /*c570*/  ULDC.64 UR12, c[0x0][0x8c8] ;  /* 0x00023200000c7ab9 */ /* 0x000fe20000000a00 */
[----:B------:R-:W-:Y:S01]  /*c580*/  P2R R0, PR, RZ, 0x2 ;  /* 0x00000002ff007803 */ /* 0x000fe20000000000 */
[----:B------:R-:W-:Y:S01]  /*c590*/  UIMAD.WIDE.U32 UR20, UR41, UR20, URZ ;  /* 0x00000014291472a5 */ /* 0x000fe2000f8e003f */
[----:B------:R-:W-:Y:S01]  /*c5a0*/  IMAD.MOV.U32 R16, RZ, RZ, RZ ;  /* 0x000000ffff107224 */ /* 0x000fe200078e00ff */
[----:B------:R-:W-:Y:S01]  /*c5b0*/  ULDC.64 UR14, c[0x0][0x8e0] ;  /* 0x00023800000e7ab9 */ /* 0x000fe20000000a00 */
[----:B------:R-:W-:Y:S01]  /*c5c0*/  ULDC UR24, c[0x0][0x904] ;  /* 0x0002410000187ab9 */ /* 0x000fe20000000800 */
[----:B------:R-:W-:Y:S01]  /*c5d0*/  UMOV UR22, 0xffffffff ;  /* 0xffffffff00167882 */ /* 0x000fe20000000000 */
[----:B------:R-:W-:-:S02]  /*c5e0*/  UIADD3 UR11, UP1, UR12, -0x1, URZ ;  /* 0xffffffff0c0b7890 */ /* 0x000fc4000ff3e03f */
[----:B------:R-:W-:Y:S01]  /*c5f0*/  UIADD3 UR12, UP2, UR14, -0x1, URZ ;  /* 0xffffffff0e0c7890 */ /* 0x000fe2000ff5e03f */
[----:B------:R-:W1:Y:S01]  /*c600*/  @P1 S2R R0, SR_CTAID.Y ;  /* 0x0000000000001919 */ /* 0x000e620000002600 */
[----:B------:R-:W-:Y:S02]  /*c610*/  USHF.L.U32 UR25, UR22, UR24, URZ ;  /* 0x0000001816197299 */ /* 0x000fe4000800063f */
[----:B------:R-:W-:Y:S02]  /*c620*/  UIMAD.WIDE.U32 UR22, UR20, UR19, URZ ;  /* 0x00000013141672a5 */ /* 0x000fe4000f8e003f */
[----:B------:R-:W-:Y:S01]  /*c630*/  UIMAD UR21, UR21, UR19, URZ ;  /* 0x00000013151572a4 */ /* 0x000fe2000f8e023f */
[----:B------:R-:W-:Y:S01]  /*c640*/  ULDC UR18, c[0x0][0x8a8] ;  /* 0x00022a0000127ab9 */ /* 0x000fe20000000800 */
[----:B------:R-:W-:Y:S01]  /*c650*/  UMOV UR26, 0x1 ;  /* 0x00000001001a7882 */ /* 0x000fe20000000000 */
[----:B------:R-:W-:Y:S02]  /*c660*/  UIADD3.X UR14, UR15, -0x1, URZ, UP2, !UPT ;  /* 0xffffffff0f0e7890 */ /* 0x000fe400097fe43f */
[----:B------:R-:W-:-:S02]  /*c670*/  UIADD3.X UR13, UR13, -0x1, URZ, UP1, !UPT ;  /* 0xffffffff0d0d7890 */ /* 0x000fc40008ffe43f */
[----:B------:R-:W-:Y:S02]  /*c680*/  ULOP3.LUT UR15, UR54, 0x2, URZ, 0xfc, !UPT ;  /* 0x00000002360f7892 */ /* 0x000fe4000f8efc3f */
[----:B------:R-:W-:Y:S02]  /*c690*/  UIADD3 UR16, UR8, -0x1, URZ ;  /* 0xffffffff08107890 */ /* 0x000fe4000fffe03f */
[----:B------:R-:W-:Y:S02]  /*c6a0*/  UIADD3 UR17, UR7, -0x1, URZ ;  /* 0xffffffff07117890 */ /* 0x000fe4000fffe03f */
[----:B------:R-:W-:Y:S02]  /*c6b0*/  UIADD3 UR18, UR18, -0x1, URZ ;  /* 0xffffffff12127890 */ /* 0x000fe4000fffe03f */
[----:B------:R-:W-:Y:S02]  /*c6c0*/  USHF.L.U32 UR19, UR26, UR24, URZ ;  /* 0x000000181a137299 */ /* 0x000fe4000800063f */
[----:B------:R-:W-:-:S02]  /*c6d0*/  ULOP3.LUT UR20, URZ, UR25, URZ, 0x33, !UPT ;  /* 0x000000193f147292 */ /* 0x000fc4000f8e333f */
[----:B------:R-:W-:Y:S01]  /*c6e0*/  UIADD3 UR21, UR23, UR21, URZ ;  /* 0x0000001517157290 */ /* 0x000fe2000fffe03f */
[----:B-1----:R-:W-:Y:S01]  /*c6f0*/  @P1 R2UR UR40, R0 ;  /* 0x00000000002812ca */ /* 0x002fe200000e0000 */
[----:B------:R-:W-:-:S14]  /*c700*/  IMAD.MOV.U32 R0, RZ, RZ, 0x1 ;  /* 0x00000001ff007424 */ /* 0x000fdc00078e00ff */
.L_x_250:
[----:B------:R-:W1:Y:S01]  /*c710*/  LDC.64 R2, c[0x0][0x8f8] ;  /* 0x00023e00ff027b82 */ /* 0x000e620000000a00 */
[----:B------:R-:W-:Y:S01]  /*c720*/  UIADD3 UR10, UP1, UR10, UR22, URZ ;  /* 0x000000160a0a7290 */ /* 0x000fe2000ff3e03f */
[----:B------:R-:W-:Y:S01]  /*c730*/  ISETP.NE.AND P2, PT, R21, RZ, PT ;  /* 0x000000ff1500720c */ /* 0x000fe20003f45270 */
[----:B------:R-:W-:Y:S01]  /*c740*/  UMOV UR24, 0xffffffff ;  /* 0xffffffff00187882 */ /* 0x000fe20000000000 */
[----:B------:R-:W-:Y:S01]  /*c750*/  UMOV UR25, 0xffffffff ;  /* 0xffffffff00197882 */ /* 0x000fe20000000000 */
[----:B------:R-:W-:Y:S01]  /*c760*/  UIADD3.X UR9, UR9, UR21, URZ, UP1, !UPT ;  /* 0x0000001509097290 */ /* 0x000fe20008ffe43f */
[----:B------:R-:W-:Y:S01]  /*c770*/  IMAD.MOV.U32 R15, RZ, RZ, RZ ;  /* 0x000000ffff0f7224 */ /* 0x000fe200078e00ff */
[----:B------:R-:W-:Y:S01]  /*c780*/  UMOV UR26, 0xffffffff ;  /* 0xffffffff001a7882 */ /* 0x000fe20000000000 */
[----:B-1----:R-:W-:-:S03]  /*c790*/  ISETP.LE.U32.AND P1, PT, R2, UR10, PT ;  /* 0x0000000a02007c0c */ /* 0x002fc6000bf23070 */
[----:B------:R-:W-:-:S05]  /*c7a0*/  IMAD.U32 R2, RZ, RZ, UR9 ;  /* 0x00000009ff027e24 */ /* 0x000fca000f8e00ff */
[----:B------:R-:W-:-:S13]  /*c7b0*/  ISETP.GE.U32.AND.EX P1, PT, R2, R3, PT, P1 ;  /* 0x000000030200720c */ /* 0x000fda0003f26110 */
[----:B---345:R-:W-:Y:S05]  /*c7c0*/  @P2 BRA P1, `(.L_x_230) ;  /* 0x0000001800402947 */ /* 0x038fea0000800000 */
[----:B------:R-:W-:-:S04]  /*c7d0*/  IADD3 R2, P2, R6, UR5, RZ ;  /* 0x0000000506027c10 */ /* 0x000fc8000ff5e0ff */
[----:B------:R-:W-:Y:S02]  /*c7e0*/  ISETP.GT.U32.AND P1, PT, R2, UR10, PT ;  /* 0x0000000a02007c0c */ /* 0x000fe4000bf24070 */
[----:B------:R-:W-:-:S04]  /*c7f0*/  IADD3.X R2, R7, UR4, RZ, P2, !PT ;  /* 0x0000000407027c10 */ /* 0x000fc800097fe4ff */
[----:B------:R-:W-:-:S13]  /*c800*/  ISETP.GT.U32.AND.EX P1, PT, R2, UR9, PT, P1 ;  /* 0x0000000902007c0c */ /* 0x000fda000bf24110 */
[----:B------:R-:W-:Y:S05]  /*c810*/  @P1 BRA `(.L_x_231) ;  /* 0x0000001400201947 */ /* 0x000fea0003800000 */
[----:B------:R-:W-:Y:S01]  /*c820*/  VIADD R12, R9, UR6 ;  /* 0x00000006090c7c36 */ /* 0x000fe20008000000 */
[----:B------:R-:W-:Y:S01]  /*c830*/  ULDC UR24, c[0x0][0x910] ;  /* 0x0002440000187ab9 */ /* 0x000fe20000000800 */
[----:B------:R-:W-:Y:S02]  /*c840*/  IMAD.MOV.U32 R23, RZ, RZ, R8 ;  /* 0x000000ffff177224 */ /* 0x000fe400078e0008 */
[----:B------:R-:W-:Y:S02]  /*c850*/  VIADD R13, R12, 0x20 ;  /* 0x000000200c0d7836 */ /* 0x000fe40000000000 */
[----:B------:R-:W-:-:S03]  /*c860*/  IMAD.MOV.U32 R14, RZ, RZ, R10 ;  /* 0x000000ffff0e7224 */ /* 0x000fc600078e000a */
[----:B------:R-:W-:-:S13]  /*c870*/  ISETP.GE.AND P1, PT, R13, UR24, PT ;  /* 0x000000180d007c0c */ /* 0x000fda000bf26270 */
[----:B------:R-:W1:Y:S01]  /*c880*/  @!P1 LDC.64 R2, c[0x0][0x918] ;  /* 0x00024600ff029b82 */ /* 0x000e620000000a00 */
[----:B------:R-:W-:Y:S01]  /*c890*/  @!P1 VIADD R7, R12, 0x20 ;  /* 0x000000200c079836 */ /* 0x000fe20000000000 */
[----:B------:R-:W-:Y:S01]  /*c8a0*/  BSSY B0, `(.L_x_232) ;  /* 0x0000064000007945 */ /* 0x000fe20003800000 */
[----:B------:R-:W-:Y:S02]  /*c8b0*/  IMAD.MOV.U32 R6, RZ, RZ, 0x7fffffff ;  /* 0x7fffffffff067424 */ /* 0x000fe400078e00ff */
[----:B-1----:R-:W-:-:S05]  /*c8c0*/  @!P1 IMAD.WIDE R2, R7, 0xc, R2 ;  /* 0x0000000c07029825 */ /* 0x002fca00078e0202 */
[----:B------:R1:W5:Y:S04]  /*c8d0*/  @!P1 LDG.E R8, desc[UR58][R2.64] ;  /* 0x0000003a02089981 */ /* 0x000368000c1e1900 */
[----:B------:R1:W5:Y:S01]  /*c8e0*/  @!P1 LDG.E R10, desc[UR58][R2.64+0x4] ;  /* 0x0000043a020a9981 */ /* 0x000362000c1e1900 */
[----:B------:R-:W-:Y:S01]  /*c8f0*/  ISETP.GE.AND P1, PT, R12, UR24, PT ;  /* 0x000000180c007c0c */ /* 0x000fe2000bf26270 */
[----:B------:R-:W-:-:S12]  /*c900*/  IMAD.MOV.U32 R7, RZ, RZ, RZ ;  /* 0x000000ffff077224 */ /* 0x000fd800078e00ff */
[----:B-1----:R-:W-:Y:S05]  /*c910*/  @P1 BRA `(.L_x_233) ;  /* 0x0000000400701947 */ /* 0x002fea0003800000 */
[----:B------:R-:W-:Y:S01]  /*c920*/  IABS R7, R20 ;  /* 0x0000001400077213 */ /* 0x000fe20000000000 */
[----:B------:R-:W-:Y:S01]  /*c930*/  ULDC UR25, c[0x0][0x8f0] ;  /* 0x00023c0000197ab9 */ /* 0x000fe20000000800 */
[----:B------:R-:W-:Y:S02]  /*c940*/  IABS R6, R11 ;  /* 0x0000000b00067213 */ /* 0x000fe40000000000 */
[----:B------:R-:W1:Y:S01]  /*c950*/  I2F.RP R3, R7 ;  /* 0x0000000700037306 */ /* 0x000e620000209400 */
[----:B------:R-:W-:Y:S02]  /*c960*/  PLOP3.LUT P3, PT, PT, PT, UP0, 0x80, 0x0 ;  /* 0x000000000000781c */ /* 0x000fe40003f6f008 */
[C---:B------:R-:W-:Y:S02]  /*c970*/  IADD3 R22, P2, R14.reuse, UR12, RZ ;  /* 0x0000000c0e167c10 */ /* 0x040fe4000ff5e0ff */
[C---:B------:R-:W-:Y:S02]  /*c980*/  IADD3 R19, P1, R23.reuse, UR11, RZ ;  /* 0x0000000b17137c10 */ /* 0x040fe4000ff3e0ff */
[----:B------:R-:W-:Y:S01]  /*c990*/  LEA.HI.X.SX32 R25, R14, UR14, 0x1, P2 ;  /* 0x0000000e0e197c11 */ /* 0x000fe200090f0eff */
[----:B------:R-:W3:Y:S01]  /*c9a0*/  I2F.RP R2, R6 ;  /* 0x0000000600027306 */ /* 0x000ee20000209400 */
[----:B------:R-:W-:-:S07]  /*c9b0*/  LEA.HI.X.SX32 R24, R23, UR13, 0x1, P1 ;  /* 0x0000000d17187c11 */ /* 0x000fce00088f0eff */
[----:B-1----:R-:W1:Y:S08]  /*c9c0*/  MUFU.RCP R3, R3 ;  /* 0x0000000300037308 */ /* 0x002e700000001000 */
[----:B---3--:R-:W3:Y:S01]  /*c9d0*/  MUFU.RCP R2, R2 ;  /* 0x0000000200027308 */ /* 0x008ee20000001000 */
[----:B-1----:R-:W-:-:S07]  /*c9e0*/  VIADD R17, R3, 0xffffffe ;  /* 0x0ffffffe03117836 */ /* 0x002fce0000000000 */
[----:B------:R-:W1:Y:S01]  /*c9f0*/  F2I.FTZ.U32.TRUNC.NTZ R17, R17 ;  /* 0x0000001100117305 */ /* 0x000e62000021f000 */
[----:B---3--:R-:W-:-:S07]  /*ca00*/  IADD3 R15, R2, 0xffffffe, RZ ;  /* 0x0ffffffe020f7810 */ /* 0x008fce0007ffe0ff */
[----:B------:R-:W3:Y:S01]  /*ca10*/  F2I.FTZ.U32.TRUNC.NTZ R15, R15 ;  /* 0x0000000f000f7305 */ /* 0x000ee2000021f000 */
[----:B-1----:R-:W-:Y:S02]  /*ca20*/  IMAD.MOV R18, RZ, RZ, -R17 ;  /* 0x000000ffff127224 */ /* 0x002fe400078e0a11 */
[----:B---3--:R-:W-:Y:S01]  /*ca30*/  IMAD.MOV R14, RZ, RZ, -R15 ;  /* 0x000000ffff0e7224 */ /* 0x008fe200078e0a0f */
[----:B------:R-:W-:Y:S06]  /*ca40*/  @!P3 BRA `(.L_x_234) ;  /* 0x000000000034b947 */ /* 0x000fec0003800000 */
[----:B------:R-:W-:Y:S01]  /*ca50*/  ULDC UR6, c[0x0][0x8dc] ;  /* 0x0002370000067ab9 */ /* 0x000fe20000000800 */
[----:B------:R-:W-:Y:S01]  /*ca60*/  ULDC.64 UR26, c[0x0][0x8d0] ;  /* 0x00023400001a7ab9 */ /* 0x000fe20000000a00 */
[----:B------:R-:W-:-:S05]  /*ca70*/  IADD3 R3, P1, R19, UR6, RZ ;  /* 0x0000000613037c10 */ /* 0x000fca000ff3e0ff */
[----:B------:R-:W-:-:S04]  /*ca80*/  IMAD.X R19, RZ, RZ, R24, P1 ;  /* 0x000000ffff137224 */ /* 0x000fc800008e0618 */
[----:B------:R-:W-:-:S04]  /*ca90*/  IMAD.WIDE.U32 R4, R19, UR26, RZ ;  /* 0x0000001a13047c25 */ /* 0x000fc8000f8e00ff */
[----:B------:R-:W-:-:S04]  /*caa0*/  IMAD.WIDE.U32 R4, P1, R3, UR27, R4 ;  /* 0x0000001b03047c25 */ /* 0x000fc8000f820004 */
[----:B------:R-:W-:-:S04]  /*cab0*/  IMAD.WIDE.U32 R2, R3, UR26, RZ ;  /* 0x0000001a03027c25 */ /* 0x000fc8000f8e00ff */
[----:B------:R-:W-:Y:S01]  /*cac0*/  IMAD.MOV.U32 R2, RZ, RZ, R5 ;  /* 0x000000ffff027224 */ /* 0x000fe200078e0005 */
[----:B------:R-:W-:Y:S01]  /*cad0*/  IADD3 RZ, P2, R3, R4, RZ ;  /* 0x0000000403ff7210 */ /* 0x000fe20007f5e0ff */
[----:B------:R-:W-:-:S04]  /*cae0*/  IMAD.X R3, RZ, RZ, RZ, P1 ;  /* 0x000000ffff037224 */ /* 0x000fc800008e06ff */
[----:B------:R-:W-:-:S04]  /*caf0*/  IMAD.WIDE.U32.X R2, R19, UR27, R2, P2 ;  /* 0x0000001b13027c25 */ /* 0x000fc800090e0402 */
[----:B------:R-:W-:Y:S02]  /*cb00*/  IMAD.MOV.U32 R19, RZ, RZ, R2 ;  /* 0x000000ffff137224 */ /* 0x000fe400078e0002 */
[----:B------:R-:W-:-:S07]  /*cb10*/  IMAD.MOV.U32 R24, RZ, RZ, R3 ;  /* 0x000000ffff187224 */ /* 0x000fce00078e0003 */
.L_x_234:
[----:B------:R-:W-:Y:S05]  /*cb20*/  @!P0 BRA `(.L_x_235) ;  /* 0x0000000000348947 */ /* 0x000fea0003800000 */
        /* <DEDUP_REMOVED lines=13> */
.L_x_235:
[----:B------:R-:W-:Y:S01]  /*cc00*/  MOV R2, RZ ;  /* 0x000000ff00027202 */ /* 0x000fe20000000f00 */
[----:B------:R-:W-:Y:S01]  /*cc10*/  IMAD R18, R18, R7, RZ ;  /* 0x0000000712127224 */ /* 0x000fe200078e02ff */
[----:B------:R-:W-:Y:S01]  /*cc20*/  ULDC UR6, c[0x0][0x8d8] ;  /* 0x0002360000067ab9 */ /* 0x000fe20000000800 */
[----:B------:R-:W-:Y:S01]  /*cc30*/  IMAD.MOV.U32 R3, RZ, RZ, R17 ;  /* 0x000000ffff037224 */ /* 0x000fe200078e0011 */
[----:B------:R-:W-:Y:S01]  /*cc40*/  SHF.R.U64 R22, R22, UR25, R25 ;  /* 0x0000001916167c19 */ /* 0x000fe20008001219 */
[----:B------:R-:W-:Y:S01]  /*cc50*/  IMAD R4, R14, R6, RZ ;  /* 0x000000060e047224 */ /* 0x000fe200078e02ff */
[----:B------:R-:W-:Y:S01]  /*cc60*/  SHF.R.U64 R19, R19, UR6, R24 ;  /* 0x0000000613137c19 */ /* 0x000fe20008001218 */
[----:B------:R-:W-:Y:S01]  /*cc70*/  IMAD.HI.U32 R23, R17, R18, R2 ;  /* 0x0000001211177227 */ /* 0x000fe200078e0002 */
[----:B------:R-:W-:Y:S02]  /*cc80*/  IABS R17, R20 ;  /* 0x0000001400117213 */ /* 0x000fe40000000000 */
[----:B------:R-:W-:Y:S01]  /*cc90*/  PLOP3.LUT P5, PT, PT, PT, UP3, 0x80, 0x0 ;  /* 0x000000000000781c */ /* 0x000fe20003faf038 */
[----:B------:R-:W-:-:S02]  /*cca0*/  IMAD.MOV.U32 R3, RZ, RZ, R15 ;  /* 0x000000ffff037224 */ /* 0x000fc400078e000f */
[----:B------:R-:W-:Y:S02]  /*ccb0*/  VIADD R14, R19, UR16 ;  /* 0x00000010130e7c36 */ /* 0x000fe40008000000 */
[----:B------:R-:W-:Y:S01]  /*ccc0*/  IMAD.HI.U32 R2, R15, R4, R2 ;  /* 0x000000040f027227 */ /* 0x000fe200078e0002 */
[----:B------:R-:W-:Y:S02]  /*ccd0*/  IABS R3, R11 ;  /* 0x0000000b00037213 */ /* 0x000fe40000000000 */
[----:B------:R-:W-:Y:S01]  /*cce0*/  IABS R5, R14 ;  /* 0x0000000e00057213 */ /* 0x000fe20000000000 */
[----:B------:R-:W-:Y:S02]  /*ccf0*/  VIADD R15, R22, UR17 ;  /* 0x00000011160f7c36 */ /* 0x000fe40008000000 */
[----:B------:R-:W-:Y:S02]  /*cd00*/  IMAD.MOV R18, RZ, RZ, -R17 ;  /* 0x000000ffff127224 */ /* 0x000fe400078e0a11 */
[----:B------:R-:W-:Y:S01]  /*cd10*/  IMAD.MOV R17, RZ, RZ, -R3 ;  /* 0x000000ffff117224 */ /* 0x000fe200078e0a03 */
[----:B------:R-:W-:Y:S01]  /*cd20*/  IABS R4, R15 ;  /* 0x0000000f00047213 */ /* 0x000fe20000000000 */
[----:B------:R-:W-:-:S04]  /*cd30*/  IMAD.HI.U32 R2, R2, R5, RZ ;  /* 0x0000000502027227 */ /* 0x000fc800078e00ff */
[----:B------:R-:W-:-:S04]  /*cd40*/  IMAD.HI.U32 R3, R23, R4, RZ ;  /* 0x0000000417037227 */ /* 0x000fc800078e00ff */
[----:B------:R-:W-:Y:S02]  /*cd50*/  IMAD R4, R3, R18, R4 ;  /* 0x0000001203047224 */ /* 0x000fe400078e0204 */
[----:B------:R-:W-:-:S03]  /*cd60*/  IMAD R3, R2, R17, R5 ;  /* 0x0000001102037224 */ /* 0x000fc600078e0205 */
[----:B------:R-:W-:Y:S02]  /*cd70*/  ISETP.GT.U32.AND P2, PT, R7, R4, PT ;  /* 0x000000040700720c */ /* 0x000fe40003f44070 */
[----:B------:R-:W-:-:S11]  /*cd80*/  ISETP.GT.U32.AND P1, PT, R6, R3, PT ;  /* 0x000000030600720c */ /* 0x000fd60003f24070 */
[----:B------:R-:W-:Y:S01]  /*cd90*/  @!P2 IMAD.IADD R4, R4, 0x1, -R7 ;  /* 0x000000010404a824 */ /* 0x000fe200078e0a07 */
[----:B------:R-:W-:Y:S01]  /*cda0*/  ISETP.GE.AND P2, PT, R15, RZ, PT ;  /* 0x000000ff0f00720c */ /* 0x000fe20003f46270 */
[----:B------:R-:W-:Y:S01]  /*cdb0*/  @!P1 IMAD.IADD R3, R3, 0x1, -R6 ;  /* 0x0000000103039824 */ /* 0x000fe200078e0a06 */
[----:B------:R-:W-:Y:S02]  /*cdc0*/  ISETP.GE.AND P1, PT, R14, RZ, PT ;  /* 0x000000ff0e00720c */ /* 0x000fe40003f26270 */
[----:B------:R-:W-:Y:S02]  /*cdd0*/  ISETP.GT.U32.AND P4, PT, R7, R4, PT ;  /* 0x000000040700720c */ /* 0x000fe40003f84070 */
[----:B------:R-:W-:-:S11]  /*cde0*/  ISETP.GT.U32.AND P3, PT, R6, R3, PT ;  /* 0x000000030600720c */ /* 0x000fd60003f64070 */
[----:B------:R-:W-:Y:S01]  /*cdf0*/  @!P4 IMAD.IADD R4, R4, 0x1, -R7 ;  /* 0x000000010404c824 */ /* 0x000fe200078e0a07 */
[----:B------:R-:W-:Y:S01]  /*ce00*/  ISETP.NE.AND P4, PT, RZ, UR7, PT ;  /* 0x00000007ff007c0c */ /* 0x000fe2000bf85270 */
[----:B------:R-:W-:Y:S01]  /*ce10*/  @!P3 IMAD.IADD R3, R3, 0x1, -R6 ;  /* 0x000000010303b824 */ /* 0x000fe200078e0a06 */
[----:B------:R-:W-:Y:S01]  /*ce20*/  ISETP.NE.AND P3, PT, RZ, UR8, PT ;  /* 0x00000008ff007c0c */ /* 0x000fe2000bf65270 */
[----:B------:R-:W-:Y:S02]  /*ce30*/  @!P2 IMAD.MOV R4, RZ, RZ, -R4 ;  /* 0x000000ffff04a224 */ /* 0x000fe400078e0a04 */
[----:B------:R-:W-:-:S08]  /*ce40*/  @!P1 IMAD.MOV R3, RZ, RZ, -R3 ;  /* 0x000000ffff039224 */ /* 0x000fd000078e0a03 */
[----:B------:R-:W-:Y:S02]  /*ce50*/  @!P4 LOP3.LUT R4, RZ, UR7, RZ, 0x33, !PT ;  /* 0x00000007ff04cc12 */ /* 0x000fe4000f8e33ff */
[----:B------:R-:W-:Y:S02]  /*ce60*/  @!P3 LOP3.LUT R3, RZ, UR8, RZ, 0x33, !PT ;  /* 0x00000008ff03bc12 */ /* 0x000fe4000f8e33ff */
[----:B------:R-:W-:-:S03]  /*ce70*/  IADD3 R4, R15, -R4, RZ ;  /* 0x800000040f047210 */ /* 0x000fc60007ffe0ff */
[----:B------:R-:W-:-:S04]  /*ce80*/  IMAD.IADD R3, R14, 0x1, -R3 ;  /* 0x000000010e037824 */ /* 0x000fc800078e0a03 */
[----:B------:R-:W-:Y:S01]  /*ce90*/  IMAD R6, R3, R4, RZ ;  /* 0x0000000403067224 */ /* 0x000fe200078e02ff */
[----:B------:R-:W-:-:S04]  /*cea0*/  SEL R2, R4, R3, !P5 ;  /* 0x0000000304027207 */ /* 0x000fc80006800000 */
[--C-:B------:R-:W-:Y:S01]  /*ceb0*/  SHF.R.S32.HI R5, RZ, 0x1f, R2.reuse ;  /* 0x0000001fff057819 */ /* 0x100fe20000011402 */
[----:B------:R-:W-:Y:S01]  /*cec0*/  IMAD.MOV.U32 R4, RZ, RZ, R2 ;  /* 0x000000ffff047224 */ /* 0x000fe200078e0002 */
[----:B------:R-:W-:-:S07]  /*ced0*/  SHF.R.S32.HI R7, RZ, 0x1f, R6 ;  /* 0x0000001fff077819 */ /* 0x000fce0000011406 */
.L_x_233:
[----:B--2---:R-:W-:Y:S05]  /*cee0*/  BSYNC B0 ;  /* 0x0000000000007941 */ /* 0x004fea0003800000 */
.L_x_232:
[----:B------:R-:W1:Y:S01]  /*cef0*/  SHFL.UP PT, R3, R6, 0x1, RZ ;  /* 0x0420000006037989 */ /* 0x000e6200000e00ff */
[----:B------:R-:W-:-:S03]  /*cf00*/  ISETP.NE.AND P1, PT, R9, RZ, PT ;  /* 0x000000ff0900720c */ /* 0x000fc60003f25270 */
[----:B------:R-:W2:Y:S01]  /*cf10*/  SHFL.UP PT, R2, R7, 0x1, RZ ;  /* 0x0420000007027989 */ /* 0x000ea200000e00ff */
[----:B-1----:R-:W-:Y:S02]  /*cf20*/  SEL R3, R3, RZ, P1 ;  /* 0x000000ff03037207 */ /* 0x002fe40000800000 */
[----:B--2---:R-:W-:Y:S02]  /*cf30*/  SEL R2, R2, RZ, P1 ;  /* 0x000000ff02027207 */ /* 0x004fe40000800000 */
[----:B------:R-:W-:-:S05]  /*cf40*/  IADD3 R18, P2, R3, R6, RZ ;  /* 0x0000000603127210 */ /* 0x000fca0007f5e0ff */
[----:B------:R-:W-:Y:S01]  /*cf50*/  IMAD.X R15, R2, 0x1, R7, P2 ;  /* 0x00000001020f7824 */ /* 0x000fe200010e0607 */
[----:B------:R-:W1:Y:S01]  /*cf60*/  SHFL.UP PT, R3, R18, 0x2, RZ ;  /* 0x0440000012037989 */ /* 0x000e6200000e00ff */
[----:B------:R-:W-:-:S03]  /*cf70*/  ISETP.GE.U32.AND P2, PT, R9, 0x2, PT ;  /* 0x000000020900780c */ /* 0x000fc60003f46070 */
[----:B------:R-:W2:Y:S01]  /*cf80*/  SHFL.UP PT, R2, R15, 0x2, RZ ;  /* 0x044000000f027989 */ /* 0x000ea200000e00ff */
[----:B-1----:R-:W-:-:S04]  /*cf90*/  SEL R3, R3, RZ, P2 ;  /* 0x000000ff03037207 */ /* 0x002fc80001000000 */
[----:B------:R-:W-:Y:S02]  /*cfa0*/  IADD3 R14, P3, R3, R18, RZ ;  /* 0x00000012030e7210 */ /* 0x000fe40007f7e0ff */
[----:B--2---:R-:W-:-:S03]  /*cfb0*/  SEL R2, R2, RZ, P2 ;  /* 0x000000ff02027207 */ /* 0x004fc60001000000 */
[----:B------:R-:W1:Y:S02]  /*cfc0*/  SHFL.UP PT, R3, R14, 0x4, RZ ;  /* 0x048000000e037989 */ /* 0x000e6400000e00ff */
[----:B------:R-:W-:Y:S01]  /*cfd0*/  IMAD.X R17, R2, 0x1, R15, P3 ;  /* 0x0000000102117824 */ /* 0x000fe200018e060f */
[----:B------:R-:W-:-:S04]  /*cfe0*/  ISETP.GE.U32.AND P3, PT, R9, 0x4, PT ;  /* 0x000000040900780c */ /* 0x000fc80003f66070 */
        /* <DEDUP_REMOVED lines=17> */
[----:B--2---:R-:W-:-:S05]  /*d100*/  SEL R2, R2, RZ, P5 ;  /* 0x000000ff02027207 */ /* 0x004fca0002800000 */
[----:B------:R-:W-:Y:S01]  /*d110*/  IMAD.X R22, R2, 0x1, R17, P6 ;  /* 0x0000000102167824 */ /* 0x000fe200030e0611 */
[----:B------:R-:W-:-:S04]  /*d120*/  IADD3 R2, P6, R15, UR5, RZ ;  /* 0x000000050f027c10 */ /* 0x000fc8000ffde0ff */
[----:B------:R-:W-:Y:S02]  /*d130*/  IADD3.X R3, R22, UR4, RZ, P6, !PT ;  /* 0x0000000416037c10 */ /* 0x000fe4000b7fe4ff */
[----:B------:R-:W-:-:S04]  /*d140*/  ISETP.GT.U32.AND P6, PT, R2, UR10, PT ;  /* 0x0000000a02007c0c */ /* 0x000fc8000bfc4070 */
[----:B------:R-:W-:-:S13]  /*d150*/  ISETP.GT.U32.AND.EX P6, PT, R3, UR9, PT, P6 ;  /* 0x0000000903007c0c */ /* 0x000fda000bfc4160 */
[----:B------:R-:W-:-:S04]  /*d160*/  VOTE.ANY R14, PT, P6 ;  /* 0x00000000000e7806 */ /* 0x000fc800030e0100 */
[----:B------:R-:W-:-:S13]  /*d170*/  ISETP.NE.AND P6, PT, R14, RZ, PT ;  /* 0x000000ff0e00720c */ /* 0x000fda0003fc5270 */
[----:B------:R-:W-:Y:S05]  /*d180*/  @P6 BRA `(.L_x_236) ;  /* 0x0000000800746947 */ /* 0x000fea0003800000 */
[----:B------:R-:W-:Y:S01]  /*d190*/  IMAD.MOV.U32 R17, RZ, RZ, R2 ;  /* 0x000000ffff117224 */ /* 0x000fe200078e0002 */
[----:B------:R-:W-:Y:S01]  /*d1a0*/  ULDC UR24, c[0x0][0x910] ;  /* 0x0002440000187ab9 */ /* 0x000fe20000000800 */
[----:B------:R-:W-:Y:S01]  /*d1b0*/  IMAD.MOV.U32 R19, RZ, RZ, R3 ;  /* 0x000000ffff137224 */ /* 0x000fe200078e0003 */
[----:B------:R-:W-:Y:S01]  /*d1c0*/  ULDC UR25, c[0x0][0x8f4] ;  /* 0x00023d0000197ab9 */ /* 0x000fe20000000800 */
[----:B------:R-:W-:Y:S01]  /*d1d0*/  ULDC UR6, c[0x0][0x8dc] ;  /* 0x0002370000067ab9 */ /* 0x000fe20000000800 */
[----:B------:R-:W-:Y:S01]  /*d1e0*/  ULDC UR30, c[0x0][0x8d8] ;  /* 0x00023600001e7ab9 */ /* 0x000fe20000000800 */
[----:B------:R-:W-:Y:S01]  /*d1f0*/  ULDC UR31, c[0x0][0x8f0] ;  /* 0x00023c00001f7ab9 */ /* 0x000fe20000000800 */
[----:B------:R-:W-:Y:S01]  /*d200*/  ULDC.64 UR26, c[0x0][0x8d0] ;  /* 0x00023400001a7ab9 */ /* 0x000fe20000000a00 */
[----:B------:R-:W-:-:S05]  /*d210*/  ULDC.64 UR28, c[0x0][0x8e8] ;  /* 0x00023a00001c7ab9 */ /* 0x000fca0000000a00 */
.L_x_241:
[----:B------:R-:W-:Y:S01]  /*d220*/  IMAD.MOV.U32 R12, RZ, RZ, R13 ;  /* 0x000000ffff0c7224 */ /* 0x000fe200078e000d */
[----:B-----5:R-:W-:Y:S01]  /*d230*/  MOV R14, R8 ;  /* 0x00000008000e7202 */ /* 0x020fe20000000f00 */
[----:B------:R-:W-:Y:S02]  /*d240*/  VIADD R13, R13, 0x20 ;  /* 0x000000200d0d7836 */ /* 0x000fe40000000000 */
[----:B------:R-:W-:-:S03]  /*d250*/  IMAD.MOV.U32 R15, RZ, RZ, R10 ;  /* 0x000000ffff0f7224 */ /* 0x000fc600078e000a */
[----:B------:R-:W-:-:S13]  /*d260*/  ISETP.GE.AND P6, PT, R13, UR24, PT ;  /* 0x000000180d007c0c */ /* 0x000fda000bfc6270 */
[----:B------:R-:W1:Y:S01]  /*d270*/  @!P6 LDC.64 R2, c[0x0][0x918] ;  /* 0x00024600ff02eb82 */ /* 0x000e620000000a00 */
[----:B------:R-:W2:Y:S01]  /*d280*/  SHFL.IDX PT, R19, R19, 0x1f, 0x1f ;  /* 0x03e01f0013137f89 */ /* 0x000ea200000e0000 */
[----:B------:R-:W-:-:S03]  /*d290*/  @!P6 VIADD R7, R12, 0x20 ;  /* 0x000000200c07e836 */ /* 0x000fc60000000000 */
[----:B------:R-:W3:Y:S01]  /*d2a0*/  SHFL.IDX PT, R17, R17, 0x1f, 0x1f ;  /* 0x03e01f0011117f89 */ /* 0x000ee200000e0000 */
[----:B------:R-:W-:Y:S01]  /*d2b0*/  BSSY B0, `(.L_x_237) ;  /* 0x0000063000007945 */ /* 0x000fe20003800000 */
[----:B-1----:R-:W-:-:S05]  /*d2c0*/  @!P6 IMAD.WIDE R2, R7, 0xc, R2 ;  /* 0x0000000c0702e825 */ /* 0x002fca00078e0202 */
[----:B------:R1:W5:Y:S04]  /*d2d0*/  @!P6 LDG.E R8, desc[UR58][R2.64] ;  /* 0x0000003a0208e981 */ /* 0x000368000c1e1900 */
[----:B------:R1:W5:Y:S01]  /*d2e0*/  @!P6 LDG.E R10, desc[UR58][R2.64+0x4] ;  /* 0x0000043a020ae981 */ /* 0x000362000c1e1900 */
[----:B------:R-:W-:Y:S01]  /*d2f0*/  ISETP.GE.AND P6, PT, R12, UR24, PT ;  /* 0x000000180c007c0c */ /* 0x000fe2000bfc6270 */
[----:B------:R-:W-:Y:S01]  /*d300*/  IMAD.MOV.U32 R6, RZ, RZ, 0x7fffffff ;  /* 0x7fffffffff067424 */ /* 0x000fe200078e00ff */
[----:B--2---:R-:W-:Y:S01]  /*d310*/  R2UR UR4, R19 ;  /* 0x00000000130472ca */ /* 0x004fe200000e0000 */
[----:B------:R-:W-:Y:S01]  /*d320*/  IMAD.MOV.U32 R7, RZ, RZ, RZ ;  /* 0x000000ffff077224 */ /* 0x000fe200078e00ff */
[----:B---3--:R-:W-:-:S09]  /*d330*/  R2UR UR5, R17 ;  /* 0x00000000110572ca */ /* 0x008fd200000e0000 */
[----:B-1----:R-:W-:Y:S06]  /*d340*/  @P6 BRA `(.L_x_238) ;  /* 0x0000000400646947 */ /* 0x002fec0003800000 */
[----:B------:R-:W-:-:S04]  /*d350*/  IADD3 R17, P6, R14, UR11, RZ ;  /* 0x0000000b0e117c10 */ /* 0x000fc8000ffde0ff */
[----:B------:R-:W-:Y:S02]  /*d360*/  LEA.HI.X.SX32 R22, R14, UR13, 0x1, P6 ;  /* 0x0000000d0e167c11 */ /* 0x000fe4000b0f0eff */
[----:B------:R-:W-:Y:S02]  /*d370*/  IABS R14, R20 ;  /* 0x00000014000e7213 */ /* 0x000fe40000000000 */
[C---:B------:R-:W-:Y:S02]  /*d380*/  IADD3 R19, P6, R15.reuse, UR12, RZ ;  /* 0x0000000c0f137c10 */ /* 0x040fe4000ffde0ff */
[----:B------:R-:W1:Y:S02]  /*d390*/  I2F.RP R2, R14 ;  /* 0x0000000e00027306 */ /* 0x000e640000209400 */
[----:B------:R-:W-:Y:S02]  /*d3a0*/  LEA.HI.X.SX32 R24, R15, UR14, 0x1, P6 ;  /* 0x0000000e0f187c11 */ /* 0x000fe4000b0f0eff */
[----:B------:R-:W-:-:S04]  /*d3b0*/  PLOP3.LUT P6, PT, PT, PT, UP0, 0x80, 0x0 ;  /* 0x000000000000781c */ /* 0x000fc80003fcf008 */
[----:B-1----:R-:W1:Y:S02]  /*d3c0*/  MUFU.RCP R2, R2 ;  /* 0x0000000200027308 */ /* 0x002e640000001000 */
[----:B-1----:R-:W-:-:S06]  /*d3d0*/  VIADD R15, R2, 0xffffffe ;  /* 0x0ffffffe020f7836 */ /* 0x002fcc0000000000 */
[----:B------:R-:W1:Y:S02]  /*d3e0*/  F2I.FTZ.U32.TRUNC.NTZ R15, R15 ;  /* 0x0000000f000f7305 */ /* 0x000e64000021f000 */
[----:B-1----:R-:W-:Y:S01]  /*d3f0*/  IMAD.MOV R18, RZ, RZ, -R15 ;  /* 0x000000ffff127224 */ /* 0x002fe200078e0a0f */
[----:B------:R-:W-:Y:S06]  /*d400*/  @!P6 BRA `(.L_x_239) ;  /* 0x00000000002ce947 */ /* 0x000fec0003800000 */
        /* <DEDUP_REMOVED lines=11> */
.L_x_239:
[----:B------:R-:W-:Y:S05]  /*d4c0*/  @!P0 BRA `(.L_x_240) ;  /* 0x00000000002c8947 */ /* 0x000fea0003800000 */
[----:B------:R-:W-:-:S05]  /*d4d0*/  IADD3 R7, P6, R19, UR25, RZ ;  /* 0x0000001913077c10 */ /* 0x000fca000ffde0ff */
[----:B------:R-:W-:-:S04]  /*d4e0*/  IMAD.X R19, RZ, RZ, R24, P6 ;  /* 0x000000ffff137224 */ /* 0x000fc800030e0618 */
[----:B------:R-:W-:-:S04]  /*d4f0*/  IMAD.WIDE.U32 R4, R19, UR28, RZ ;  /* 0x0000001c13047c25 */ /* 0x000fc8000f8e00ff */
[----:B------:R-:W-:-:S04]  /*d500*/  IMAD.WIDE.U32 R4, P6, R7, UR29, R4 ;  /* 0x0000001d07047c25 */ /* 0x000fc8000f8c0004 */
[----:B------:R-:W-:Y:S01]  /*d510*/  IMAD.WIDE.U32 R6, R7, UR28, RZ ;  /* 0x0000001c07067c25 */ /* 0x000fe2000f8e00ff */
[----:B------:R-:W-:-:S03]  /*d520*/  MOV R2, R5 ;  /* 0x0000000500027202 */ /* 0x000fc60000000f00 */
[----:B------:R-:W-:Y:S01]  /*d530*/  IMAD.X R3, RZ, RZ, RZ, P6 ;  /* 0x000000ffff037224 */ /* 0x000fe200030e06ff */
[----:B------:R-:W-:-:S05]  /*d540*/  IADD3 RZ, P6, R7, R4, RZ ;  /* 0x0000000407ff7210 */ /* 0x000fca0007fde0ff */
[----:B------:R-:W-:-:S04]  /*d550*/  IMAD.WIDE.U32.X R2, R19, UR29, R2, P6 ;  /* 0x0000001d13027c25 */ /* 0x000fc8000b0e0402 */
[----:B------:R-:W-:Y:S02]  /*d560*/  IMAD.MOV.U32 R19, RZ, RZ, R2 ;  /* 0x000000ffff137224 */ /* 0x000fe400078e0002 */
[----:B------:R-:W-:-:S07]  /*d570*/  IMAD.MOV.U32 R24, RZ, RZ, R3 ;  /* 0x000000ffff187224 */ /* 0x000fce00078e0003 */
.L_x_240:
[----:B------:R-:W-:Y:S01]  /*d580*/  SHF.R.U64 R4, R19, UR31, R24 ;  /* 0x0000001f13047c19 */ /* 0x000fe20008001218 */
[----:B------:R-:W-:Y:S01]  /*d590*/  IMAD R5, R18, R14, RZ ;  /* 0x0000000e12057224 */ /* 0x000fe200078e02ff */
[----:B------:R-:W-:Y:S01]  /*d5a0*/  IABS R2, R20 ;  /* 0x0000001400027213 */ /* 0x000fe20000000000 */
[----:B------:R-:W-:Y:S01]  /*d5b0*/  IMAD.MOV.U32 R3, RZ, RZ, R15 ;  /* 0x000000ffff037224 */ /* 0x000fe200078e000f */
[----:B------:R-:W-:Y:S01]  /*d5c0*/  SHF.R.U64 R17, R17, UR30, R22 ;  /* 0x0000001e11117c19 */ /* 0x000fe20008001216 */
[----:B------:R-:W-:Y:S01]  /*d5d0*/  VIADD R4, R4, UR17 ;  /* 0x0000001104047c36 */ /* 0x000fe20008000000 */
[----:B------:R-:W-:Y:S01]  /*d5e0*/  IABS R19, R11 ;  /* 0x0000000b00137213 */ /* 0x000fe20000000000 */
[----:B------:R-:W-:Y:S02]  /*d5f0*/  IMAD.MOV R7, RZ, RZ, -R2 ;  /* 0x000000ffff077224 */ /* 0x000fe400078e0a02 */
[----:B------:R-:W-:Y:S01]  /*d600*/  IMAD.MOV.U32 R2, RZ, RZ, RZ ;  /* 0x000000ffff027224 */ /* 0x000fe200078e00ff */
[----:B------:R-:W-:Y:S01]  /*d610*/  IABS R6, R4 ;  /* 0x0000000400067213 */ /* 0x000fe20000000000 */
[----:B------:R-:W-:-:S02]  /*d620*/  VIADD R17, R17, UR16 ;  /* 0x0000001011117c36 */ /* 0x000fc40008000000 */
[----:B------:R-:W-:-:S04]  /*d630*/  IMAD.HI.U32 R2, R15, R5, R2 ;  /* 0x000000050f027227 */ /* 0x000fc800078e0002 */
[----:B------:R-:W-:Y:S01]  /*d640*/  IMAD.MOV.U32 R3, RZ, RZ, R7 ;  /* 0x000000ffff037224 */ /* 0x000fe200078e0007 */
[----:B------:R-:W-:Y:S01]  /*d650*/  IABS R7, R11 ;  /* 0x0000000b00077213 */ /* 0x000fe20000000000 */
[----:B------:R-:W-:-:S03]  /*d660*/  IMAD.MOV.U32 R5, RZ, RZ, R6 ;  /* 0x000000ffff057224 */ /* 0x000fc600078e0006 */
[----:B------:R-:W1:Y:S01]  /*d670*/  I2F.RP R6, R7 ;  /* 0x0000000700067306 */ /* 0x000e620000209400 */
[----:B------:R-:W-:-:S04]  /*d680*/  IMAD.HI.U32 R2, R2, R5, RZ ;  /* 0x0000000502027227 */ /* 0x000fc800078e00ff */
[----:B------:R-:W-:-:S05]  /*d690*/  IMAD R5, R2, R3, R5 ;  /* 0x0000000302057224 */ /* 0x000fca00078e0205 */
[----:B------:R-:W-:Y:S01]  /*d6a0*/  ISETP.GT.U32.AND P6, PT, R14, R5, PT ;  /* 0x000000050e00720c */ /* 0x000fe20003fc4070 */
[----:B-1----:R-:W1:-:S12]  /*d6b0*/  MUFU.RCP R6, R6 ;  /* 0x0000000600067308 */ /* 0x002e580000001000 */
[----:B------:R-:W-:Y:S02]  /*d6c0*/  @!P6 IMAD.IADD R5, R5, 0x1, -R14 ;  /* 0x000000010505e824 */ /* 0x000fe400078e0a0e */
[----:B-1----:R-:W-:-:S04]  /*d6d0*/  VIADD R2, R6, 0xffffffe ;  /* 0x0ffffffe06027836 */ /* 0x002fc80000000000 */
[----:B------:R1:W2:Y:S02]  /*d6e0*/  F2I.FTZ.U32.TRUNC.NTZ R3, R2 ;  /* 0x0000000200037305 */ /* 0x0002a4000021f000 */
[----:B-1----:R-:W-:Y:S01]  /*d6f0*/  MOV R2, RZ ;  /* 0x000000ff00027202 */ /* 0x002fe20000000f00 */
        /* <DEDUP_REMOVED lines=24> */
[----:B------:R-:W-:-:S03]  /*d880*/  PLOP3.LUT P6, PT, PT, PT, UP3, 0x80, 0x0 ;  /* 0x000000000000781c */ /* 0x000fc60003fcf038 */
[----:B------:R-:W-:-:S04]  /*d890*/  IMAD.IADD R2, R17, 0x1, -R2 ;  /* 0x0000000111027824 */ /* 0x000fc800078e0a02 */
[CC--:B------:R-:W-:Y:S01]  /*d8a0*/  IMAD R6, R3.reuse, R2.reuse, RZ ;  /* 0x0000000203067224 */ /* 0x0c0fe200078e02ff */
[----:B------:R-:W-:-:S04]  /*d8b0*/  SEL R4, R3, R2, !P6 ;  /* 0x0000000203047207 */ /* 0x000fc80007000000 */
[----:B------:R-:W-:Y:S02]  /*d8c0*/  SHF.R.S32.HI R5, RZ, 0x1f, R4 ;  /* 0x0000001fff057819 */ /* 0x000fe40000011404 */
[----:B------:R-:W-:-:S07]  /*d8d0*/  SHF.R.S32.HI R7, RZ, 0x1f, R6 ;  /* 0x0000001fff077819 */ /* 0x000fce0000011406 */
.L_x_238:
[----:B------:R-:W-:Y:S05]  /*d8e0*/  BSYNC B0 ;  /* 0x0000000000007941 */ /* 0x000fea0003800000 */
.L_x_237:
        /* <DEDUP_REMOVED lines=16> */
[----:B------:R-:W-:-:S04]  /*d9f0*/  IADD3 R22, P6, R3, R14, RZ ;  /* 0x0000000e03167210 */ /* 0x000fc80007fde0ff */
[----:B------:R-:W-:Y:S01]  /*da00*/  IADD3.X R17, R2, R19, RZ, P6, !PT ;  /* 0x0000001302117210 */ /* 0x000fe200037fe4ff */
        /* <DEDUP_REMOVED lines=12> */
[----:B------:R-:W-:-:S04]  /*dad0*/  IADD3 R17, P6, R2, UR5, RZ ;  /* 0x0000000502117c10 */ /* 0x000fc8000ffde0ff */
[----:B------:R-:W-:Y:S02]  /*dae0*/  IADD3.X R19, R3, UR4, RZ, P6, !PT ;  /* 0x0000000403137c10 */ /* 0x000fe4000b7fe4ff */
[----:B------:R-:W-:-:S04]  /*daf0*/  ISETP.GT.U32.AND P6, PT, R17, UR10, PT ;  /* 0x0000000a11007c0c */ /* 0x000fc8000bfc4070 */
[----:B------:R-:W-:-:S13]  /*db00*/  ISETP.GT.U32.AND.EX P6, PT, R19, UR9, PT, P6 ;  /* 0x0000000913007c0c */ /* 0x000fda000bfc4160 */
[----:B------:R-:W-:-:S04]  /*db10*/  VOTE.ANY R14, PT, P6 ;  /* 0x00000000000e7806 */ /* 0x000fc800030e0100 */
[----:B------:R-:W-:-:S13]  /*db20*/  ISETP.NE.AND P6, PT, R14, RZ, PT ;  /* 0x000000ff0e00720c */ /* 0x000fda0003fc5270 */
[----:B------:R-:W-:Y:S05]  /*db30*/  @!P6 BRA `(.L_x_241) ;  /* 0xfffffff400b8e947 */ /* 0x000fea000383ffff */
[----:B------:R-:W-:Y:S02]  /*db40*/  IMAD.MOV.U32 R15, RZ, RZ, R2 ;  /* 0x000000ffff0f7224 */ /* 0x000fe400078e0002 */
[----:B------:R-:W-:-:S07]  /*db50*/  IMAD.MOV.U32 R22, RZ, RZ, R3 ;  /* 0x000000ffff167224 */ /* 0x000fce00078e0003 */
.L_x_236:
[----:B------:R-:W1:Y:S08]  /*db60*/  BREV R14, R14 ;  /* 0x0000000e000e7301 */ /* 0x000e700000000000 */
[----:B-1----:R-:W1:Y:S02]  /*db70*/  FLO.U32.SH R13, R14 ;  /* 0x0000000e000d7300 */ /* 0x002e6400000e0400 */
[----:B-1----:R-:W1:Y:S02]  /*db80*/  SHFL.IDX PT, R12, R12, R13, 0x1f ;  /* 0x00001f0d0c0c7589 */ /* 0x002e6400000e0000 */
[----:B-1----:R-:W-:-:S13]  /*db90*/  R2UR UR6, R12 ;  /* 0x000000000c0672ca */ /* 0x002fda00000e0000 */
[----:B------:R-:W-:-:S05]  /*dba0*/  VIADD R17, R9, UR6 ;  /* 0x0000000609117c36 */ /* 0x000fca0008000000 */
[----:B------:R-:W-:-:S13]  /*dbb0*/  ISETP.GE.AND P1, PT, R17, UR24, PT ;  /* 0x0000001811007c0c */ /* 0x000fda000bf26270 */
[----:B------:R-:W1:Y:S02]  /*dbc0*/  @!P1 LDC.64 R2, c[0x0][0x918] ;  /* 0x00024600ff029b82 */ /* 0x000e640000000a00 */
[----:B-1----:R-:W-:-:S05]  /*dbd0*/  @!P1 IMAD.WIDE R2, R17, 0xc, R2 ;  /* 0x0000000c11029825 */ /* 0x002fca00078e0202 */
[----:B-----5:R1:W5:Y:S04]  /*dbe0*/  @!P1 LDG.E R8, desc[UR58][R2.64] ;  /* 0x0000003a02089981 */ /* 0x020368000c1e1900 */
[----:B------:R1:W5:Y:S01]  /*dbf0*/  @!P1 LDG.E R10, desc[UR58][R2.64+0x4] ;  /* 0x0000043a020a9981 */ /* 0x000362000c1e1900 */
[----:B------:R-:W-:-:S03]  /*dc00*/  IADD3 R18, P1, P2, R15, UR5, -R6 ;  /* 0x000000050f127c10 */ /* 0x000fc6000fa3e806 */
[----:B------:R-:W-:Y:S01]  /*dc10*/  SHFL.IDX PT, R6, R6, R13, 0x1f ;  /* 0x00001f0d06067589 */ /* 0x000fe200000e0000 */
[----:B------:R-:W-:-:S03]  /*dc20*/  IADD3.X R22, R22, UR4, ~R7, P1, P2 ;  /* 0x0000000416167c10 */ /* 0x000fc60008fe4c07 */
[----:B------:R-:W2:Y:S04]  /*dc30*/  SHFL.IDX PT, R18, R18, R13, 0x1f ;  /* 0x00001f0d12127589 */ /* 0x000ea800000e0000 */
[----:B------:R-:W3:Y:S04]  /*dc40*/  SHFL.IDX PT, R22, R22, R13, 0x1f ;  /* 0x00001f0d16167589 */ /* 0x000ee800000e0000 */
[----:B------:R1:W4:Y:S04]  /*dc50*/  SHFL.IDX PT, R7, R7, R13, 0x1f ;  /* 0x00001f0d07077589 */ /* 0x00032800000e0000 */
[----:B------:R1:W1:Y:S04]  /*dc60*/  SHFL.IDX PT, R5, R5, R13, 0x1f ;  /* 0x00001f0d05057589 */ /* 0x00026800000e0000 */
[----:B------:R1:W1:Y:S01]  /*dc70*/  SHFL.IDX PT, R4, R4, R13, 0x1f ;  /* 0x00001f0d04047589 */ /* 0x00026200000e0000 */
[----:B--2---:R-:W-:-:S02]  /*dc80*/  R2UR UR5, R18 ;  /* 0x00000000120572ca */ /* 0x004fc400000e0000 */
[----:B---3--:R-:W-:-:S15]  /*dc90*/  R2UR UR4, R22 ;  /* 0x00000000160472ca */ /* 0x008fde00000e0000 */
.L_x_231:
[----:B-1----:R-:W1:Y:S01]  /*dca0*/  LDC R2, c[0x0][0x910] ;  /* 0x00024400ff027b82 */ /* 0x002e620000000800 */
[----:B------:R-:W-:Y:S01]  /*dcb0*/  UMOV UR24, 0xffffffff ;  /* 0xffffffff00187882 */ /* 0x000fe20000000000 */
[----:B------:R-:W-:Y:S01]  /*dcc0*/  UMOV UR25, 0xffffffff ;  /* 0xffffffff00197882 */ /* 0x000fe20000000000 */
[----:B------:R-:W-:Y:S01]  /*dcd0*/  UMOV UR26, 0xffffffff ;  /* 0xffffffff001a7882 */ /* 0x000fe20000000000 */
[----:B------:R-:W-:Y:S01]  /*dce0*/  IMAD.MOV.U32 R15, RZ, RZ, RZ ;  /* 0x000000ffff0f7224 */ /* 0x000fe200078e00ff */
[----:B-1----:R-:W-:-:S13]  /*dcf0*/  ISETP.LE.AND P1, PT, R2, UR6, PT ;  /* 0x0000000602007c0c */ /* 0x002fda000bf23270 */
[----:B------:R-:W-:Y:S05]  /*dd00*/  @P1 BRA `(.L_x_230) ;  /* 0x0000000000f01947 */ /* 0x000fea0003800000 */
[C---:B------:R-:W-:Y:S01]  /*dd10*/  R2UR UR24, R4.reuse ;  /* 0x00000000041872ca */ /* 0x040fe200000e0000 */
[----:B------:R-:W-:Y:S01]  /*dd20*/  UIADD3 UR30, UP1, -UR5, UR10, URZ ;  /* 0x0000000a051e7290 */ /* 0x000fe2000ff3e13f */
[----:B------:R-:W-:Y:S01]  /*dd30*/  R2UR UR25, R5 ;  /* 0x00000000051972ca */ /* 0x000fe200000e0000 */
[----:B------:R-:W-:Y:S01]  /*dd40*/  ULDC UR26, c[0x0][0x8c0] ;  /* 0x00023000001a7ab9 */ /* 0x000fe20000000800 */
[----:B------:R-:W-:Y:S01]  /*dd50*/  ULDC UR27, c[0x0][0x8b0] ;  /* 0x00022c00001b7ab9 */ /* 0x000fe20000000800 */
[----:B------:R-:W-:Y:S01]  /*dd60*/  ULDC UR28, c[0x0][0x904] ;  /* 0x00024100001c7ab9 */ /* 0x000fe20000000800 */
[----:B------:R-:W-:-:S03]  /*dd70*/  SHF.R.U64 R2, R4, UR27, R5 ;  /* 0x0000001b04027c19 */ /* 0x000fc60008001205 */
[----:B------:R-:W-:Y:S01]  /*dd80*/  UIADD3.X UR24, ~UR4, UR9, URZ, UP1, !UPT ;  /* 0x0000000904187290 */ /* 0x000fe20008ffe53f */
[----:B------:R-:W-:-:S03]  /*dd90*/  R2UR UR32, R2 ;  /* 0x00000000022072ca */ /* 0x000fc600000e0000 */
[----:B------:R-:W-:Y:S02]  /*dda0*/  USHF.R.U32.HI UR31, URZ, UR26, UR24 ;  /* 0x0000001a3f1f7299 */ /* 0x000fe40008011618 */
[----:B------:R-:W-:Y:S02]  /*ddb0*/  USHF.R.U32.HI UR35, URZ, UR27, UR25 ;  /* 0x0000001b3f237299 */ /* 0x000fe40008011619 */
[----:B------:R-:W-:Y:S02]  /*ddc0*/  USHF.R.U32.HI UR33, URZ, UR27, UR31 ;  /* 0x0000001b3f217299 */ /* 0x000fe4000801161f */
[----:B------:R-:W-:Y:S02]  /*ddd0*/  USHF.R.U64 UR30, UR30, UR26, UR24 ;  /* 0x0000001a1e1e7299 */ /* 0x000fe40008001218 */
[----:B------:R-:W-:Y:S02]  /*dde0*/  USHF.R.U32.HI UR34, URZ, UR28, UR33 ;  /* 0x0000001c3f227299 */ /* 0x000fe40008011621 */
[----:B------:R-:W-:-:S02]  /*ddf0*/  USHF.R.U64 UR31, UR30, UR27, UR31 ;  /* 0x0000001b1e1f7299 */ /* 0x000fc4000800121f */
[----:B------:R-:W-:Y:S02]  /*de00*/  ULOP3.LUT UR24, UR34, UR35, URZ, 0xfc, !UPT ;  /* 0x0000002322187292 */ /* 0x000fe4000f8efc3f */
[----:B------:R-:W-:-:S04]  /*de10*/  USHF.R.U64 UR33, UR31, UR28, UR33 ;  /* 0x0000001c1f217299 */ /* 0x000fc80008001221 */
[----:B------:R-:W-:-:S13]  /*de20*/  ISETP.NE.U32.AND P1, PT, RZ, UR24, PT ;  /* 0x00000018ff007c0c */ /* 0x000fda000bf25070 */
[----:B------:R-:W-:Y:S05]  /*de30*/  @!P1 BRA `(.L_x_242) ;  /* 0x0000000000189947 */ /* 0x000fea0003800000 */
[----:B------:R-:W-:-:S07]  /*de40*/  MOV R12, 0xde60 ;  /* 0x0000de60000c7802 */ /* 0x000fce0000000f00 */
[----:B--2-45:R-:W-:Y:S05]  /*de50*/  CALL.REL.NOINC `(.L_x_243) ;  /* 0x0000001c006c7944 */ /* 0x034fea0003c00000 */
[----:B------:R-:W-:-:S04]  /*de60*/  UIADD3 UR24, -UR25, URZ, URZ ;  /* 0x0000003f19187290 */ /* 0x000fc8000fffe13f */
[----:B------:R-:W-:-:S03]  /*de70*/  UIMAD UR32, UR32, UR24, UR33 ;  /* 0x00000018202072a4 */ /* 0x000fc6000f8e0221 */
[----:B------:R-:W-:Y:S01]  /*de80*/  UMOV UR24, UR25 ;  /* 0x0000001900187c82 */ /* 0x000fe20008000000 */
[----:B------:R-:W-:Y:S08]  /*de90*/  BRA `(.L_x_244) ;  /* 0x0000000000587947 */ /* 0x000ff00003800000 */
.L_x_242:
[----:B------:R-:W1:Y:S01]  /*dea0*/  I2F.U32.RP R2, UR32 ;  /* 0x0000002000027d06 */ /* 0x000e620008209000 */
[----:B------:R-:W-:Y:S01]  /*deb0*/  UMOV UR24, URZ ;  /* 0x0000003f00187c82 */ /* 0x000fe20008000000 */
[----:B------:R-:W-:-:S06]  /*dec0*/  UISETP.NE.U32.AND UP4, UPT, UR32, URZ, UPT ;  /* 0x0000003f2000728c */ /* 0x000fcc000bf85070 */
[----:B-1----:R-:W1:Y:S02]  /*ded0*/  MUFU.RCP R2, R2 ;  /* 0x0000000200027308 */ /* 0x002e640000001000 */
[----:B-1----:R-:W-:-:S06]  /*dee0*/  VIADD R3, R2, 0xffffffe ;  /* 0x0ffffffe02037836 */ /* 0x002fcc0000000000 */
[----:B------:R-:W1:Y:S02]  /*def0*/  F2I.FTZ.U32.TRUNC.NTZ R3, R3 ;  /* 0x0000000300037305 */ /* 0x000e64000021f000 */
[----:B-1----:R-:W-:-:S13]  /*df00*/  R2UR UR25, R3 ;  /* 0x00000000031972ca */ /* 0x002fda00000e0000 */
[----:B------:R-:W-:-:S04]  /*df10*/  UIADD3 UR26, URZ, -UR25, URZ ;  /* 0x800000193f1a7290 */ /* 0x000fc8000fffe03f */
[----:B------:R-:W-:-:S04]  /*df20*/  UIMAD UR26, UR26, UR32, URZ ;  /* 0x000000201a1a72a4 */ /* 0x000fc8000f8e023f */
[----:B------:R-:W-:-:S04]  /*df30*/  UIMAD.WIDE.U32 UR24, UR25, UR26, UR24 ;  /* 0x0000001a191872a5 */ /* 0x000fc8000f8e0018 */
[----:B------:R-:W-:-:S04]  /*df40*/  UIMAD.WIDE.U32 UR24, UR25, UR33, URZ ;  /* 0x00000021191872a5 */ /* 0x000fc8000f8e003f */
[----:B------:R-:W-:-:S04]  /*df50*/  UIADD3 UR24, -UR25, URZ, URZ ;  /* 0x0000003f19187290 */ /* 0x000fc8000fffe13f */
[----:B------:R-:W-:-:S04]  /*df60*/  UIMAD UR24, UR32, UR24, UR33 ;  /* 0x00000018201872a4 */ /* 0x000fc8000f8e0221 */
[----:B------:R-:W-:-:S11]  /*df70*/  UISETP.GE.U32.AND UP1, UPT, UR24, UR32, UPT ;  /* 0x000000201800728c */ /* 0x000fd6000bf26070 */
[----:B------:R-:W-:Y:S02]  /*df80*/  @UP1 UIADD3 UR24, UR24, -UR32, URZ ;  /* 0x8000002018181290 */ /* 0x000fe4000fffe03f */
[----:B------:R-:W-:Y:S02]  /*df90*/  @UP1 UIADD3 UR25, UR25, 0x1, URZ ;  /* 0x0000000119191890 */ /* 0x000fe4000fffe03f */
[----:B------:R-:W-:-:S11]  /*dfa0*/  UISETP.GE.U32.AND UP2, UPT, UR24, UR32, UPT ;  /* 0x000000201800728c */ /* 0x000fd6000bf46070 */
[----:B------:R-:W-:Y:S02]  /*dfb0*/  @UP2 UIADD3 UR25, UR25, 0x1, URZ ;  /* 0x0000000119192890 */ /* 0x000fe4000fffe03f */
[----:B------:R-:W-:-:S04]  /*dfc0*/  @!UP4 ULOP3.LUT UR25, URZ, UR32, URZ, 0x33, !UPT ;  /* 0x000000203f19c292 */ /* 0x000fc8000f8e333f */
[----:B------:R-:W-:-:S04]  /*dfd0*/  UIADD3 UR24, -UR25, URZ, URZ ;  /* 0x0000003f19187290 */ /* 0x000fc8000fffe13f */
[----:B------:R-:W-:-:S03]  /*dfe0*/  UIMAD UR32, UR32, UR24, UR33 ;  /* 0x00000018202072a4 */ /* 0x000fc6000f8e0221 */
[----:B------:R-:W-:-:S09]  /*dff0*/  UMOV UR24, UR25 ;  /* 0x0000001900187c82 */ /* 0x000fd20008000000 */
.L_x_244:
[----:B------:R-:W-:Y:S01]  /*e000*/  ULOP3.LUT UR31, UR31, UR20, URZ, 0xc0, !UPT ;  /* 0x000000141f1f7292 */ /* 0x000fe2000f8ec03f */
[----:B------:R-:W-:Y:S01]  /*e010*/  IMAD.MOV.U32 R15, RZ, RZ, 0x1 ;  /* 0x00000001ff0f7424 */ /* 0x000fe200078e00ff */
[----:B------:R-:W-:Y:S02]  /*e020*/  ULOP3.LUT UR30, UR30, UR18, URZ, 0xc0, !UPT ;  /* 0x000000121e1e7292 */ /* 0x000fe4000f8ec03f */
[----:B------:R-:W-:Y:S01]  /*e030*/  UIMAD UR24, UR19, UR24, UR31 ;  /* 0x00000018131872a4 */ /* 0x000fe2000f8e021f */
[----:B------:R-:W-:Y:S01]  /*e040*/  ULDC UR26, c[0x0][0x8a8] ;  /* 0x00022a00001a7ab9 */ /* 0x000fe20000000800 */
[----:B------:R-:W-:Y:S01]  /*e050*/  ULDC UR25, c[0x0][0x8b8] ;  /* 0x00022e0000197ab9 */ /* 0x000fe20000000800 */
[----:B------:R-:W-:Y:S02]  /*e060*/  UIMAD UR30, UR32, UR26, UR30 ;  /* 0x0000001a201e72a4 */ /* 0x000fe4000f8e021e */
[----:B------:R-:W-:Y:S01]  /*e070*/  UIMAD UR25, UR24, UR25, UR40 ;  /* 0x00000019181972a4 */ /* 0x000fe2000f8e0228 */
[----:B------:R-:W-:Y:S01]  /*e080*/  @UP3 UMOV UR26, UR6 ;  /* 0x00000006001a3c82 */ /* 0x000fe20008000000 */
[----:B------:R-:W-:-:S03]  /*e090*/  @!UP3 UMOV UR26, UR6 ;  /* 0x00000006001abc82 */ /* 0x000fc60008000000 */
[----:B------:R-:W-:Y:S02]  /*e0a0*/  @UP3 UMOV UR24, UR30 ;  /* 0x0000001e00183c82 */ /* 0x000fe40008000000 */
[----:B------:R-:W-:Y:S01]  /*e0b0*/  @!UP3 UMOV UR24, UR25 ;  /* 0x000000190018bc82 */ /* 0x000fe20008000000 */
[----:B------:R-:W-:-:S05]  /*e0c0*/  @!UP3 UMOV UR25, UR30 ;  /* 0x0000001e0019bc82 */ /* 0x000fca0008000000 */
.L_x_230:
[----:B------:R-:W-:-:S06]  /*e0d0*/  UISETP.NE.AND UP1, UPT, UR15, 0x3, UPT ;  /* 0x000000030f00788c */ /* 0x000fcc000bf25270 */
[----:B------:R-:W-:-:S13]  /*e0e0*/  PLOP3.LUT P1, PT, PT, PT, UP1, 0x80, 0x0 ;  /* 0x000000000000781c */ /* 0x000fda0003f2f018 */
[----:B------:R-:W-:Y:S05]  /*e0f0*/  @!P1 BRA `(.L_x_245) ;  /* 0x0000000000049947 */ /* 0x000fea0003800000 */
[----:B--2---:R-:W-:Y:S01]  /*e100*/  BPT.TRAP 0x1 ;  /* 0x000000040000795c */ /* 0x004fe20000300000 */
.L_x_245:
[----:B------:R-:W1:Y:S01]  /*e110*/  S2R R2, SR_CgaCtaId ;  /* 0x0000000000027919 */ /* 0x000e620000008800 */
[----:B------:R-:W-:-:S04]  /*e120*/  MOV R3, 0x400 ;  /* 0x0000040000037802 */ /* 0x000fc80000000f00 */
[----:B-1----:R-:W-:Y:S02]  /*e130*/  LEA R3, R2, R3, 0x18 ;  /* 0x0000000302037211 */ /* 0x002fe400078ec0ff */
[----:B------:R-:W-:-:S03]  /*e140*/  SHF.L.U32 R2, R0, 0x1f, RZ ;  /* 0x0000001f00027819 */ /* 0x000fc600000006ff */
[----:B------:R-:W-:-:S04]  /*e150*/  IMAD R17, R16, 0x8, R3 ;  /* 0x0000000810117824 */ /* 0x000fc800078e0203 */
[----:B------:R-:W1:Y:S02]  /*e160*/  SYNCS.PHASECHK.TRANS64.TRYWAIT P2, [R17+URZ+0x38440], R2 ;  /* 0x03844002110075a7 */ /* 0x000e64000804017f */
[----:B-1----:R-:W-:Y:S05]  /*e170*/  @!P2 BRA `(.L_x_246) ;  /* 0x000000140008a947 */ /* 0x002fea0003800000 */
.L_x_309:
[----:B------:R-:W-:Y:S01]  /*e180*/  ELECT P2, URZ, PT ;  /* 0x00000000003f782f */ /* 0x000fe20003840000 */
[----:B------:R-:W-:-:S12]  /*e190*/  BSSY B0, `(.L_x_247) ;  /* 0x0000010000007945 */ /* 0x000fd80003800000 */
[----:B------:R-:W-:Y:S05]  /*e1a0*/  @!P2 BRA `(.L_x_248) ;  /* 0x000000000038a947 */ /* 0x000fea0003800000 */
[----:B-1----:R-:W-:Y:S01]  /*e1b0*/  IMAD R2, R16, 0x10, R3 ;  /* 0x0000001010027824 */ /* 0x002fe200078e0203 */
[----:B------:R-:W-:Y:S01]  /*e1c0*/  MOV R12, UR24 ;  /* 0x00000018000c7c02 */ /* 0x000fe20008000f00 */
[----:B------:R-:W-:Y:S02]  /*e1d0*/  IMAD.U32 R14, RZ, RZ, UR26 ;  /* 0x0000001aff0e7e24 */ /* 0x000fe4000f8e00ff */
[----:B------:R-:W-:-:S05]  /*e1e0*/  IMAD.U32 R13, RZ, RZ, UR25 ;  /* 0x00000019ff0d7e24 */ /* 0x000fca000f8e00ff */
[----:B------:R1:W-:Y:S01]  /*e1f0*/  STS.128 [R2+0x38510], R12 ;  /* 0x0385100c02007388 */ /* 0x0003e20000000c00 */
[----:B------:R-:W-:Y:S01]  /*e200*/  @!PT LDS RZ, [RZ] ;  /* 0x00000000fffff984 */ /* 0x000fe20000000800 */
[----:B------:R-:W-:Y:S01]  /*e210*/  @!PT LDS RZ, [RZ] ;  /* 0x00000000fffff984 */ /* 0x000fe20000000800 */
[----:B------:R-:W-:Y:S01]  /*e220*/  @!PT LDS RZ, [RZ] ;  /* 0x00000000fffff984 */ /* 0x000fe20000000800 */
[----:B------:R-:W-:Y:S01]  /*e230*/  @!PT LDS RZ, [RZ] ;  /* 0x00000000fffff984 */ /* 0x000fe20000000800 */
[----:B------:R3:W-:Y:S06]  /*e240*/  MEMBAR.ALL.CTA ;  /* 0x0000000000007992 */ /* 0x0007ec0000008000 */
[----:B---3--:R-:W3:Y:S01]  /*e250*/  FENCE.VIEW.ASYNC.S ;  /* 0x00000000000073c6 */ /* 0x008ee20000000000 */
[----:B------:R-:W-:Y:S05]  /*e260*/  @!P1 BRA `(.L_x_249) ;  /* 0x0000000000049947 */ /* 0x000fea0003800000 */
[----:B--2---:R-:W-:Y:S01]  /*e270*/  BPT.TRAP 0x1 ;  /* 0x000000040000795c */ /* 0x004fe20000300000 */
.L_x_249:
[----:B---3--:R3:W-:Y:S02]  /*e280*/  SYNCS.ARRIVE.TRANS64.A1T0 RZ, [R17+URZ+0x38400], RZ ;  /* 0x038400ff11ff79a7 */ /* 0x0087e4000810003f */
.L_x_248:
[----:B--2---:R-:W-:Y:S05]  /*e290*/  BSYNC B0 ;  /* 0x0000000000007941 */ /* 0x004fea0003800000 */
.L_x_247:
[----:B------:R-:W-:Y:S01]  /*e2a0*/  ISETP.NE.AND P3, PT, R15, RZ, PT ;  /* 0x000000ff0f00720c */ /* 0x000fe20003f65270 */
[----:B------:R-:W-:-:S05]  /*e2b0*/  VIADD R16, R16, 0x1 ;  /* 0x0000000110107836 */ /* 0x000fca0000000000 */
[----:B------:R-:W-:-:S04]  /*e2c0*/  ISETP.NE.AND P2, PT, R16, 0x8, PT ;  /* 0x000000081000780c */ /* 0x000fc80003f45270 */
[----:B-1----:R-:W-:Y:S02]  /*e2d0*/  SEL R13, RZ, 0x1, P2 ;  /* 0x00000001ff0d7807 */ /* 0x002fe40001000000 */
[----:B------:R-:W-:Y:S02]  /*e2e0*/  SEL R16, R16, RZ, P2 ;  /* 0x000000ff10107207 */ /* 0x000fe40001000000 */
[----:B------:R-:W-:Y:S01]  /*e2f0*/  LOP3.LUT R0, R0, R13, RZ, 0x3c, !PT ;  /* 0x0000000d00007212 */ /* 0x000fe200078e3cff */
[----:B------:R-:W-:Y:S06]  /*e300*/  @P3 BRA `(.L_x_250) ;  /* 0xffffffe400003947 */ /* 0x000fec000383ffff */
[----:B------:R-:W-:Y:S05]  /*e310*/  @!P1 BRA `(.L_x_251) ;  /* 0x0000000000049947 */ /* 0x000fea0003800000 */
[----:B------:R-:W-:Y:S01]  /*e320*/  BPT.TRAP 0x1 ;  /* 0x000000040000795c */ /* 0x000fe20000300000 */
.L_x_251:
[----:B------:R-:W-:Y:S01]  /*e330*/  IMAD R5, R16, 0x8, R3 ;  /* 0x0000000810057824 */ /* 0x000fe200078e0203 */
[----:B------:R-:W-:-:S04]  /*e340*/  SHF.L.U32 R2, R0, 0x1f, RZ ;  /* 0x0000001f00027819 */ /* 0x000fc800000006ff */
[----:B------:R-:W1:Y:S02]  /*e350*/  SYNCS.PHASECHK.TRANS64.TRYWAIT P0, [R5+URZ+0x38440], R2 ;  /* 0x03844002050075a7 */ /* 0x000e64000800017f */
[----:B-1----:R-:W-:Y:S05]  /*e360*/  @!P0 BRA `(.L_x_252) ;  /* 0x0000001000a08947 */ /* 0x002fea0003800000 */
.L_x_310:
[----:B------:R-:W-:Y:S05]  /*e370*/  @!P1 BRA `(.L_x_253) ;  /* 0x0000000000049947 */ /* 0x000fea0003800000 */
[----:B------:R-:W-:Y:S01]  /*e380*/  BPT.TRAP 0x1 ;  /* 0x000000040000795c */ /* 0x000fe20000300000 */
.L_x_253:
[----:B------:R-:W-:-:S05]  /*e390*/  VIADD R16, R16, 0x1 ;  /* 0x0000000110107836 */ /* 0x000fca0000000000 */
[----:B------:R-:W-:-:S04]  /*e3a0*/  ISETP.NE.AND P0, PT, R16, 0x8, PT ;  /* 0x000000081000780c */ /* 0x000fc80003f05270 */
[----:B-1----:R-:W-:Y:S02]  /*e3b0*/  SEL R5, RZ, 0x1, P0 ;  /* 0x00000001ff057807 */ /* 0x002fe40000000000 */
[----:B------:R-:W-:Y:S02]  /*e3c0*/  SEL R16, R16, RZ, P0 ;  /* 0x000000ff10107207 */ /* 0x000fe40000000000 */
[----:B------:R-:W-:-:S03]  /*e3d0*/  LOP3.LUT R5, R0, R5, RZ, 0x3c, !PT ;  /* 0x0000000500057212 */ /* 0x000fc600078e3cff */
[----:B----4-:R-:W-:Y:S01]  /*e3e0*/  IMAD R7, R16, 0x8, R3 ;  /* 0x0000000810077824 */ /* 0x010fe200078e0203 */
[----:B------:R-:W-:-:S04]  /*e3f0*/  SHF.L.U32 R0, R5, 0x1f, RZ ;  /* 0x0000001f05007819 */ /* 0x000fc800000006ff */
[----:B------:R-:W1:Y:S02]  /*e400*/  SYNCS.PHASECHK.TRANS64.TRYWAIT P0, [R7+URZ+0x38440], R0 ;  /* 0x03844000070075a7 */ /* 0x000e64000800017f */
[----:B-1----:R-:W-:Y:S05]  /*e410*/  @!P0 BRA `(.L_x_254) ;  /* 0x0000001000888947 */ /* 0x002fea0003800000 */
.L_x_311:
[----:B------:R-:W-:Y:S05]  /*e420*/  @!P1 BRA `(.L_x_255) ;  /* 0x0000000000049947 */ /* 0x000fea0003800000 */
[----:B------:R-:W-:Y:S01]  /*e430*/  BPT.TRAP 0x1 ;  /* 0x000000040000795c */ /* 0x000fe20000300000 */
.L_x_255:
[----:B-1----:R-:W-:-:S05]  /*e440*/  VIADD R0, R16, 0x1 ;  /* 0x0000000110007836 */ /* 0x002fca0000000000 */
[----:B------:R-:W-:-:S04]  /*e450*/  ISETP.NE.AND P0, PT, R0, 0x8, PT ;  /* 0x000000080000780c */ /* 0x000fc80003f05270 */
[----:B------:R-:W-:Y:S02]  /*e460*/  SEL R2, RZ, 0x1, P0 ;  /* 0x00000001ff027807 */ /* 0x000fe40000000000 */
[----:B------:R-:W-:Y:S02]  /*e470*/  SEL R4, R0, RZ, P0 ;  /* 0x000000ff00047207 */ /* 0x000fe40000000000 */
[----:B------:R-:W-:-:S03]  /*e480*/  LOP3.LUT R5, R5, R2, RZ, 0x3c, !PT ;  /* 0x0000000205057212 */ /* 0x000fc600078e3cff */
[----:B------:R-:W-:Y:S01]  /*e490*/  IMAD R7, R4, 0x8, R3 ;  /* 0x0000000804077824 */ /* 0x000fe200078e0203 */
[----:B------:R-:W-:-:S04]  /*e4a0*/  SHF.L.U32 R0, R5, 0x1f, RZ ;  /* 0x0000001f05007819 */ /* 0x000fc800000006ff */
[----:B------:R-:W1:Y:S02]  /*e4b0*/  SYNCS.PHASECHK.TRANS64.TRYWAIT P0, [R7+URZ+0x38440], R0 ;  /* 0x03844000070075a7 */ /* 0x000e64000800017f */
[----:B-1----:R-:W-:Y:S05]  /*e4c0*/  @!P0 BRA `(.L_x_256) ;  /* 0x0000001000708947 */ /* 0x002fea0003800000 */
.L_x_312:
[----:B------:R-:W-:Y:S05]  /*e4d0*/  @!P1 BRA `(.L_x_257) ;  /* 0x0000000000049947 */ /* 0x000fea0003800000 */
[----:B------:R-:W-:Y:S01]  /*e4e0*/  BPT.TRAP 0x1 ;  /* 0x000000040000795c */ /* 0x000fe20000300000 */
.L_x_257:
        /* <DEDUP_REMOVED lines=9> */
.L_x_313:
[----:B------:R-:W-:Y:S05]  /*e580*/  @!P1 BRA `(.L_x_259) ;  /* 0x0000000000049947 */ /* 0x000fea0003800000 */
[----:B------:R-:W-:Y:S01]  /*e590*/  BPT.TRAP 0x1 ;  /* 0x000000040000795c */ /* 0x000fe20000300000 */
.L_x_259:
        /* <DEDUP_REMOVED lines=9> */
.L_x_314:
[----:B------:R-:W-:Y:S05]  /*e630*/  @!P1 BRA `(.L_x_261) ;  /* 0x0000000000049947 */ /* 0x000fea0003800000 */
[----:B------:R-:W-:Y:S01]  /*e640*/  BPT.TRAP 0x1 ;  /* 0x000000040000795c */ /* 0x000fe20000300000 */
.L_x_261:
        /* <DEDUP_REMOVED lines=9> */
.L_x_315:
[----:B------:R-:W-:Y:S05]  /*e6e0*/  @!P1 BRA `(.L_x_263) ;  /* 0x0000000000049947 */ /* 0x000fea0003800000 */
[----:B------:R-:W-:Y:S01]  /*e6f0*/  BPT.TRAP 0x1 ;  /* 0x000000040000795c */ /* 0x000fe20000300000 */
.L_x_263:
[----:B-1----:R-:W-:-:S04]  /*e700*/  IADD3 R0, R4, 0x1, RZ ;  /* 0x0000000104007810 */ /* 0x002fc80007ffe0ff */
        /* <DEDUP_REMOVED lines=8> */
.L_x_316:
[----:B------:R-:W-:Y:S05]  /*e790*/  @!P1 BRA `(.L_x_265) ;  /* 0x0000000000049947 */ /* 0x000fea0003800000 */
[----:B------:R-:W-:Y:S01]  /*e7a0*/  BPT.TRAP 0x1 ;  /* 0x000000040000795c */ /* 0x000fe20000300000 */
.L_x_265:
[----:B-1----:R-:W-:-:S05]  /*e7b0*/  VIADD R0, R4, 0x1 ;  /* 0x0000000104007836 */ /* 0x002fca0000000000 */
[----:B------:R-:W-:-:S04]  /*e7c0*/  ISETP.NE.AND P0, PT, R0, 0x8, PT ;  /* 0x000000080000780c */ /* 0x000fc80003f05270 */
[----:B------:R-:W-:Y:S02]  /*e7d0*/  SEL R2, RZ, 0x1, P0 ;  /* 0x00000001ff027807 */ /* 0x000fe40000000000 */
[----:B------:R-:W-:Y:S02]  /*e7e0*/  SEL R0, R0, RZ, P0 ;  /* 0x000000ff00007207 */ /* 0x000fe40000000000 */
[----:B------:R-:W-:-:S03]  /*e7f0*/  LOP3.LUT R2, R5, R2, RZ, 0x3c, !PT ;  /* 0x0000000205027212 */ /* 0x000fc600078e3cff */
[----:B------:R-:W-:Y:S01]  /*e800*/  IMAD R3, R0, 0x8, R3 ;  /* 0x0000000800037824 */ /* 0x000fe200078e0203 */
[----:B------:R-:W-:-:S07]  /*e810*/  SHF.L.U32 R0, R2, 0x1f, RZ ;  /* 0x0000001f02007819 */ /* 0x000fce00000006ff */
.L_x_266:
[----:B-1----:R1:W2:Y:S02]  /*e820*/  SYNCS.PHASECHK.TRANS64.TRYWAIT P0, [R3+URZ+0x38440], R0 ;  /* 0x03844000030075a7 */ /* 0x0022a4000800017f */
[----:B--2---:R-:W-:Y:S05]  /*e830*/  @!P0 NANOSLEEP.SYNCS 0x989680 ;  /* 0x009896800000895d */ /* 0x004fea0003900000 */
[----:B------:R-:W2:Y:S02]  /*e840*/  @!P0 SYNCS.PHASECHK.TRANS64 P0, [R3+URZ+0x38440], R0 ;  /* 0x03844000030085a7 */ /* 0x000ea4000800007f */
[----:B--2---:R-:W-:Y:S05]  /*e850*/  @P0 EXIT ;  /* 0x000000000000094d */ /* 0x004fea0003800000 */
[----:B------:R-:W-:Y:S05]  /*e860*/  BRA `(.L_x_266) ;  /* 0xfffffffc00ec7947 */ /* 0x000fea000383ffff */
.L_x_37:
[----:B--2---:R-:W-:-:S04]  /*e870*/  IMAD.U32 R3, RZ, RZ, UR4 ;  /* 0x00000004ff037e24 */ /* 0x004fc8000f8e00ff */
[----:B------:R2:W3:Y:S03]  /*e880*/  SYNCS.PHASECHK.TRANS64.TRYWAIT P0, [R3+URZ+0x38480], R2 ;  /* 0x03848002030075a7 */ /* 0x0004e6000800017f */
[----:B---3--:R-:W-:Y:S05]  /*e890*/  @!P0 NANOSLEEP.SYNCS 0x989680 ;  /* 0x009896800000895d */ /* 0x008fea0003900000 */
[----:B------:R-:W3:Y:S02]  /*e8a0*/  @!P0 SYNCS.PHASECHK.TRANS64 P0, [R3+URZ+0x38480], R2 ;  /* 0x03848002030085a7 */ /* 0x000ee4000800007f */
[----:B---3--:R-:W-:Y:S05]  /*e8b0*/  @!P0 BRA `(.L_x_37) ;  /* 0xfffffffc00ec8947 */ /* 0x008fea000383ffff */
[----:B------:R-:W-:Y:S05]  /*e8c0*/  BRA `(.L_x_36) ;  /* 0xffffff5400d87947 */ /* 0x000fea000383ffff */
.L_x_42:
[----:B--2---:R-:W-:-:S04]  /*e8d0*/  IMAD.U32 R8, RZ, RZ, UR4 ;  /* 0x00000004ff087e24 */ /* 0x004fc8000f8e00ff */
[----:B------:R2:W3:Y:S03]  /*e8e0*/  SYNCS.PHASECHK.TRANS64.TRYWAIT P0, [R8+URZ+0x38480], R5 ;  /* 0x03848005080075a7 */ /* 0x0004e6000800017f */
[----:B---3--:R-:W-:Y:S05]  /*e8f0*/  @!P0 NANOSLEEP.SYNCS 0x989680 ;  /* 0x009896800000895d */ /* 0x008fea0003900000 */
[----:B------:R-:W3:Y:S02]  /*e900*/  @!P0 SYNCS.PHASECHK.TRANS64 P0, [R8+URZ+0x38480], R5 ;  /* 0x03848005080085a7 */ /* 0x000ee4000800007f */
[----:B---3--:R-:W-:Y:S05]  /*e910*/  @!P0 BRA `(.L_x_42) ;  /* 0xfffffffc00ec8947 */ /* 0x008fea000383ffff */
[----:B------:R-:W-:Y:S05]  /*e920*/  BRA `(.L_x_41) ;  /* 0xffffff5c00007947 */ /* 0x000fea000383ffff */
.L_x_59:
[----:B------:R-:W-:-:S07]  /*e930*/  IMAD.MOV.U32 R15, RZ, RZ, -0x1 ;  /* 0xffffffffff0f7424 */ /* 0x000fce00078e00ff */
[----:B-12--5:R-:W-:Y:S05]  /*e940*/  WARPSYNC.COLLECTIVE R15, `(.L_x_267) ;  /* 0x000000000f0c7348 */ /* 0x026fea0003c00000 */
[----:B------:R-:W-:Y:S02]  /*e950*/  ELECT P6, UR62, PT ;  /* 0x00000000003e782f */ /* 0x000fe400038c0000 */
[----:B------:R-:W-:Y:S01]  /*e960*/  MOV R14, UR62 ;  /* 0x0000003e000e7c02 */ /* 0x000fe20008000f00 */
[----:B-12--5:R-:W-:Y:S10]  /*e970*/  ENDCOLLECTIVE ;  /* 0x000000000000791b */ /* 0x026ff40003800000 */
.L_x_267:
[----:B------:R-:W-:Y:S05]  /*e980*/  BRA `(.L_x_268) ;  /* 0xffffff6400dc7947 */ /* 0x000fea000383ffff */
.L_x_61:
[----:B-1----:R-:W-:-:S04]  /*e990*/  IMAD.U32 R6, RZ, RZ, UR47 ;  /* 0x0000002fff067e24 */ /* 0x002fc8000f8e00ff */
[----:B------:R1:W2:Y:S03]  /*e9a0*/  SYNCS.PHASECHK.TRANS64.TRYWAIT P2, [R6+URZ+0x384c0], R3 ;  /* 0x0384c003060075a7 */ /* 0x0002a6000804017f */
[----:B--2---:R-:W-:Y:S05]  /*e9b0*/  @!P2 NANOSLEEP.SYNCS 0x989680 ;  /* 0x009896800000a95d */ /* 0x004fea0003900000 */
[----:B------:R-:W2:Y:S02]  /*e9c0*/  @!P2 SYNCS.PHASECHK.TRANS64 P2, [R6+URZ+0x384c0], R3 ;  /* 0x0384c0030600a5a7 */ /* 0x000ea4000804007f */
[----:B--2---:R-:W-:Y:S05]  /*e9d0*/  @!P2 BRA `(.L_x_61) ;  /* 0xfffffffc00eca947 */ /* 0x004fea000383ffff */
[----:B------:R-:W-:Y:S05]  /*e9e0*/  BRA `(.L_x_269) ;  /* 0xffffff6400f47947 */ /* 0x000fea000383ffff */
.L_x_69:
[----:B-1----:R-:W-:-:S04]  /*e9f0*/  IMAD.U32 R12, RZ, RZ, UR47 ;  /* 0x0000002fff0c7e24 */ /* 0x002fc8000f8e00ff */
[----:B------:R1:W2:Y:S03]  /*ea00*/  SYNCS.PHASECHK.TRANS64.TRYWAIT P3, [R12+URZ+0x384c8], R3 ;  /* 0x0384c8030c0075a7 */ /* 0x0002a6000806017f */
[----:B--2---:R-:W-:Y:S05]  /*ea10*/  @!P3 NANOSLEEP.SYNCS 0x989680 ;  /* 0x009896800000b95d */ /* 0x004fea0003900000 */
[----:B------:R-:W2:Y:S02]  /*ea20*/  @!P3 SYNCS.PHASECHK.TRANS64 P3, [R12+URZ+0x384c8], R3 ;  /* 0x0384c8030c00b5a7 */ /* 0x000ea4000806007f */
[----:B--2---:R-:W-:Y:S05]  /*ea30*/  @!P3 BRA `(.L_x_69) ;  /* 0xfffffffc00ecb947 */ /* 0x004fea000383ffff */
[----:B------:R-:W-:Y:S05]  /*ea40*/  BRA `(.L_x_270) ;  /* 0xffffff6c00847947 */ /* 0x000fea000383ffff */
.L_x_74:
[----:B-1----:R-:W-:-:S04]  /*ea50*/  IMAD.U32 R12, RZ, RZ, UR47 ;  /* 0x0000002fff0c7e24 */ /* 0x002fc8000f8e00ff */
[----:B------:R1:W2:Y:S03]  /*ea60*/  SYNCS.PHASECHK.TRANS64.TRYWAIT P3, [R12+URZ+0x384d0], R3 ;  /* 0x0384d0030c0075a7 */ /* 0x0002a6000806017f */
[----:B--2---:R-:W-:Y:S05]  /*ea70*/  @!P3 NANOSLEEP.SYNCS 0x989680 ;  /* 0x009896800000b95d */ /* 0x004fea0003900000 */
[----:B------:R-:W2:Y:S02]  /*ea80*/  @!P3 SYNCS.PHASECHK.TRANS64 P3, [R12+URZ+0x384d0], R3 ;  /* 0x0384d0030c00b5a7 */ /* 0x000ea4000806007f */
[----:B--2---:R-:W-:Y:S05]  /*ea90*/  @!P3 BRA `(.L_x_74) ;  /* 0xfffffffc00ecb947 */ /* 0x004fea000383ffff */
[----:B------:R-:W-:Y:S05]  /*eaa0*/  BRA `(.L_x_271) ;  /* 0xffffff7000e07947 */ /* 0x000fea000383ffff */
.L_x_79:
[----:B-1----:R-:W-:-:S04]  /*eab0*/  IMAD.U32 R12, RZ, RZ, UR47 ;  /* 0x0000002fff0c7e24 */ /* 0x002fc8000f8e00ff */
[----:B------:R1:W2:Y:S03]  /*eac0*/  SYNCS.PHASECHK.TRANS64.TRYWAIT P3, [R12+URZ+0x384d8], R3 ;  /* 0x0384d8030c0075a7 */ /* 0x0002a6000806017f */
[----:B--2---:R-:W-:Y:S05]  /*ead0*/  @!P3 NANOSLEEP.SYNCS 0x989680 ;  /* 0x009896800000b95d */ /* 0x004fea0003900000 */
[----:B------:R-:W2:Y:S02]  /*eae0*/  @!P3 SYNCS.PHASECHK.TRANS64 P3, [R12+URZ+0x384d8], R3 ;  /* 0x0384d8030c00b5a7 */ /* 0x000ea4000806007f */
[----:B--2---:R-:W-:Y:S05]  /*eaf0*/  @!P3 BRA `(.L_x_79) ;  /* 0xfffffffc00ecb947 */ /* 0x004fea000383ffff */
[----:B------:R-:W-:Y:S05]  /*eb00*/  BRA `(.L_x_272) ;  /* 0xffffff7800487947 */ /* 0x000fea000383ffff */
.L_x_84:
[----:B-1----:R-:W-:-:S04]  /*eb10*/  IMAD.U32 R12, RZ, RZ, UR47 ;  /* 0x0000002fff0c7e24 */ /* 0x002fc8000f8e00ff */
[----:B------:R1:W2:Y:S03]  /*eb20*/  SYNCS.PHASECHK.TRANS64.TRYWAIT P3, [R12+URZ+0x384c0], R3 ;  /* 0x0384c0030c0075a7 */ /* 0x0002a6000806017f */
[----:B--2---:R-:W-:Y:S05]  /*eb30*/  @!P3 NANOSLEEP.SYNCS 0x989680 ;  /* 0x009896800000b95d */ /* 0x004fea0003900000 */
[----:B------:R-:W2:Y:S02]  /*eb40*/  @!P3 SYNCS.PHASECHK.TRANS64 P3, [R12+URZ+0x384c0], R3 ;  /* 0x0384c0030c00b5a7 */ /* 0x000ea4000806007f */
[----:B--2---:R-:W-:Y:S05]  /*eb50*/  @!P3 BRA `(.L_x_84) ;  /* 0xfffffffc00ecb947 */ /* 0x004fea000383ffff */
[----:B------:R-:W-:Y:S05]  /*eb60*/  BRA `(.L_x_273) ;  /* 0xffffff7c00b87947 */ /* 0x000fea000383ffff */
.L_x_89:
[----:B-1----:R-:W-:-:S04]  /*eb70*/  IMAD.U32 R12, RZ, RZ, UR47 ;  /* 0x0000002fff0c7e24 */ /* 0x002fc8000f8e00ff */
[----:B------:R1:W2:Y:S03]  /*eb80*/  SYNCS.PHASECHK.TRANS64.TRYWAIT P3, [R12+URZ+0x384c8], R3 ;  /* 0x0384c8030c0075a7 */ /* 0x0002a6000806017f */
[----:B--2---:R-:W-:Y:S05]  /*eb90*/  @!P3 NANOSLEEP.SYNCS 0x989680 ;  /* 0x009896800000b95d */ /* 0x004fea0003900000 */
[----:B------:R-:W2:Y:S02]  /*eba0*/  @!P3 SYNCS.PHASECHK.TRANS64 P3, [R12+URZ+0x384c8], R3 ;  /* 0x0384c8030c00b5a7 */ /* 0x000ea4000806007f */
[----:B--2---:R-:W-:Y:S05]  /*ebb0*/  @!P3 BRA `(.L_x_89) ;  /* 0xfffffffc00ecb947 */ /* 0x004fea000383ffff */
[----:B------:R-:W-:Y:S05]  /*ebc0*/  BRA `(.L_x_274) ;  /* 0xffffff8400207947 */ /* 0x000fea000383ffff */
.L_x_94:
[----:B-1----:R-:W-:-:S04]  /*ebd0*/  MOV R12, UR47 ;  /* 0x0000002f000c7c02 */ /* 0x002fc80008000f00 */
[----:B------:R1:W2:Y:S03]  /*ebe0*/  SYNCS.PHASECHK.TRANS64.TRYWAIT P3, [R12+URZ+0x384d0], R3 ;  /* 0x0384d0030c0075a7 */ /* 0x0002a6000806017f */
[----:B--2---:R-:W-:Y:S05]  /*ebf0*/  @!P3 NANOSLEEP.SYNCS 0x989680 ;  /* 0x009896800000b95d */ /* 0x004fea0003900000 */
[----:B------:R-:W2:Y:S02]  /*ec00*/  @!P3 SYNCS.PHASECHK.TRANS64 P3, [R12+URZ+0x384d0], R3 ;  /* 0x0384d0030c00b5a7 */ /* 0x000ea4000806007f */
[----:B--2---:R-:W-:Y:S05]  /*ec10*/  @!P3 BRA `(.L_x_94) ;  /* 0xfffffffc00ecb947 */ /* 0x004fea000383ffff */
[----:B------:R-:W-:Y:S05]  /*ec20*/  BRA `(.L_x_275) ;  /* 0xffffff8800887947 */ /* 0x000fea000383ffff */
.L_x_99:
[----:B-1----:R-:W-:-:S04]  /*ec30*/  IMAD.U32 R12, RZ, RZ, UR47 ;  /* 0x0000002fff0c7e24 */ /* 0x002fc8000f8e00ff */
[----:B------:R1:W2:Y:S03]  /*ec40*/  SYNCS.PHASECHK.TRANS64.TRYWAIT P3, [R12+URZ+0x384d8], R3 ;  /* 0x0384d8030c0075a7 */ /* 0x0002a6000806017f */
[----:B--2---:R-:W-:Y:S05]  /*ec50*/  @!P3 NANOSLEEP.SYNCS 0x989680 ;  /* 0x009896800000b95d */ /* 0x004fea0003900000 */
[----:B------:R-:W2:Y:S02]  /*ec60*/  @!P3 SYNCS.PHASECHK.TRANS64 P3, [R12+URZ+0x384d8], R3 ;  /* 0x0384d8030c00b5a7 */ /* 0x000ea4000806007f */
[----:B--2---:R-:W-:Y:S05]  /*ec70*/  @!P3 BRA `(.L_x_99) ;  /* 0xfffffffc00ecb947 */ /* 0x004fea000383ffff */
[----:B------:R-:W-:Y:S05]  /*ec80*/  BRA `(.L_x_276) ;  /* 0xffffff8c00f07947 */ /* 0x000fea000383ffff */
.L_x_106:
[----:B--2---:R-:W-:-:S04]  /*ec90*/  IMAD.U32 R3, RZ, RZ, UR4 ;  /* 0x00000004ff037e24 */ /* 0x004fc8000f8e00ff */
[----:B------:R2:W3:Y:S03]  /*eca0*/  SYNCS.PHASECHK.TRANS64.TRYWAIT P0, [R3+URZ+0x38400], R0 ;  /* 0x03840000030075a7 */ /* 0x0004e6000800017f */
[----:B---3--:R-:W-:Y:S05]  /*ecb0*/  @!P0 NANOSLEEP.SYNCS 0x989680 ;  /* 0x009896800000895d */ /* 0x008fea0003900000 */
[----:B------:R-:W3:Y:S02]  /*ecc0*/  @!P0 SYNCS.PHASECHK.TRANS64 P0, [R3+URZ+0x38400], R0 ;  /* 0x03840000030085a7 */ /* 0x000ee4000800007f */
[----:B---3--:R-:W-:Y:S05]  /*ecd0*/  @!P0 BRA `(.L_x_106) ;  /* 0xfffffffc00ec8947 */ /* 0x008fea000383ffff */
[----:B------:R-:W-:Y:S05]  /*ece0*/  BRA `(.L_x_277) ;  /* 0xffffff9400807947 */ /* 0x000fea000383ffff */
.L_x_124:
[----:B-1----:R-:W-:-:S04]  /*ecf0*/  IMAD.U32 R3, RZ, RZ, UR31 ;  /* 0x0000001fff037e24 */ /* 0x002fc8000f8e00ff */
[----:B------:R1:W2:Y:S03]  /*ed00*/  SYNCS.PHASECHK.TRANS64.TRYWAIT P0, [R3+URZ+0x38508], R0 ;  /* 0x03850800030075a7 */ /* 0x0002a6000800017f */
[----:B--2---:R-:W-:Y:S05]  /*ed10*/  @!P0 NANOSLEEP.SYNCS 0x989680 ;  /* 0x009896800000895d */ /* 0x004fea0003900000 */
[----:B------:R-:W2:Y:S02]  /*ed20*/  @!P0 SYNCS.PHASECHK.TRANS64 P0, [R3+URZ+0x38508], R0 ;  /* 0x03850800030085a7 */ /* 0x000ea4000800007f */
[----:B--2---:R-:W-:Y:S05]  /*ed30*/  @!P0 BRA `(.L_x_124) ;  /* 0xfffffffc00ec8947 */ /* 0x004fea000383ffff */
[----:B------:R-:W-:Y:S05]  /*ed40*/  BRA `(.L_x_278) ;  /* 0xffffffa400147947 */ /* 0x000fea000383ffff */
.L_x_126:
[----:B-1----:R-:W-:-:S04]  /*ed50*/  IMAD.U32 R3, RZ, RZ, UR8 ;  /* 0x00000008ff037e24 */ /* 0x002fc8000f8e00ff */
[----:B------:R1:W2:Y:S03]  /*ed60*/  SYNCS.PHASECHK.TRANS64.TRYWAIT P0, [R3+URZ+0x38400], R0 ;  /* 0x03840000030075a7 */ /* 0x0002a6000800017f */
[----:B--2---:R-:W-:Y:S05]  /*ed70*/  @!P0 NANOSLEEP.SYNCS 0x989680 ;  /* 0x009896800000895d */ /* 0x004fea0003900000 */
[----:B------:R-:W2:Y:S02]  /*ed80*/  @!P0 SYNCS.PHASECHK.TRANS64 P0, [R3+URZ+0x38400], R0 ;  /* 0x03840000030085a7 */ /* 0x000ea4000800007f */
[----:B--2---:R-:W-:Y:S05]  /*ed90*/  @!P0 BRA `(.L_x_126) ;  /* 0xfffffffc00ec8947 */ /* 0x004fea000383ffff */
[----:B------:R-:W-:Y:S05]  /*eda0*/  BRA `(.L_x_279) ;  /* 0xffffffa400347947 */ /* 0x000fea000383ffff */
.L_x_132:
[----:B-1----:R-:W-:-:S04]  /*edb0*/  IMAD.U32 R3, RZ, RZ, UR31 ;  /* 0x0000001fff037e24 */ /* 0x002fc8000f8e00ff */
[----:B------:R1:W3:Y:S03]  /*edc0*/  SYNCS.PHASECHK.TRANS64.TRYWAIT P1, [R3+URZ+0x384e0], R0 ;  /* 0x0384e000030075a7 */ /* 0x0002e6000802017f */
[----:B---3--:R-:W-:Y:S05]  /*edd0*/  @!P1 NANOSLEEP.SYNCS 0x989680 ;  /* 0x009896800000995d */ /* 0x008fea0003900000 */
[----:B------:R-:W3:Y:S02]  /*ede0*/  @!P1 SYNCS.PHASECHK.TRANS64 P1, [R3+URZ+0x384e0], R0 ;  /* 0x0384e000030095a7 */ /* 0x000ee4000802007f */
[----:B---3--:R-:W-:Y:S05]  /*edf0*/  @!P1 BRA `(.L_x_132) ;  /* 0xfffffffc00ec9947 */ /* 0x008fea000383ffff */
[----:B------:R-:W-:Y:S05]  /*ee00*/  BRA `(.L_x_280) ;  /* 0xffffffa400e47947 */ /* 0x000fea000383ffff */
.L_x_138:
[----:B-1----:R-:W-:-:S04]  /*ee10*/  IMAD.U32 R3, RZ, RZ, UR31 ;  /* 0x0000001fff037e24 */ /* 0x002fc8000f8e00ff */
[----:B------:R1:W4:Y:S03]  /*ee20*/  SYNCS.PHASECHK.TRANS64.TRYWAIT P1, [R3+URZ+0x384e8], R0 ;  /* 0x0384e800030075a7 */ /* 0x000326000802017f */
[----:B----4-:R-:W-:Y:S05]  /*ee30*/  @!P1 NANOSLEEP.SYNCS 0x989680 ;  /* 0x009896800000995d */ /* 0x010fea0003900000 */
[----:B------:R-:W4:Y:S02]  /*ee40*/  @!P1 SYNCS.PHASECHK.TRANS64 P1, [R3+URZ+0x384e8], R0 ;  /* 0x0384e800030095a7 */ /* 0x000f24000802007f */
[----:B----4-:R-:W-:Y:S05]  /*ee50*/  @!P1 BRA `(.L_x_138) ;  /* 0xfffffffc00ec9947 */ /* 0x010fea000383ffff */
[----:B------:R-:W-:Y:S05]  /*ee60*/  BRA `(.L_x_281) ;  /* 0xffffffa800347947 */ /* 0x000fea000383ffff */
.L_x_144:
[----:B-1----:R-:W-:-:S04]  /*ee70*/  IMAD.U32 R3, RZ, RZ, UR31 ;  /* 0x0000001fff037e24 */ /* 0x002fc8000f8e00ff */
[----:B------:R1:W1:Y:S03]  /*ee80*/  SYNCS.PHASECHK.TRANS64.TRYWAIT P1, [R3+URZ+0x384f0], R0 ;  /* 0x0384f000030075a7 */ /* 0x000266000802017f */
[----:B-1----:R-:W-:Y:S05]  /*ee90*/  @!P1 NANOSLEEP.SYNCS 0x989680 ;  /* 0x009896800000995d */ /* 0x002fea0003900000 */
[----:B------:R-:W1:Y:S02]  /*eea0*/  @!P1 SYNCS.PHASECHK.TRANS64 P1, [R3+URZ+0x384f0], R0 ;  /* 0x0384f000030095a7 */ /* 0x000e64000802007f */
[----:B-1----:R-:W-:Y:S05]  /*eeb0*/  @!P1 BRA `(.L_x_144) ;  /* 0xfffffffc00ec9947 */ /* 0x002fea000383ffff */
[----:B------:R-:W-:Y:S05]  /*eec0*/  BRA `(.L_x_282) ;  /* 0xffffffa800907947 */ /* 0x000fea000383ffff */
.L_x_150:
[----:B-1----:R-:W-:-:S04]  /*eed0*/  IMAD.U32 R3, RZ, RZ, UR31 ;  /* 0x0000001fff037e24 */ /* 0x002fc8000f8e00ff */
[----:B------:R1:W1:Y:S03]  /*eee0*/  SYNCS.PHASECHK.TRANS64.TRYWAIT P1, [R3+URZ+0x384f8], R0 ;  /* 0x0384f800030075a7 */ /* 0x000266000802017f */
[----:B-1----:R-:W-:Y:S05]  /*eef0*/  @!P1 NANOSLEEP.SYNCS 0x989680 ;  /* 0x009896800000995d */ /* 0x002fea0003900000 */
[----:B------:R-:W1:Y:S02]  /*ef00*/  @!P1 SYNCS.PHASECHK.TRANS64 P1, [R3+URZ+0x384f8], R0 ;  /* 0x0384f800030095a7 */ /* 0x000e64000802007f */
[----:B-1----:R-:W-:Y:S05]  /*ef10*/  @!P1 BRA `(.L_x_150) ;  /* 0xfffffffc00ec9947 */ /* 0x002fea000383ffff */
[----:B------:R-:W-:Y:S05]  /*ef20*/  BRA `(.L_x_283) ;  /* 0xffffffa800e47947 */ /* 0x000fea000383ffff */
.L_x_156:
[----:B-1----:R-:W-:-:S04]  /*ef30*/  IMAD.U32 R3, RZ, RZ, UR31 ;  /* 0x0000001fff037e24 */ /* 0x002fc8000f8e00ff */
[----:B------:R1:W3:Y:S03]  /*ef40*/  SYNCS.PHASECHK.TRANS64.TRYWAIT P1, [R3+URZ+0x384e0], R2 ;  /* 0x0384e002030075a7 */ /* 0x0002e6000802017f */
[----:B---3--:R-:W-:Y:S05]  /*ef50*/  @!P1 NANOSLEEP.SYNCS 0x989680 ;  /* 0x009896800000995d */ /* 0x008fea0003900000 */
[----:B------:R-:W3:Y:S02]  /*ef60*/  @!P1 SYNCS.PHASECHK.TRANS64 P1, [R3+URZ+0x384e0], R2 ;  /* 0x0384e002030095a7 */ /* 0x000ee4000802007f */
[----:B---3--:R-:W-:Y:S05]  /*ef70*/  @!P1 BRA `(.L_x_156) ;  /* 0xfffffffc00ec9947 */ /* 0x008fea000383ffff */
[----:B------:R-:W-:Y:S05]  /*ef80*/  BRA `(.L_x_284) ;  /* 0xffffffac00407947 */ /* 0x000fea000383ffff */
.L_x_162:
[----:B-1-3--:R-:W-:-:S04]  /*ef90*/  IMAD.U32 R3, RZ, RZ, UR31 ;  /* 0x0000001fff037e24 */ /* 0x00afc8000f8e00ff */
[----:B------:R1:W3:Y:S03]  /*efa0*/  SYNCS.PHASECHK.TRANS64.TRYWAIT P1, [R3+URZ+0x384e8], R2 ;  /* 0x0384e802030075a7 */ /* 0x0002e6000802017f */
[----:B---3--:R-:W-:Y:S05]  /*efb0*/  @!P1 NANOSLEEP.SYNCS 0x989680 ;  /* 0x009896800000995d */ /* 0x008fea0003900000 */
[----:B------:R-:W3:Y:S02]  /*efc0*/  @!P1 SYNCS.PHASECHK.TRANS64 P1, [R3+URZ+0x384e8], R2 ;  /* 0x0384e802030095a7 */ /* 0x000ee4000802007f */
[----:B---3--:R-:W-:Y:S05]  /*efd0*/  @!P1 BRA `(.L_x_162) ;  /* 0xfffffffc00ec9947 */ /* 0x008fea000383ffff */
[----:B------:R-:W-:Y:S05]  /*efe0*/  BRA `(.L_x_285) ;  /* 0xffffffac00887947 */ /* 0x000fea000383ffff */
.L_x_168:
[----:B-1-34-:R-:W-:-:S04]  /*eff0*/  IMAD.U32 R3, RZ, RZ, UR31 ;  /* 0x0000001fff037e24 */ /* 0x01afc8000f8e00ff */
[----:B------:R1:W3:Y:S03]  /*f000*/  SYNCS.PHASECHK.TRANS64.TRYWAIT P1, [R3+URZ+0x384f0], R2 ;  /* 0x0384f002030075a7 */ /* 0x0002e6000802017f */
[----:B---3--:R-:W-:Y:S05]  /*f010*/  @!P1 NANOSLEEP.SYNCS 0x989680 ;  /* 0x009896800000995d */ /* 0x008fea0003900000 */
[----:B------:R-:W3:Y:S02]  /*f020*/  @!P1 SYNCS.PHASECHK.TRANS64 P1, [R3+URZ+0x384f0], R2 ;  /* 0x0384f002030095a7 */ /* 0x000ee4000802007f */
[----:B---3--:R-:W-:Y:S05]  /*f030*/  @!P1 BRA `(.L_x_168) ;  /* 0xfffffffc00ec9947 */ /* 0x008fea000383ffff */
[----:B------:R-:W-:Y:S05]  /*f040*/  BRA `(.L_x_286) ;  /* 0xffffffac00d47947 */ /* 0x000fea000383ffff */
.L_x_174:
[----:B-1-34-:R-:W-:-:S04]  /*f050*/  IMAD.U32 R3, RZ, RZ, UR31 ;  /* 0x0000001fff037e24 */ /* 0x01afc8000f8e00ff */
[----:B------:R1:W3:Y:S03]  /*f060*/  SYNCS.PHASECHK.TRANS64.TRYWAIT P1, [R3+URZ+0x384f8], R2 ;  /* 0x0384f802030075a7 */ /* 0x0002e6000802017f */
[----:B---3--:R-:W-:Y:S05]  /*f070*/  @!P1 NANOSLEEP.SYNCS 0x989680 ;  /* 0x009896800000995d */ /* 0x008fea0003900000 */
[----:B------:R-:W3:Y:S02]  /*f080*/  @!P1 SYNCS.PHASECHK.TRANS64 P1, [R3+URZ+0x384f8], R2 ;  /* 0x0384f802030095a7 */ /* 0x000ee4000802007f */
[----:B---3--:R-:W-:Y:S05]  /*f090*/  @!P1 BRA `(.L_x_174) ;  /* 0xfffffffc00ec9947 */ /* 0x008fea000383ffff */
[----:B------:R-:W-:Y:S05]  /*f0a0*/  BRA `(.L_x_287) ;  /* 0xffffffb000187947 */ /* 0x000fea000383ffff */
.L_x_189:
[----:B-1-34-:R-:W-:-:S04]  /*f0b0*/  MOV R3, UR31 ;  /* 0x0000001f00037c02 */ /* 0x01afc80008000f00 */
[----:B------:R1:W2:Y:S03]  /*f0c0*/  SYNCS.PHASECHK.TRANS64.TRYWAIT P0, [R3+URZ+0x384e0], R0 ;  /* 0x0384e000030075a7 */ /* 0x0002a6000800017f */
[----:B--2---:R-:W-:Y:S05]  /*f0d0*/  @!P0 NANOSLEEP.SYNCS 0x989680 ;  /* 0x009896800000895d */ /* 0x004fea0003900000 */
[----:B------:R-:W2:Y:S02]  /*f0e0*/  @!P0 SYNCS.PHASECHK.TRANS64 P0, [R3+URZ+0x384e0], R0 ;  /* 0x0384e000030085a7 */ /* 0x000ea4000800007f */
[----:B--2---:R-:W-:Y:S05]  /*f0f0*/  @!P0 BRA `(.L_x_189) ;  /* 0xfffffffc00ec8947 */ /* 0x004fea000383ffff */
[----:B------:R-:W-:Y:S05]  /*f100*/  BRA `(.L_x_288) ;  /* 0xffffffb400b07947 */ /* 0x000fea000383ffff */
.L_x_191:
[----:B-1-34-:R-:W-:-:S04]  /*f110*/  IMAD.U32 R3, RZ, RZ, UR31 ;  /* 0x0000001fff037e24 */ /* 0x01afc8000f8e00ff */
[----:B------:R1:W2:Y:S03]  /*f120*/  SYNCS.PHASECHK.TRANS64.TRYWAIT P0, [R3+URZ+0x384e8], R0 ;  /* 0x0384e800030075a7 */ /* 0x0002a6000800017f */
[----:B--2---:R-:W-:Y:S05]  /*f130*/  @!P0 NANOSLEEP.SYNCS 0x989680 ;  /* 0x009896800000895d */ /* 0x004fea0003900000 */
[----:B------:R-:W2:Y:S02]  /*f140*/  @!P0 SYNCS.PHASECHK.TRANS64 P0, [R3+URZ+0x384e8], R0 ;  /* 0x0384e800030085a7 */ /* 0x000ea4000800007f */
[----:B--2---:R-:W-:Y:S05]  /*f150*/  @!P0 BRA `(.L_x_191) ;  /* 0xfffffffc00ec8947 */ /* 0x004fea000383ffff */
[----:B------:R-:W-:Y:S05]  /*f160*/  BRA `(.L_x_289) ;  /* 0xffffffb400a87947 */ /* 0x000fea000383ffff */
.L_x_193:
[----:B-1-34-:R-:W-:-:S04]  /*f170*/  IMAD.U32 R3, RZ, RZ, UR31 ;  /* 0x0000001fff037e24 */ /* 0x01afc8000f8e00ff */
[----:B------:R1:W2:Y:S03]  /*f180*/  SYNCS.PHASECHK.TRANS64.TRYWAIT P0, [R3+URZ+0x384f0], R0 ;  /* 0x0384f000030075a7 */ /* 0x0002a6000800017f */
[----:B--2---:R-:W-:Y:S05]  /*f190*/  @!P0 NANOSLEEP.SYNCS 0x989680 ;  /* 0x009896800000895d */ /* 0x004fea0003900000 */
[----:B------:R-:W2:Y:S02]  /*f1a0*/  @!P0 SYNCS.PHASECHK.TRANS64 P0, [R3+URZ+0x384f0], R0 ;  /* 0x0384f000030085a7 */ /* 0x000ea4000800007f */
[----:B--2---:R-:W-:Y:S05]  /*f1b0*/  @!P0 BRA `(.L_x_193) ;  /* 0xfffffffc00ec8947 */ /* 0x004fea000383ffff */
[----:B------:R-:W-:Y:S05]  /*f1c0*/  BRA `(.L_x_290) ;  /* 0xffffffb400a07947 */ /* 0x000fea000383ffff */
.L_x_205:
[----:B------:R-:W-:Y:S01]  /*f1d0*/  BSSY B1, `(.L_x_291) ;  /* 0x0000006000017945 */ /* 0x000fe20003800000 */
[----:B------:R-:W-:-:S07]  /*f1e0*/  IMAD.MOV.U32 R15, RZ, RZ, -0x1 ;  /* 0xffffffffff0f7424 */ /* 0x000fce00078e00ff */
[----:B-----5:R-:W-:Y:S05]  /*f1f0*/  WARPSYNC.COLLECTIVE R15, `(.L_x_292) ;  /* 0x000000000f0c7348 */ /* 0x020fea0003c00000 */
[----:B-----5:R-:W-:Y:S02]  /*f200*/  ELECT P6, UR62, PT ;  /* 0x00000000003e782f */ /* 0x020fe400038c0000 */
[----:B------:R-:W-:Y:S01]  /*f210*/  MOV R14, UR62 ;  /* 0x0000003e000e7c02 */ /* 0x000fe20008000f00 */
[----:B------:R-:W-:Y:S10]  /*f220*/  ENDCOLLECTIVE ;  /* 0x000000000000791b */ /* 0x000ff40003800000 */
.L_x_292:
[----:B------:R-:W-:Y:S05]  /*f230*/  BSYNC B1 ;  /* 0x0000000000017941 */ /* 0x000fea0003800000 */
.L_x_291:
[----:B------:R-:W-:Y:S05]  /*f240*/  BRA `(.L_x_293) ;  /* 0xffffffc000c47947 */ /* 0x000fea000383ffff */
.L_x_208:
[----:B-1----:R1:W3:Y:S02]  /*f250*/  SYNCS.PHASECHK.TRANS64.TRYWAIT P0, [R8+URZ+0x384a0], R5 ;  /* 0x0384a005080075a7 */ /* 0x0022e4000800017f */
[----:B---3--:R-:W-:Y:S05]  /*f260*/  @!P0 NANOSLEEP.SYNCS 0x989680 ;  /* 0x009896800000895d */ /* 0x008fea0003900000 */
[----:B------:R-:W3:Y:S02]  /*f270*/  @!P0 SYNCS.PHASECHK.TRANS64 P0, [R8+URZ+0x384a0], R5 ;  /* 0x0384a005080085a7 */ /* 0x000ee4000800007f */
[----:B---3--:R-:W-:Y:S05]  /*f280*/  @!P0 BRA `(.L_x_208) ;  /* 0xfffffffc00f08947 */ /* 0x008fea000383ffff */
[----:B------:R-:W-:Y:S05]  /*f290*/  BRA `(.L_x_294) ;  /* 0xffffffc000f07947 */ /* 0x000fea000383ffff */
.L_x_213:
[----:B--2---:R2:W3:Y:S02]  /*f2a0*/  SYNCS.PHASECHK.TRANS64.TRYWAIT P0, [R3+URZ+0x38400], R2 ;  /* 0x03840002030075a7 */ /* 0x0044e4000800017f */
[----:B---3--:R-:W-:Y:S05]  /*f2b0*/  @!P0 NANOSLEEP.SYNCS 0x989680 ;  /* 0x009896800000895d */ /* 0x008fea0003900000 */
[----:B------:R-:W3:Y:S02]  /*f2c0*/  @!P0 SYNCS.PHASECHK.TRANS64 P0, [R3+URZ+0x38400], R2 ;  /* 0x03840002030085a7 */ /* 0x000ee4000800007f */
[----:B---3--:R-:W-:Y:S05]  /*f2d0*/  @!P0 BRA `(.L_x_213) ;  /* 0xfffffffc00f08947 */ /* 0x008fea000383ffff */
[----:B------:R-:W-:Y:S05]  /*f2e0*/  BRA `(.L_x_295) ;  /* 0xffffffc400bc7947 */ /* 0x000fea000383ffff */
.L_x_216:
[----:B------:R-:W-:Y:S01]  /*f2f0*/  BSSY B1, `(.L_x_296) ;  /* 0x0000006000017945 */ /* 0x000fe20003800000 */
[----:B------:R-:W-:-:S07]  /*f300*/  IMAD.MOV.U32 R15, RZ, RZ, -0x1 ;  /* 0xffffffffff0f7424 */ /* 0x000fce00078e00ff */
[----:B-1---5:R-:W-:Y:S05]  /*f310*/  WARPSYNC.COLLECTIVE R15, `(.L_x_297) ;  /* 0x000000000f0c7348 */ /* 0x022fea0003c00000 */
[----:B------:R-:W-:Y:S02]  /*f320*/  ELECT P6, UR62, PT ;  /* 0x00000000003e782f */ /* 0x000fe400038c0000 */
[----:B------:R-:W-:Y:S01]  /*f330*/  MOV R14, UR62 ;  /* 0x0000003e000e7c02 */ /* 0x000fe20008000f00 */
[----:B-1---5:R-:W-:Y:S10]  /*f340*/  ENDCOLLECTIVE ;  /* 0x000000000000791b */ /* 0x022ff40003800000 */
.L_x_297:
[----:B------:R-:W-:Y:S05]  /*f350*/  BSYNC B1 ;  /* 0x0000000000017941 */ /* 0x000fea0003800000 */
.L_x_296:
[----:B------:R-:W-:Y:S05]  /*f360*/  BRA `(.L_x_298) ;  /* 0xffffffc800047947 */ /* 0x000fea000383ffff */
.L_x_219:
[----:B------:R-:W-:Y:S01]  /*f370*/  BSSY B1, `(.L_x_299) ;  /* 0x0000005000017945 */ /* 0x000fe20003800000 */
[----:B------:R-:W-:-:S07]  /*f380*/  IMAD.MOV.U32 R15, RZ, RZ, -0x1 ;  /* 0xffffffffff0f7424 */ /* 0x000fce00078e00ff */
[----:B-12--5:R-:W-:Y:S05]  /*f390*/  WARPSYNC.COLLECTIVE R15, `(.L_x_300) ;  /* 0x000000000f087348 */ /* 0x026fea0003c00000 */
[----:B------:R-:W-:Y:S01]  /*f3a0*/  NOP ;  /* 0x0000000000007918 */ /* 0x000fe20000000000 */
[----:B-12--5:R-:W-:Y:S01]  /*f3b0*/  ENDCOLLECTIVE ;  /* 0x000000000000791b */ /* 0x026fe20003800000 */
.L_x_300:
[----:B------:R-:W-:Y:S05]  /*f3c0*/  BSYNC B1 ;  /* 0x0000000000017941 */ /* 0x000fea0003800000 */
.L_x_299:
[----:B------:R-:W-:-:S07]  /*f3d0*/  IMAD.MOV.U32 R15, RZ, RZ, -0x1 ;  /* 0xffffffffff0f7424 */ /* 0x000fce00078e00ff */
[----:B------:R-:W-:Y:S05]  /*f3e0*/  WARPSYNC.COLLECTIVE R15, `(.L_x_301) ;  /* 0x000000000f0c7348 */ /* 0x000fea0003c00000 */
[----:B------:R-:W-:Y:S02]  /*f3f0*/  ELECT P6, UR62, PT ;  /* 0x00000000003e782f */ /* 0x000fe400038c0000 */
[----:B------:R-:W-:Y:S01]  /*f400*/  MOV R14, UR62 ;  /* 0x0000003e000e7c02 */ /* 0x000fe20008000f00 */
[----:B------:R-:W-:Y:S10]  /*f410*/  ENDCOLLECTIVE ;  /* 0x000000000000791b */ /* 0x000ff40003800000 */
.L_x_301:
[----:B------:R-:W-:Y:S05]  /*f420*/  BRA `(.L_x_302) ;  /* 0xffffffcc00247947 */ /* 0x000fea000383ffff */
.L_x_222:
[----:B------:R-:W-:Y:S01]  /*f430*/  BSSY B0, `(.L_x_303) ;  /* 0x0000006000007945 */ /* 0x000fe20003800000 */
[----:B------:R-:W-:-:S07]  /*f440*/  IMAD.MOV.U32 R15, RZ, RZ, -0x1 ;  /* 0xffffffffff0f7424 */ /* 0x000fce00078e00ff */
[----:B-----5:R-:W-:Y:S05]  /*f450*/  WARPSYNC.COLLECTIVE R15, `(.L_x_304) ;  /* 0x000000000f0c7348 */ /* 0x020fea0003c00000 */
[----:B-----5:R-:W-:Y:S02]  /*f460*/  ELECT P6, UR62, PT ;  /* 0x00000000003e782f */ /* 0x020fe400038c0000 */
[----:B------:R-:W-:Y:S01]  /*f470*/  MOV R14, UR62 ;  /* 0x0000003e000e7c02 */ /* 0x000fe20008000f00 */
[----:B------:R-:W-:Y:S10]  /*f480*/  ENDCOLLECTIVE ;  /* 0x000000000000791b */ /* 0x000ff40003800000 */
.L_x_304:
[----:B------:R-:W-:Y:S05]  /*f490*/  BSYNC B0 ;  /* 0x0000000000007941 */ /* 0x000fea0003800000 */
.L_x_303:
[----:B------:R-:W-:Y:S05]  /*f4a0*/  BRA `(.L_x_305) ;  /* 0xffffffcc00747947 */ /* 0x000fea000383ffff */
.L_x_226:
[----:B-1----:R1:W2:Y:S02]  /*f4b0*/  SYNCS.PHASECHK.TRANS64.TRYWAIT P0, [R7+URZ], R2 ;  /* 0x00000002070075a7 */ /* 0x0022a4000800017f */
[----:B--2---:R-:W-:Y:S05]  /*f4c0*/  @!P0 NANOSLEEP.SYNCS 0x989680 ;  /* 0x009896800000895d */ /* 0x004fea0003900000 */
[----:B------:R-:W2:Y:S02]  /*f4d0*/  @!P0 SYNCS.PHASECHK.TRANS64 P0, [R7+URZ], R2 ;  /* 0x00000002070085a7 */ /* 0x000ea4000800007f */
[----:B--2---:R-:W-:Y:S05]  /*f4e0*/  @!P0 BRA `(.L_x_226) ;  /* 0xfffffffc00f08947 */ /* 0x004fea000383ffff */
[----:B------:R-:W-:Y:S05]  /*f4f0*/  BRA `(.L_x_306) ;  /* 0xffffffcc00b07947 */ /* 0x000fea000383ffff */
.L_x_227:
[----:B-1----:R1:W2:Y:S02]  /*f500*/  SYNCS.PHASECHK.TRANS64.TRYWAIT P0, [R9+URZ], R4 ;  /* 0x00000004090075a7 */ /* 0x0022a4000800017f */
[----:B--2---:R-:W-:Y:S05]  /*f510*/  @!P0 NANOSLEEP.SYNCS 0x989680 ;  /* 0x009896800000895d */ /* 0x004fea0003900000 */
[----:B------:R-:W2:Y:S02]  /*f520*/  @!P0 SYNCS.PHASECHK.TRANS64 P0, [R9+URZ], R4 ;  /* 0x00000004090085a7 */ /* 0x000ea4000800007f */
[----:B--2---:R-:W-:Y:S05]  /*f530*/  @!P0 BRA `(.L_x_227) ;  /* 0xfffffffc00f08947 */ /* 0x004fea000383ffff */
[----:B------:R-:W-:Y:S05]  /*f540*/  BRA `(.L_x_307) ;  /* 0xffffffcc00c07947 */ /* 0x000fea000383ffff */
.L_x_228:
[----:B--2---:R2:W3:Y:S02]  /*f550*/  SYNCS.PHASECHK.TRANS64.TRYWAIT P0, [R6+URZ], R5 ;  /* 0x00000005060075a7 */ /* 0x0044e4000800017f */
[----:B---3--:R-:W-:Y:S05]  /*f560*/  @!P0 NANOSLEEP.SYNCS 0x989680 ;  /* 0x009896800000895d */ /* 0x008fea0003900000 */
[----:B------:R-:W3:Y:S02]  /*f570*/  @!P0 SYNCS.PHASECHK.TRANS64 P0, [R6+URZ], R5 ;  /* 0x00000005060085a7 */ /* 0x000ee4000800007f */
[----:B---3--:R-:W-:Y:S05]  /*f580*/  @!P0 BRA `(.L_x_228) ;  /* 0xfffffffc00f08947 */ /* 0x008fea000383ffff */
[----:B------:R-:W-:Y:S05]  /*f590*/  BRA `(.L_x_308) ;  /* 0xffffffcc00c87947 */ /* 0x000fea000383ffff */
.L_x_246:
[----:B-1----:R1:W3:Y:S02]  /*f5a0*/  SYNCS.PHASECHK.TRANS64.TRYWAIT P2, [R17+URZ+0x38440], R2 ;  /* 0x03844002110075a7 */ /* 0x0022e4000804017f */
[----:B---3--:R-:W-:Y:S05]  /*f5b0*/  @!P2 NANOSLEEP.SYNCS 0x989680 ;  /* 0x009896800000a95d */ /* 0x008fea0003900000 */
[----:B------:R-:W3:Y:S02]  /*f5c0*/  @!P2 SYNCS.PHASECHK.TRANS64 P2, [R17+URZ+0x38440], R2 ;  /* 0x038440021100a5a7 */ /* 0x000ee4000804007f */
[----:B---3--:R-:W-:Y:S05]  /*f5d0*/  @!P2 BRA `(.L_x_246) ;  /* 0xfffffffc00f0a947 */ /* 0x008fea000383ffff */
[----:B------:R-:W-:Y:S05]  /*f5e0*/  BRA `(.L_x_309) ;  /* 0xffffffe800e47947 */ /* 0x000fea000383ffff */
.L_x_252:
[----:B-1----:R1:W2:Y:S02]  /*f5f0*/  SYNCS.PHASECHK.TRANS64.TRYWAIT P0, [R5+URZ+0x38440], R2 ;  /* 0x03844002050075a7 */ /* 0x0022a4000800017f */
[----:B--2---:R-:W-:Y:S05]  /*f600*/  @!P0 NANOSLEEP.SYNCS 0x989680 ;  /* 0x009896800000895d */ /* 0x004fea0003900000 */
[----:B------:R-:W2:Y:S02]  /*f610*/  @!P0 SYNCS.PHASECHK.TRANS64 P0, [R5+URZ+0x38440], R2 ;  /* 0x03844002050085a7 */ /* 0x000ea4000800007f */
[----:B--2---:R-:W-:Y:S05]  /*f620*/  @!P0 BRA `(.L_x_252) ;  /* 0xfffffffc00f08947 */ /* 0x004fea000383ffff */
[----:B------:R-:W-:Y:S05]  /*f630*/  BRA `(.L_x_310) ;  /* 0xffffffec004c7947 */ /* 0x000fea000383ffff */
.L_x_254:
[----:B-1----:R1:W2:Y:S02]  /*f640*/  SYNCS.PHASECHK.TRANS64.TRYWAIT P0, [R7+URZ+0x38440], R0 ;  /* 0x03844000070075a7 */ /* 0x0022a4000800017f */
[----:B--2---:R-:W-:Y:S05]  /*f650*/  @!P0 NANOSLEEP.SYNCS 0x989680 ;  /* 0x009896800000895d */ /* 0x004fea0003900000 */
[----:B------:R-:W2:Y:S02]  /*f660*/  @!P0 SYNCS.PHASECHK.TRANS64 P0, [R7+URZ+0x38440], R0 ;  /* 0x03844000070085a7 */ /* 0x000ea4000800007f */
[----:B--2---:R-:W-:Y:S05]  /*f670*/  @!P0 BRA `(.L_x_254) ;  /* 0xfffffffc00f08947 */ /* 0x004fea000383ffff */
[----:B------:R-:W-:Y:S05]  /*f680*/  BRA `(.L_x_311) ;  /* 0xffffffec00647947 */ /* 0x000fea000383ffff */
.L_x_256:
[----:B-1----:R1:W2:Y:S02]  /*f690*/  SYNCS.PHASECHK.TRANS64.TRYWAIT P0, [R7+URZ+0x38440], R0 ;  /* 0x03844000070075a7 */ /* 0x0022a4000800017f */
[----:B--2---:R-:W-:Y:S05]  /*f6a0*/  @!P0 NANOSLEEP.SYNCS 0x989680 ;  /* 0x009896800000895d */ /* 0x004fea0003900000 */
[----:B------:R-:W2:Y:S02]  /*f6b0*/  @!P0 SYNCS.PHASECHK.TRANS64 P0, [R7+URZ+0x38440], R0 ;  /* 0x03844000070085a7 */ /* 0x000ea4000800007f */
[----:B--2---:R-:W-:Y:S05]  /*f6c0*/  @!P0 BRA `(.L_x_256) ;  /* 0xfffffffc00f08947 */ /* 0x004fea000383ffff */
[----:B------:R-:W-:Y:S05]  /*f6d0*/  BRA `(.L_x_312) ;  /* 0xffffffec007c7947 */ /* 0x000fea000383ffff */
.L_x_258:
[----:B-1----:R1:W2:Y:S02]  /*f6e0*/  SYNCS.PHASECHK.TRANS64.TRYWAIT P0, [R7+URZ+0x38440], R0 ;  /* 0x03844000070075a7 */ /* 0x0022a4000800017f */
[----:B--2---:R-:W-:Y:S05]  /*f6f0*/  @!P0 NANOSLEEP.SYNCS 0x989680 ;  /* 0x009896800000895d */ /* 0x004fea0003900000 */
[----:B------:R-:W2:Y:S02]  /*f700*/  @!P0 SYNCS.PHASECHK.TRANS64 P0, [R7+URZ+0x38440], R0 ;  /* 0x03844000070085a7 */ /* 0x000ea4000800007f */
[----:B--2---:R-:W-:Y:S05]  /*f710*/  @!P0 BRA `(.L_x_258) ;  /* 0xfffffffc00f08947 */ /* 0x004fea000383ffff */
[----:B------:R-:W-:Y:S05]  /*f720*/  BRA `(.L_x_313) ;  /* 0xffffffec00947947 */ /* 0x000fea000383ffff */
.L_x_260:
[----:B-1----:R1:W2:Y:S02]  /*f730*/  SYNCS.PHASECHK.TRANS64.TRYWAIT P0, [R7+URZ+0x38440], R0 ;  /* 0x03844000070075a7 */ /* 0x0022a4000800017f */
[----:B--2---:R-:W-:Y:S05]  /*f740*/  @!P0 NANOSLEEP.SYNCS 0x989680 ;  /* 0x009896800000895d */ /* 0x004fea0003900000 */
[----:B------:R-:W2:Y:S02]  /*f750*/  @!P0 SYNCS.PHASECHK.TRANS64 P0, [R7+URZ+0x38440], R0 ;  /* 0x03844000070085a7 */ /* 0x000ea4000800007f */
[----:B--2---:R-:W-:Y:S05]  /*f760*/  @!P0 BRA `(.L_x_260) ;  /* 0xfffffffc00f08947 */ /* 0x004fea000383ffff */
[----:B------:R-:W-:Y:S05]  /*f770*/  BRA `(.L_x_314) ;  /* 0xffffffec00ac7947 */ /* 0x000fea000383ffff */
.L_x_262:
[----:B-1----:R1:W2:Y:S02]  /*f780*/  SYNCS.PHASECHK.TRANS64.TRYWAIT P0, [R7+URZ+0x38440], R0 ;  /* 0x03844000070075a7 */ /* 0x0022a4000800017f */
[----:B--2---:R-:W-:Y:S05]  /*f790*/  @!P0 NANOSLEEP.SYNCS 0x989680 ;  /* 0x009896800000895d */ /* 0x004fea0003900000 */
[----:B------:R-:W2:Y:S02]  /*f7a0*/  @!P0 SYNCS.PHASECHK.TRANS64 P0, [R7+URZ+0x38440], R0 ;  /* 0x03844000070085a7 */ /* 0x000ea4000800007f */
[----:B--2---:R-:W-:Y:S05]  /*f7b0*/  @!P0 BRA `(.L_x_262) ;  /* 0xfffffffc00f08947 */ /* 0x004fea000383ffff */
[----:B------:R-:W-:Y:S05]  /*f7c0*/  BRA `(.L_x_315) ;  /* 0xffffffec00c47947 */ /* 0x000fea000383ffff */
.L_x_264:
[----:B-1----:R1:W2:Y:S02]  /*f7d0*/  SYNCS.PHASECHK.TRANS64.TRYWAIT P0, [R7+URZ+0x38440], R0 ;  /* 0x03844000070075a7 */ /* 0x0022a4000800017f */
[----:B--2---:R-:W-:Y:S05]  /*f7e0*/  @!P0 NANOSLEEP.SYNCS 0x989680 ;  /* 0x009896800000895d */ /* 0x004fea0003900000 */
[----:B------:R-:W2:Y:S02]  /*f7f0*/  @!P0 SYNCS.PHASECHK.TRANS64 P0, [R7+URZ+0x38440], R0 ;  /* 0x03844000070085a7 */ /* 0x000ea4000800007f */
[----:B--2---:R-:W-:Y:S05]  /*f800*/  @!P0 BRA `(.L_x_264) ;  /* 0xfffffffc00f08947 */ /* 0x004fea000383ffff */
[----:B------:R-:W-:Y:S05]  /*f810*/  BRA `(.L_x_316) ;  /* 0xffffffec00dc7947 */ /* 0x000fea000383ffff */
        .weak           $__internal_0_$__cuda_sm20_div_u64
        .type           $__internal_0_$__cuda_sm20_div_u64,@function
        .size           $__internal_0_$__cuda_sm20_div_u64,(.L_x_243 - $__internal_0_$__cuda_sm20_div_u64)
$__internal_0_$__cuda_sm20_div_u64:
[----:B------:R-:W1:Y:S08]  /*f820*/  I2F.U64.RP R0, R24 ;  /* 0x0000001800007312 */ /* 0x000e700000309000 */
[----:B-1----:R-:W1:Y:S02]  /*f830*/  MUFU.RCP R0, R0 ;  /* 0x0000000000007308 */ /* 0x002e640000001000 */
[----:B-1----:R-:W-:-:S06]  /*f840*/  VIADD R2, R0, 0x1ffffffe ;  /* 0x1ffffffe00027836 */ /* 0x002fcc0000000000 */
[----:B------:R-:W1:Y:S02]  /*f850*/  F2I.U64.TRUNC R2, R2 ;  /* 0x0000000200027311 */ /* 0x000e64000020d800 */
[----:B-1----:R-:W-:-:S04]  /*f860*/  IMAD.WIDE.U32 R16, R2, R24, RZ ;  /* 0x0000001802107225 */ /* 0x002fc800078e00ff */
[C---:B------:R-:W-:Y:S01]  /*f870*/  IMAD R15, R2.reuse, R25, R17 ;  /* 0x00000019020f7224 */ /* 0x040fe200078e0211 */
[----:B------:R-:W-:Y:S01]  /*f880*/  IADD3 R27, P1, RZ, -R16, RZ ;  /* 0x80000010ff1b7210 */ /* 0x000fe20007f3e0ff */
[----:B------:R-:W-:Y:S02]  /*f890*/  IMAD.MOV.U32 R17, RZ, RZ, R2 ;  /* 0x000000ffff117224 */ /* 0x000fe400078e0002 */
[----:B------:R-:W-:Y:S02]  /*f8a0*/  IMAD R15, R3, R24, R15 ;  /* 0x00000018030f7224 */ /* 0x000fe400078e020f */
[----:B------:R-:W-:-:S04]  /*f8b0*/  IMAD.HI.U32 R16, R2, R27, RZ ;  /* 0x0000001b02107227 */ /* 0x000fc800078e00ff */
[----:B------:R-:W-:-:S04]  /*f8c0*/  IMAD.X R15, RZ, RZ, ~R15, P1 ;  /* 0x000000ffff0f7224 */ /* 0x000fc800008e0e0f */
[----:B------:R-:W-:-:S04]  /*f8d0*/  IMAD.WIDE.U32 R16, P1, R2, R15, R16 ;  /* 0x0000000f02107225 */ /* 0x000fc80007820010 */
[C---:B------:R-:W-:Y:S02]  /*f8e0*/  IMAD R29, R3.reuse, R15, RZ ;  /* 0x0000000f031d7224 */ /* 0x040fe400078e02ff */
[----:B------:R-:W-:-:S04]  /*f8f0*/  IMAD.HI.U32 R16, P2, R3, R27, R16 ;  /* 0x0000001b03107227 */ /* 0x000fc80007840010 */
[----:B------:R-:W-:Y:S01]  /*f900*/  IMAD.HI.U32 R15, R3, R15, RZ ;  /* 0x0000000f030f7227 */ /* 0x000fe200078e00ff */
[----:B------:R-:W-:-:S03]  /*f910*/  IADD3 R17, P3, R29, R16, RZ ;  /* 0x000000101d117210 */ /* 0x000fc60007f7e0ff */
[----:B------:R-:W-:Y:S02]  /*f920*/  IMAD.X R0, R15, 0x1, R3, P1 ;  /* 0x000000010f007824 */ /* 0x000fe400008e0603 */
[----:B------:R-:W-:-:S03]  /*f930*/  IMAD.WIDE.U32 R2, R17, R24, RZ ;  /* 0x0000001811027225 */ /* 0x000fc600078e00ff */
[----:B------:R-:W-:Y:S01]  /*f940*/  IADD3.X R15, RZ, RZ, R0, P3, P2 ;  /* 0x000000ffff0f7210 */ /* 0x000fe20001fe4400 */
[----:B------:R-:W-:Y:S01]  /*f950*/  IMAD R0, R17, R25, R3 ;  /* 0x0000001911007224 */ /* 0x000fe200078e0203 */
[----:B------:R-:W-:-:S03]  /*f960*/  IADD3 R3, P1, RZ, -R2, RZ ;  /* 0x80000002ff037210 */ /* 0x000fc60007f3e0ff */
        /* <DEDUP_REMOVED lines=8> */
[----:B------:R-:W-:Y:S01]  /*f9f0*/  IMAD.MOV.U32 R3, RZ, RZ, RZ ;  /* 0x000000ffff037224 */ /* 0x000fe200078e00ff */
[----:B------:R-:W-:Y:S01]  /*fa00*/  IADD3.X R15, R0, R15, RZ, P1, !PT ;  /* 0x0000000f000f7210 */ /* 0x000fe20000ffe4ff */
[----:B------:R-:W-:-:S03]  /*fa10*/  IMAD.HI.U32 R2, R17, UR14, RZ ;  /* 0x0000000e11027c27 */ /* 0x000fc6000f8e00ff */
[----:B------:R-:W-:Y:S01]  /*fa20*/  IADD3.X R15, RZ, RZ, R15, P3, P2 ;  /* 0x000000ffff0f7210 */ /* 0x000fe20001fe440f */
[----:B------:R-:W-:-:S04]  /*fa30*/  IMAD.WIDE.U32 R2, R17, UR22, R2 ;  /* 0x0000001611027c25 */ /* 0x000fc8000f8e0002 */
[C---:B------:R-:W-:Y:S02]  /*fa40*/  IMAD R17, R15.reuse, UR22, RZ ;  /* 0x000000160f117c24 */ /* 0x040fe4000f8e02ff */
[----:B------:R-:W-:-:S04]  /*fa50*/  IMAD.HI.U32 R2, P1, R15, UR14, R2 ;  /* 0x0000000e0f027c27 */ /* 0x000fc8000f820002 */
[----:B------:R-:W-:Y:S01]  /*fa60*/  IMAD.HI.U32 R0, R15, UR22, RZ ;  /* 0x000000160f007c27 */ /* 0x000fe2000f8e00ff */
[----:B------:R-:W-:-:S03]  /*fa70*/  IADD3 R15, P2, R17, R2, RZ ;  /* 0x00000002110f7210 */ /* 0x000fc60007f5e0ff */
[----:B------:R-:W-:Y:S02]  /*fa80*/  IMAD.X R0, RZ, RZ, R0, P1 ;  /* 0x000000ffff007224 */ /* 0x000fe400008e0600 */
[----:B------:R-:W-:-:S04]  /*fa90*/  IMAD.WIDE.U32 R2, R15, R24, RZ ;  /* 0x000000180f027225 */ /* 0x000fc800078e00ff */
[----:B------:R-:W-:Y:S01]  /*faa0*/  IMAD.X R0, RZ, RZ, R0, P2 ;  /* 0x000000ffff007224 */ /* 0x000fe200010e0600 */
[----:B------:R-:W-:Y:S01]  /*fab0*/  IADD3 R17, P2, -R2, UR14, RZ ;  /* 0x0000000e02117c10 */ /* 0x000fe2000ff5e1ff */
[----:B------:R-:W-:-:S03]  /*fac0*/  IMAD R3, R15, R25, R3 ;  /* 0x000000190f037224 */ /* 0x000fc600078e0203 */
[-C--:B------:R-:W-:Y:S01]  /*fad0*/  ISETP.GE.U32.AND P1, PT, R17, R24.reuse, PT ;  /* 0x000000181100720c */ /* 0x080fe20003f26070 */
[----:B------:R-:W-:-:S05]  /*fae0*/  IMAD R0, R0, R24, R3 ;  /* 0x0000001800007224 */ /* 0x000fca00078e0203 */
[----:B------:R-:W-:Y:S01]  /*faf0*/  IADD3.X R16, ~R0, UR22, RZ, P2, !PT ;  /* 0x0000001600107c10 */ /* 0x000fe200097fe5ff */
[----:B------:R-:W-:Y:S01]  /*fb00*/  VIADD R0, R15, 0x1 ;  /* 0x000000010f007836 */ /* 0x000fe20000000000 */
[----:B------:R-:W-:Y:S02]  /*fb10*/  IADD3 R2, P2, -R24, R17, RZ ;  /* 0x0000001118027210 */ /* 0x000fe40007f5e1ff */
[----:B------:R-:W-:-:S03]  /*fb20*/  ISETP.GE.U32.AND.EX P1, PT, R16, R25, PT, P1 ;  /* 0x000000191000720c */ /* 0x000fc60003f26110 */
[----:B------:R-:W-:Y:S01]  /*fb30*/  IMAD.X R3, R16, 0x1, ~R25, P2 ;  /* 0x0000000110037824 */ /* 0x000fe200010e0e19 */
[----:B------:R-:W-:Y:S02]  /*fb40*/  SEL R2, R2, R17, P1 ;  /* 0x0000001102027207 */ /* 0x000fe40000800000 */
[----:B------:R-:W-:Y:S02]  /*fb50*/  SEL R15, R0, R15, P1 ;  /* 0x0000000f000f7207 */ /* 0x000fe40000800000 */
[----:B------:R-:W-:Y:S02]  /*fb60*/  SEL R3, R3, R16, P1 ;  /* 0x0000001003037207 */ /* 0x000fe40000800000 */
[----:B------:R-:W-:Y:S01]  /*fb70*/  ISETP.GE.U32.AND P1, PT, R2, R24, PT ;  /* 0x000000180200720c */ /* 0x000fe20003f26070 */
[----:B------:R-:W-:Y:S01]  /*fb80*/  VIADD R0, R15, 0x1 ;  /* 0x000000010f007836 */ /* 0x000fe20000000000 */
[----:B------:R-:W-:Y:S01]  /*fb90*/  ISETP.NE.U32.AND P2, PT, R24, RZ, PT ;  /* 0x000000ff1800720c */ /* 0x000fe20003f45070 */
[----:B------:R-:W-:Y:S01]  /*fba0*/  IMAD.MOV.U32 R2, RZ, RZ, R12 ;  /* 0x000000ffff027224 */ /* 0x000fe200078e000c */
[----:B------:R-:W-:Y:S01]  /*fbb0*/  ISETP.GE.U32.AND.EX P1, PT, R3, R25, PT, P1 ;  /* 0x000000190300720c */ /* 0x000fe20003f26110 */
[----:B------:R-:W-:Y:S01]  /*fbc0*/  IMAD.MOV.U32 R3, RZ, RZ, 0x0 ;  /* 0x00000000ff037424 */ /* 0x000fe200078e00ff */
[----:B------:R-:W-:-:S02]  /*fbd0*/  ISETP.NE.AND.EX P2, PT, R25, RZ, PT, P2 ;  /* 0x000000ff1900720c */ /* 0x000fc40003f45320 */
[----:B------:R-:W-:-:S04]  /*fbe0*/  SEL R0, R0, R15, P1 ;  /* 0x0000000f00007207 */ /* 0x000fc80000800000 */
[----:B------:R-:W-:Y:S01]  /*fbf0*/  SEL R0, R0, 0xffffffff, P2 ;  /* 0xffffffff00007807 */ /* 0x000fe20001000000 */
[----:B------:R-:W-:Y:S06]  /*fc00*/  RET.REL.NODEC R2 `(_ZN7cutlass13device_kernelINS_4gemm6kernel13GemmUniversalINS1_17GroupProblemShapeIN4cute5tupleIJiiiEEEEENS1_10collective13CollectiveMmaINS1_39MainloopSm90ArrayTmaGmmaWarpSpecializedILi4ENS6_IJNS5_1CILi2EEENSC_ILi1EEESE_EEENS1_43KernelPtrArrayTmaWarpSpecializedCooperativeEEENS6_IJNSC_ILi256EEENSC_ILi128EEENSC_ILi64EEEEEENS_6half_tEPNS6_IJlSE_NSC_ILi0EEEEEESM_SP_NS5_8TiledMMAINS5_8MMA_AtomIJNS5_4SM904GMMA26MMA_64x128x16_F32F16F16_SSILNST_5MajorE0ELSV_0ELNST_7ScaleInE1ELSW_1EEEEEENS5_6LayoutISF_NS6_IJSE_SN_SN_EEEEENS6_IJNS5_10UnderscoreES12_S12_EEEEENS5_13SM90_TMA_LOADENS5_14ComposedLayoutINS5_7SwizzleILi3ELi4ELi3EEENS5_18smem_ptr_flag_bitsILi16EEENSZ_INS6_IJNSC_ILi8EEESK_EEENS6_IJSK_SE_EEEEEEEvNS5_8identityENS5_23SM90_TMA_LOAD_MULTICASTES1F_vS1G_EENS_8epilogue10collective18CollectiveEpilogueINS1J_30Sm90PtrArrayTmaWarpSpecializedILi4ELi2ELi16ELb1ELb0ELi2EEEJSL_NS6_IJSJ_NSC_ILi32EEEEEESM_PNS6_IJSE_lSN_EEESM_S1R_NS1J_6fusion15FusionCallbacksIS1N_NS1S_17LinearCombinationISM_fSM_fLNS_15FloatRoundStyleE2EEESL_S1P_JEEES15_NS16_IS18_S1A_NSZ_INS6_IJSK_S1B_EEENS6_IJSE_SK_EEEEEEENS5_17SM75_U16x8_LDSM_TENS5_14SM90_TMA_STOREES21_NS5_17SM90_U16x8_STSM_TENS5_9Copy_AtomIJNS5_17SM90_U32x4_STSM_NESM_EEEvEEEvvEEEEvNT_6ParamsE) ;  /* 0xffffff0002fc7950 */ /* 0x000fec0003c3ffff */
.L_x_243:
[----:B------:R-:W-:Y:S01]  /*fc10*/  UMOV UR24, UR32 ;  /* 0x0000002000187c82 */ /* 0x000fe20008000000 */
[----:B------:R-:W-:Y:S02]  /*fc20*/  UMOV UR25, UR35 ;  /* 0x0000002300197c82 */ /* 0x000fe40008000000 */
[----:B------:R-:W1:Y:S08]  /*fc30*/  I2F.U64.RP R13, UR24 ;  /* 0x00000018000d7d12 */ /* 0x000e700008309000 */
[----:B-1----:R-:W1:Y:S02]  /*fc40*/  MUFU.RCP R13, R13 ;  /* 0x0000000d000d7308 */ /* 0x002e640000001000 */
[----:B-1----:R-:W-:-:S06]  /*fc50*/  VIADD R2, R13, 0x1ffffffe ;  /* 0x1ffffffe0d027836 */ /* 0x002fcc0000000000 */
[----:B------:R-:W1:Y:S02]  /*fc60*/  F2I.U64.TRUNC R2, R2 ;  /* 0x0000000200027311 */ /* 0x000e64000020d800 */
[----:B-1----:R-:W-:Y:S01]  /*fc70*/  R2UR UR24, R2 ;  /* 0x00000000021872ca */ /* 0x002fe200000e0000 */
[----:B------:R-:W-:Y:S01]  /*fc80*/  IMAD.MOV.U32 R2, RZ, RZ, R12 ;  /* 0x000000ffff027224 */ /* 0x000fe200078e000c */
[----:B------:R-:W-:Y:S01]  /*fc90*/  R2UR UR25, R3 ;  /* 0x00000000031972ca */ /* 0x000fe200000e0000 */
[----:B------:R-:W-:-:S10]  /*fca0*/  IMAD.MOV.U32 R3, RZ, RZ, 0x0 ;  /* 0x00000000ff037424 */ /* 0x000fd400078e00ff */
[----:B------:R-:W-:-:S04]  /*fcb0*/  UIMAD.WIDE.U32 UR26, UR24, UR32, URZ ;  /* 0x00000020181a72a5 */ /* 0x000fc8000f8e003f */
[----:B------:R-:W-:Y:S02]  /*fcc0*/  UIMAD UR27, UR24, UR35, UR27 ;  /* 0x00000023181b72a4 */ /* 0x000fe4000f8e021b */
[----:B------:R-:W-:Y:S02]  /*fcd0*/  UIADD3 UR36, UP1, URZ, -UR26, URZ ;  /* 0x8000001a3f247290 */ /* 0x000fe4000ff3e03f */
[----:B------:R-:W-:Y:S02]  /*fce0*/  UIMAD UR28, UR25, UR32, UR27 ;  /* 0x00000020191c72a4 */ /* 0x000fe4000f8e021b */
[----:B------:R-:W-:Y:S02]  /*fcf0*/  UIMAD.WIDE.U32 UR26, UR24, UR36, URZ ;  /* 0x00000024181a72a5 */ /* 0x000fe4000f8e003f */
[----:B------:R-:W-:-:S05]  /*fd00*/  UIADD3.X UR37, URZ, ~UR28, URZ, UP1, !UPT ;  /* 0x8000001c3f257290 */ /* 0x000fca0008ffe43f */
[----:B------:R-:W-:Y:S01]  /*fd10*/  UMOV UR26, UR27 ;  /* 0x0000001b001a7c82 */ /* 0x000fe20008000000 */
[----:B------:R-:W-:Y:S02]  /*fd20*/  UMOV UR27, UR24 ;  /* 0x00000018001b7c82 */ /* 0x000fe40008000000 */
[----:B------:R-:W-:Y:S02]  /*fd30*/  UIMAD.WIDE.U32 UR28, UP1, UR24, UR37, UR26 ;  /* 0x00000025181c72a5 */ /* 0x000fe4000f82001a */
[----:B------:R-:W-:Y:S02]  /*fd40*/  UIMAD.WIDE.U32 UR26, UR25, UR37, URZ ;  /* 0x00000025191a72a5 */ /* 0x000fe4000f8e003f */
[----:B------:R-:W-:Y:S02]  /*fd50*/  UIMAD.WIDE.U32 UR28, UP2, UR25, UR36, UR28 ;  /* 0x00000024191c72a5 */ /* 0x000fe4000f84001c */
[----:B------:R-:W-:Y:S02]  /*fd60*/  UIMAD UR37, UR25, UR37, URZ ;  /* 0x00000025192572a4 */ /* 0x000fe4000f8e023f */
[----:B------:R-:W-:-:S02]  /*fd70*/  UIADD3.X UR26, UR27, UR25, URZ, UP1, !UPT ;  /* 0x000000191b1a7290 */ /* 0x000fc40008ffe43f */
[----:B------:R-:W-:-:S04]  /*fd80*/  UIADD3 UR29, UP4, UR37, UR29, URZ ;  /* 0x0000001d251d7290 */ /* 0x000fc8000ff9e03f */
[----:B------:R-:W-:Y:S02]  /*fd90*/  UIMAD.WIDE.U32 UR24, UR29, UR32, URZ ;  /* 0x000000201d1872a5 */ /* 0x000fe4000f8e003f */
[----:B------:R-:W-:Y:S02]  /*fda0*/  UIADD3.X UR36, URZ, URZ, UR26, UP4, UP2 ;  /* 0x0000003f3f247290 */ /* 0x000fe4000a7e441a */
[----:B------:R-:W-:Y:S02]  /*fdb0*/  UIMAD UR25, UR29, UR35, UR25 ;  /* 0x000000231d1972a4 */ /* 0x000fe4000f8e0219 */
[----:B------:R-:W-:Y:S02]  /*fdc0*/  UIADD3 UR37, UP1, URZ, -UR24, URZ ;  /* 0x800000183f257290 */ /* 0x000fe4000ff3e03f */
[----:B------:R-:W-:Y:S02]  /*fdd0*/  UIMAD UR26, UR36, UR32, UR25 ;  /* 0x00000020241a72a4 */ /* 0x000fe4000f8e0219 */
[----:B------:R-:W-:-:S02]  /*fde0*/  UIMAD.WIDE.U32 UR24, UR29, UR37, URZ ;  /* 0x000000251d1872a5 */ /* 0x000fc4000f8e003f */
[----:B------:R-:W-:-:S05]  /*fdf0*/  UIADD3.X UR38, URZ, ~UR26, URZ, UP1, !UPT ;  /* 0x8000001a3f267290 */ /* 0x000fca0008ffe43f */
[----:B------:R-:W-:Y:S01]  /*fe00*/  UMOV UR28, UR25 ;  /* 0x00000019001c7c82 */ /* 0x000fe20008000000 */
[----:B------:R-:W-:Y:S02]  /*fe10*/  UIMAD.WIDE.U32 UR24, UR36, UR38, URZ ;  /* 0x00000026241872a5 */ /* 0x000fe4000f8e003f */
[----:B------:R-:W-:Y:S02]  /*fe20*/  UIMAD.WIDE.U32 UR26, UP1, UR29, UR38, UR28 ;  /* 0x000000261d1a72a5 */ /* 0x000fe4000f82001c */
[----:B------:R-:W-:Y:S02]  /*fe30*/  UIMAD UR28, UR36, UR38, URZ ;  /* 0x00000026241c72a4 */ /* 0x000fe4000f8e023f */
[----:B------:R-:W-:Y:S02]  /*fe40*/  UIMAD.WIDE.U32 UR26, UP2, UR36, UR37, UR26 ;  /* 0x00000025241a72a5 */ /* 0x000fe4000f84001a */
[----:B------:R-:W-:Y:S02]  /*fe50*/  UIADD3.X UR36, UR25, UR36, URZ, UP1, !UPT ;  /* 0x0000002419247290 */ /* 0x000fe40008ffe43f */
[----:B------:R-:W-:Y:S01]  /*fe60*/  UIADD3 UR28, UP4, UR28, UR27, URZ ;  /* 0x0000001b1c1c7290 */ /* 0x000fe2000ff9e03f */
[----:B------:R-:W-:-:S03]  /*fe70*/  UMOV UR25, URZ ;  /* 0x0000003f00197c82 */ /* 0x000fc60008000000 */
[----:B------:R-:W-:Y:S02]  /*fe80*/  UIMAD.WIDE.U32 UR26, UR28, UR33, URZ ;  /* 0x000000211c1a72a5 */ /* 0x000fe4000f8e003f */
[----:B------:R-:W-:-:S05]  /*fe90*/  UIADD3.X UR36, URZ, URZ, UR36, UP4, UP2 ;  /* 0x0000003f3f247290 */ /* 0x000fca000a7e4424 */
[----:B------:R-:W-:Y:S01]  /*fea0*/  UMOV UR24, UR27 ;  /* 0x0000001b00187c82 */ /* 0x000fe20008000000 */
[----:B------:R-:W-:Y:S02]  /*feb0*/  UIMAD.WIDE.U32 UR26, UR36, UR34, URZ ;  /* 0x00000022241a72a5 */ /* 0x000fe4000f8e003f */
[----:B------:R-:W-:Y:S02]  /*fec0*/  UIMAD.WIDE.U32 UR24, UR28, UR34, UR24 ;  /* 0x000000221c1872a5 */ /* 0x000fe4000f8e0018 */
[----:B------:R-:W-:Y:S02]  /*fed0*/  UIMAD UR28, UR36, UR34, URZ ;  /* 0x00000022241c72a4 */ /* 0x000fe4000f8e023f */
[----:B------:R-:W-:-:S04]  /*fee0*/  UIMAD.WIDE.U32 UR24, UP1, UR36, UR33, UR24 ;  /* 0x00000021241872a5 */ /* 0x000fc8000f820018 */
[----:B------:R-:W-:Y:S02]  /*fef0*/  UIADD3 UR28, UP2, UR28, UR25, URZ ;  /* 0x000000191c1c7290 */ /* 0x000fe4000ff5e03f */
[----:B------:R-:W-:Y:S02]  /*ff00*/  UIADD3.X UR26, UR27, URZ, URZ, UP1, !UPT ;  /* 0x0000003f1b1a7290 */ /* 0x000fe40008ffe43f */
[----:B------:R-:W-:Y:S02]  /*ff10*/  UIMAD.WIDE.U32 UR24, UR28, UR32, URZ ;  /* 0x000000201c1872a5 */ /* 0x000fe4000f8e003f */
[----:B------:R-:W-:Y:S02]  /*ff20*/  UIADD3.X UR26, URZ, UR26, URZ, UP2, !UPT ;  /* 0x0000001a3f1a7290 */ /* 0x000fe400097fe43f */
[----:B------:R-:W-:Y:S02]  /*ff30*/  UIMAD UR25, UR28, UR35, UR25 ;  /* 0x000000231c1972a4 */ /* 0x000fe4000f8e0219 */
[----:B------:R-:W-:-:S02]  /*ff40*/  UIADD3 UR27, UP2, -UR24, UR33, URZ ;  /* 0x00000021181b7290 */ /* 0x000fc4000ff5e13f */
[----:B------:R-:W-:Y:S02]  /*ff50*/  UIMAD UR25, UR26, UR32, UR25 ;  /* 0x000000201a1972a4 */ /* 0x000fe4000f8e0219 */
[----:B------:R-:W-:Y:S02]  /*ff60*/  UISETP.GE.U32.AND UP1, UPT, UR27, UR32, UPT ;  /* 0x000000201b00728c */ /* 0x000fe4000bf26070 */
[----:B------:R-:W-:Y:S02]  /*ff70*/  UIADD3.X UR34, ~UR25, UR34, URZ, UP2, !UPT ;  /* 0x0000002219227290 */ /* 0x000fe400097fe53f */
[----:B------:R-:W-:Y:S02]  /*ff80*/  UIADD3 UR25, UP2, -UR32, UR27, URZ ;  /* 0x0000001b20197290 */ /* 0x000fe4000ff5e13f */
[----:B------:R-:W-:Y:S02]  /*ff90*/  UISETP.GE.U32.AND.EX UP1, UPT, UR34, UR35, UPT, UP1 ;  /* 0x000000232200728c */ /* 0x000fe4000bf26110 */
[----:B------:R-:W-:-:S02]  /*ffa0*/  UIADD3 UR24, UR28, 0x1, URZ ;  /* 0x000000011c187890 */ /* 0x000fc4000fffe03f */
[----:B------:R-:W-:Y:S02]  /*ffb0*/  UIADD3.X UR26, ~UR35, UR34, URZ, UP2, !UPT ;  /* 0x00000022231a7290 */ /* 0x000fe400097fe53f */
[----:B------:R-:W-:Y:S02]  /*ffc0*/  USEL UR25, UR25, UR27, UP1 ;  /* 0x0000001b19197287 */ /* 0x000fe40008800000 */
[----:B------:R-:W-:Y:S02]  /*ffd0*/  USEL UR26, UR26, UR34, UP1 ;  /* 0x000000221a1a7287 */ /* 0x000fe40008800000 */
[----:B------:R-:W-:Y:S02]  /*ffe0*/  USEL UR28, UR24, UR28, UP1 ;  /* 0x0000001c181c7287 */ /* 0x000fe40008800000 */
[----:B------:R-:W-:Y:S02]  /*fff0*/  UISETP.GE.U32.AND UP1, UPT, UR25, UR32, UPT ;  /* 0x000000201900728c */ /* 0x000fe4000bf26070 */
[----:B------:R-:W-:-:S02]  /*10000*/  UISETP.NE.U32.AND UP2, UPT, UR32, URZ, UPT ;  /* 0x0000003f2000728c */ /* 0x000fc4000bf45070 */
[----:B------:R-:W-:Y:S02]  /*10010*/  UIADD3 UR24, UR28, 0x1, URZ ;  /* 0x000000011c187890 */ /* 0x000fe4000fffe03f */
[----:B------:R-:W-:Y:S02]  /*10020*/  UISETP.GE.U32.AND.EX UP1, UPT, UR26, UR35, UPT, UP1 ;  /* 0x000000231a00728c */ /* 0x000fe4000bf26110 */
[----:B------:R-:W-:Y:S02]  /*10030*/  UISETP.NE.AND.EX UP2, UPT, UR35, URZ, UPT, UP2 ;  /* 0x0000003f2300728c */ /* 0x000fe4000bf45320 */
[----:B------:R-:W-:-:S04]  /*10040*/  USEL UR24, UR24, UR28, UP1 ;  /* 0x0000001c18187287 */ /* 0x000fc80008800000 */
[----:B------:R-:W-:Y:S01]  /*10050*/  USEL UR25, UR24, 0xffffffff, UP2 ;  /* 0xffffffff18197887 */ /* 0x000fe20009000000 */
[----:B------:R-:W-:Y:S11]  /*10060*/  RET.REL.NODEC R2 `(_ZN7cutlass13device_kernelINS_4gemm6kernel13GemmUniversalINS1_17GroupProblemShapeIN4cute5tupleIJiiiEEEEENS1_10collective13CollectiveMmaINS1_39MainloopSm90ArrayTmaGmmaWarpSpecializedILi4ENS6_IJNS5_1CILi2EEENSC_ILi1EEESE_EEENS1_43KernelPtrArrayTmaWarpSpecializedCooperativeEEENS6_IJNSC_ILi256EEENSC_ILi128EEENSC_ILi64EEEEEENS_6half_tEPNS6_IJlSE_NSC_ILi0EEEEEESM_SP_NS5_8TiledMMAINS5_8MMA_AtomIJNS5_4SM904GMMA26MMA_64x128x16_F32F16F16_SSILNST_5MajorE0ELSV_0ELNST_7ScaleInE1ELSW_1EEEEEENS5_6LayoutISF_NS6_IJSE_SN_SN_EEEEENS6_IJNS5_10UnderscoreES12_S12_EEEEENS5_13SM90_TMA_LOADENS5_14ComposedLayoutINS5_7SwizzleILi3ELi4ELi3EEENS5_18smem_ptr_flag_bitsILi16EEENSZ_INS6_IJNSC_ILi8EEESK_EEENS6_IJSK_SE_EEEEEEEvNS5_8identityENS5_23SM90_TMA_LOAD_MULTICASTES1F_vS1G_EENS_8epilogue10collective18CollectiveEpilogueINS1J_30Sm90PtrArrayTmaWarpSpecializedILi4ELi2ELi16ELb1ELb0ELi2EEEJSL_NS6_IJSJ_NSC_ILi32EEEEEESM_PNS6_IJSE_lSN_EEESM_S1R_NS1J_6fusion15FusionCallbacksIS1N_NS1S_17LinearCombinationISM_fSM_fLNS_15FloatRoundStyleE2EEESL_S1P_JEEES15_NS16_IS18_S1A_NSZ_INS6_IJSK_S1B_EEENS6_IJSE_SK_EEEEEEENS5_17SM75_U16x8_LDSM_TENS5_14SM90_TMA_STOREES21_NS5_17SM90_U16x8_STSM_TENS5_9Copy_AtomIJNS5_17SM90_U32x4_STSM_NESM_EEEvEEEvvEEEEvNT_6ParamsE) ;  /* 0xfffffefc02e47950 */ /* 0x000ff60003c3ffff */
.L_x_317:
[----:B------:R-:W-:-:S00]  /*10070*/  BRA `(.L_x_317) ;  /* 0xfffffffc00fc7947 */ /* 0x000fc0000383ffff */
[----:B------:R-:W-:-:S00]  /*10080*/  NOP ;  /* 0x0000000000007918 */ /* 0x000fc00000000000 */
[----:B------:R-:W-:-:S00]  /*10090*/  NOP ;  /* 0x0000000000007918 */ /* 0x000fc00000000000 */
[----:B------:R-:W-:-:S00]  /*100a0*/  NOP ;  /* 0x0000000000007918 */ /* 0x000fc00000000000 */
[----:B------:R-:W-:-:S00]  /*100b0*/  NOP ;  /* 0x0000000000007918 */ /* 0x000fc00000000000 */
[----:B------:R-:W-:-:S00]  /*100c0*/  NOP ;  /* 0x0000000000007918 */ /* 0x000fc00000000000 */
[----:B------:R-:W-:-:S00]  /*100d0*/  NOP ;  /* 0x0000000000007918 */ /* 0x000fc00000000000 */
[----:B------:R-:W-:-:S00]  /*100e0*/  NOP ;  /* 0x0000000000007918 */ /* 0x000fc00000000000 */
[----:B------:R-:W-:-:S00]  /*100f0*/  NOP ;  /* 0x0000000000007918 */ /* 0x000fc00000000000 */
.L_x_318:


//--------------------- .nv.global.init           --------------------------
	.section	.nv.global.init,"aw",@progbits
.nv.global.init:
	.type		$str$24,@object
	.size		$str$24,($str$25 - $str$24)
$str$24:
        /*0000*/ 	.byte	0x28, 0x61, 0x64, 0x64, 0x72, 0x65, 0x73, 0x73, 0x20, 0x26, 0x20, 0x6d, 0x61, 0x73, 0x6b, 0x29
        /*0010*/ 	.byte	0x20, 0x3d, 0x3d, 0x20, 0x30, 0x00
	.type		$str$25,@object
	.size		$str$25,(__unnamed_1 - $str$25)
$str$25:
        /*0016*/ 	.byte	0x2f, 0x74, 0x6d, 0x70, 0x2f, 0x63, 0x75, 0x74, 0x6c, 0x61, 0x73, 0x73, 0x5f, 0x73, 0x77, 0x65
        /*0026*/ 	.byte	0x65, 0x70, 0x5f, 0x73, 0x72, 0x63, 0x2f, 0x69, 0x6e, 0x63, 0x6c, 0x75, 0x64, 0x65, 0x2f, 0x63
        /*0036*/ 	.byte	0x75, 0x74, 0x65, 0x2f, 0x70, 0x6f, 0x69, 0x6e, 0x74, 0x65, 0x72, 0x5f, 0x66, 0x6c, 0x61, 0x67
        /*0046*/ 	.byte	0x67, 0x65, 0x64, 0x2e, 0x68, 0x70, 0x70, 0x00
	.type		__unnamed_1,@object
	.size		__unnamed_1,(.L_0 - __unnamed_1)
__unnamed_1:
        /*004e*/ 	.byte	0x61, 0x75, 0x74, 0x6f, 0x20, 0x63, 0x75, 0x74, 0x65, 0x3a, 0x3a, 0x61, 0x73, 0x5f, 0x70, 0x6f
        /* <DEDUP_REMOVED lines=27> */
        /*020e*/ 	.byte	0x30, 0x39, 0x36, 0x3e, 0x3e, 0x3e, 0x3e, 0x3e, 0x5d, 0x00
.L_0:


//--------------------- .nv.shared._ZN7cutlass13device_kernelINS_4gemm6kernel13GemmUniversalINS1_17GroupProblemShapeIN4cute5tupleIJiiiEEEEENS1_10collective13CollectiveMmaINS1_39MainloopSm90ArrayTmaGmmaWarpSpecializedILi4ENS6_IJNS5_1CILi2EEENSC_ILi1EEESE_EEENS1_43KernelPtrArrayTmaWarpSpecializedCooperativeEEENS6_IJNSC_ILi256EEENSC_ILi128EEENSC_ILi64EEEEEENS_6half_tEPNS6_IJlSE_NSC_ILi0EEEEEESM_SP_NS5_8TiledMMAINS5_8MMA_AtomIJNS5_4SM904GMMA26MMA_64x128x16_F32F16F16_SSILNST_5MajorE0ELSV_0ELNST_7ScaleInE1ELSW_1EEEEEENS5_6LayoutISF_NS6_IJSE_SN_SN_EEEEENS6_IJNS5_10UnderscoreES12_S12_EEEEENS5_13SM90_TMA_LOADENS5_14ComposedLayoutINS5_7SwizzleILi3ELi4ELi3EEENS5_18smem_ptr_flag_bitsILi16EEENSZ_INS6_IJNSC_ILi8EEESK_EEENS6_IJSK_SE_EEEEEEEvNS5_8identityENS5_23SM90_TMA_LOAD_MULTICASTES1F_vS1G_EENS_8epilogue10collective18CollectiveEpilogueINS1J_30Sm90PtrArrayTmaWarpSpecializedILi4ELi2ELi16ELb1ELb0ELi2EEEJSL_NS6_IJSJ_NSC_ILi32EEEEEESM_PNS6_IJSE_lSN_EEESM_S1R_NS1J_6fusion15FusionCallbacksIS1N_NS1S_17LinearCombinationISM_fSM_fLNS_15FloatRoundStyleE2EEESL_S1P_JEEES15_NS16_IS18_S1A_NSZ_INS6_IJSK_S1B_EEENS6_IJSE_SK_EEEEEEENS5_17SM75_U16x8_LDSM_TENS5_14SM90_TMA_STOREES21_NS5_17SM90_U16x8_STSM_TENS5_9Copy_AtomIJNS5_17SM90_U32x4_STSM_NESM_EEEvEEEvvEEEEvNT_6ParamsE --------------------------
	.section	.nv.shared._ZN7cutlass13device_kernelINS_4gemm6kernel13GemmUniversalINS1_17GroupProblemShapeIN4cute5tupleIJiiiEEEEENS1_10collective13CollectiveMmaINS1_39MainloopSm90ArrayTmaGmmaWarpSpecializedILi4ENS6_IJNS5_1CILi2EEENSC_ILi1EEESE_EEENS1_43KernelPtrArrayTmaWarpSpecializedCooperativeEEENS6_IJNSC_ILi256EEENSC_ILi128EEENSC_ILi64EEEEEENS_6half_tEPNS6_IJlSE_NSC_ILi0EEEEEESM_SP_NS5_8TiledMMAINS5_8MMA_AtomIJNS5_4SM904GMMA26MMA_64x128x16_F32F16F16_SSILNST_5MajorE0ELSV_0ELNST_7ScaleInE1ELSW_1EEEEEENS5_6LayoutISF_NS6_IJSE_SN_SN_EEEEENS6_IJNS5_10UnderscoreES12_S12_EEEEENS5_13SM90_TMA_LOADENS5_14ComposedLayoutINS5_7SwizzleILi3ELi4ELi3EEENS5_18smem_ptr_flag_bitsILi16EEENSZ_INS6_IJNSC_ILi8EEESK_EEENS6_IJSK_SE_EEEEEEEvNS5_8identityENS5_23SM90_TMA_LOAD_MULTICASTES1F_vS1G_EENS_8epilogue10collective18CollectiveEpilogueINS1J_30Sm90PtrArrayTmaWarpSpecializedILi4ELi2ELi16ELb1ELb0ELi2EEEJSL_NS6_IJSJ_NSC_ILi32EEEEEESM_PNS6_IJSE_lSN_EEESM_S1R_NS1J_6fusion15FusionCallbacksIS1N_NS1S_17LinearCombinationISM_fSM_fLNS_15FloatRoundStyleE2EEESL_S1P_JEEES15_NS16_IS18_S1A_NSZ_INS6_IJSK_S1B_EEENS6_IJSE_SK_EEEEEEENS5_17SM75_U16x8_LDSM_TENS5_14SM90_TMA_STOREES21_NS5_17SM90_U16x8_STSM_TENS5_9Copy_AtomIJNS5_17SM90_U32x4_STSM_NESM_EEEvEEEvvEEEEvNT_6ParamsE,"aw",@nobits
	.sectionflags	@""
	.align	16
	.zero		1024


//--------------------- .nv.shared.reserved.0     --------------------------
	.section	.nv.shared.reserved.0,"aw",@nobits
	.weak		__nv_reservedSMEM_offset_0_alias
	.size		__nv_reservedSMEM_offset_0_alias, 0, 0
	.other		__nv_reservedSMEM_offset_0_alias,@"STO_CUDA_RESERVED_SHARED STV_DEFAULT"
__nv_reservedSMEM_offset_0_alias:
	.zero		0


//--------------------- .nv.global                --------------------------
	.section	.nv.global,"aw",@nobits
.nv.global:
	.type		_ZN39_INTERNAL_7825de28_4_k_cu_731ed073_29694cute1_E,@object
	.size		_ZN39_INTERNAL_7825de28_4_k_cu_731ed073_29694cute1_E,(_ZN39_INTERNAL_7825de28_4_k_cu_731ed073_29694cuda3std3__45__cpo6cbeginE - _ZN39_INTERNAL_7825de28_4_k_cu_731ed073_29694cute1_E)
_ZN39_INTERNAL_7825de28_4_k_cu_731ed073_29694cute1_E:
	.zero		1
	.type		_ZN39_INTERNAL_7825de28_4_k_cu_731ed073_29694cuda3std3__45__cpo6cbeginE,@object
	.size		_ZN39_INTERNAL_7825de28_4_k_cu_731ed073_29694cuda3std3__45__cpo6cbeginE,(_ZN39_INTERNAL_7825de28_4_k_cu_731ed073_29694cuda3std3__48in_placeE - _ZN39_INTERNAL_7825de28_4_k_cu_731ed073_29694cuda3std3__45__cpo6cbeginE)
_ZN39_INTERNAL_7825de28_4_k_cu_731ed073_29694cuda3std3__45__cpo6cbeginE:
	.zero		1
	.type		_ZN39_INTERNAL_7825de28_4_k_cu_731ed073_29694cuda3std3__48in_placeE,@object
	.size		_ZN39_INTERNAL_7825de28_4_k_cu_731ed073_29694cuda3std3__48in_placeE,(_ZN39_INTERNAL_7825de28_4_k_cu_731ed073_29694cuda3std6ranges3__45__cpo9iter_moveE - _ZN39_INTERNAL_7825de28_4_k_cu_731ed073_29694cuda3std3__48in_placeE)
_ZN39_INTERNAL_7825de28_4_k_cu_731ed073_29694cuda3std3__48in_placeE:
	.zero		1
	.type		_ZN39_INTERNAL_7825de28_4_k_cu_731ed073_29694cuda3std6ranges3__45__cpo9iter_moveE,@object
	.size		_ZN39_INTERNAL_7825de28_4_k_cu_731ed073_29694cuda3std6ranges3__45__cpo9iter_moveE,(_ZN39_INTERNAL_7825de28_4_k_cu_731ed073_29694cuda3std3__45__cpo5beginE - _ZN39_INTERNAL_7825de28_4_k_cu_731ed073_29694cuda3std6ranges3__45__cpo9iter_moveE)
_ZN39_INTERNAL_7825de28_4_k_cu_731ed073_29694cuda3std6ranges3__45__cpo9iter_moveE:
	.zero		1
	.type		_ZN39_INTERNAL_7825de28_4_k_cu_731ed073_29694cuda3std3__45__cpo5beginE,@object
	.size		_ZN39_INTERNAL_7825de28_4_k_cu_731ed073_29694cuda3std3__45__cpo5beginE,(_ZN39_INTERNAL_7825de28_4_k_cu_731ed073_29694cuda3std3__441_GLOBAL__N__7825de28_4_k_cu_731ed073_29696ignoreE - _ZN39_INTERNAL_7825de28_4_k_cu_731ed073_29694cuda3std3__45__cpo5beginE)
_ZN39_INTERNAL_7825de28_4_k_cu_731ed073_29694cuda3std3__45__cpo5beginE:
	.zero		1
	.type		_ZN39_INTERNAL_7825de28_4_k_cu_731ed073_29694cuda3std3__441_GLOBAL__N__7825de28_4_k_cu_731ed073_29696ignoreE,@object
	.size		_ZN39_INTERNAL_7825de28_4_k_cu_731ed073_29694cuda3std3__441_GLOBAL__N__7825de28_4_k_cu_731ed073_29696ignoreE,(_ZN39_INTERNAL_7825de28_4_k_cu_731ed073_29694cute7productE - _ZN39_INTERNAL_7825de28_4_k_cu_731ed073_29694cuda3std3__441_GLOBAL__N__7825de28_4_k_cu_731ed073_29696ignoreE)
_ZN39_INTERNAL_7825de28_4_k_cu_731ed073_29694cuda3std3__441_GLOBAL__N__7825de28_4_k_cu_731ed073_29696ignoreE:
	.zero		1
	.type		_ZN39_INTERNAL_7825de28_4_k_cu_731ed073_29694cute7productE,@object
	.size		_ZN39_INTERNAL_7825de28_4_k_cu_731ed073_29694cute7productE,(_ZN39_INTERNAL_7825de28_4_k_cu_731ed073_29694cuda3std3__45__cpo3endE - _ZN39_INTERNAL_7825de28_4_k_cu_731ed073_29694cute7productE)
_ZN39_INTERNAL_7825de28_4_k_cu_731ed073_29694cute7productE:
	.zero		1
	.type		_ZN39_INTERNAL_7825de28_4_k_cu_731ed073_29694cuda3std3__45__cpo3endE,@object
	.size		_ZN39_INTERNAL_7825de28_4_k_cu_731ed073_29694cuda3std3__45__cpo3endE,(_ZN39_INTERNAL_7825de28_4_k_cu_731ed073_29694cuda3std3__419piecewise_constructE - _ZN39_INTERNAL_7825de28_4_k_cu_731ed073_29694cuda3std3__45__cpo3endE)
_ZN39_INTERNAL_7825de28_4_k_cu_731ed073_29694cuda3std3__45__cpo3endE:
	.zero		1
	.type		_ZN39_INTERNAL_7825de28_4_k_cu_731ed073_29694cuda3std3__419piecewise_constructE,@object
	.size		_ZN39_INTERNAL_7825de28_4_k_cu_731ed073_29694cuda3std3__419piecewise_constructE,(_ZN39_INTERNAL_7825de28_4_k_cu_731ed073_29694cuda3std3__45__cpo4cendE - _ZN39_INTERNAL_7825de28_4_k_cu_731ed073_29694cuda3std3__419piecewise_constructE)
_ZN39_INTERNAL_7825de28_4_k_cu_731ed073_29694cuda3std3__419piecewise_constructE:
	.zero		1
	.type		_ZN39_INTERNAL_7825de28_4_k_cu_731ed073_29694cuda3std3__45__cpo4cendE,@object
	.size		_ZN39_INTERNAL_7825de28_4_k_cu_731ed073_29694cuda3std3__45__cpo4cendE,(_ZN39_INTERNAL_7825de28_4_k_cu_731ed073_29694cuda3std6ranges3__45__cpo4swapE - _ZN39_INTERNAL_7825de28_4_k_cu_731ed073_29694cuda3std3__45__cpo4cendE)
_ZN39_INTERNAL_7825de28_4_k_cu_731ed073_29694cuda3std3__45__cpo4cendE:
	.zero		1
	.type		_ZN39_INTERNAL_7825de28_4_k_cu_731ed073_29694cuda3std6ranges3__45__cpo4swapE,@object
	.size		_ZN39_INTERNAL_7825de28_4_k_cu_731ed073_29694cuda3std6ranges3__45__cpo4swapE,(.L_8 - _ZN39_INTERNAL_7825de28_4_k_cu_731ed073_29694cuda3std6ranges3__45__cpo4swapE)
_ZN39_INTERNAL_7825de28_4_k_cu_731ed073_29694cuda3std6ranges3__45__cpo4swapE:
	.zero		1
.L_8:


//--------------------- .nv.constant0._ZN7cutlass13device_kernelINS_4gemm6kernel13GemmUniversalINS1_17GroupProblemShapeIN4cute5tupleIJiiiEEEEENS1_10collective13CollectiveMmaINS1_39MainloopSm90ArrayTmaGmmaWarpSpecializedILi4ENS6_IJNS5_1CILi2EEENSC_ILi1EEESE_EEENS1_43KernelPtrArrayTmaWarpSpecializedCooperativeEEENS6_IJNSC_ILi256EEENSC_ILi128EEENSC_ILi64EEEEEENS_6half_tEPNS6_IJlSE_NSC_ILi0EEEEEESM_SP_NS5_8TiledMMAINS5_8MMA_AtomIJNS5_4SM904GMMA26MMA_64x128x16_F32F16F16_SSILNST_5MajorE0ELSV_0ELNST_7ScaleInE1ELSW_1EEEEEENS5_6LayoutISF_NS6_IJSE_SN_SN_EEEEENS6_IJNS5_10UnderscoreES12_S12_EEEEENS5_13SM90_TMA_LOADENS5_14ComposedLayoutINS5_7SwizzleILi3ELi4ELi3EEENS5_18smem_ptr_flag_bitsILi16EEENSZ_INS6_IJNSC_ILi8EEESK_EEENS6_IJSK_SE_EEEEEEEvNS5_8identityENS5_23SM90_TMA_LOAD_MULTICASTES1F_vS1G_EENS_8epilogue10collective18CollectiveEpilogueINS1J_30Sm90PtrArrayTmaWarpSpecializedILi4ELi2ELi16ELb1ELb0ELi2EEEJSL_NS6_IJSJ_NSC_ILi32EEEEEESM_PNS6_IJSE_lSN_EEESM_S1R_NS1J_6fusion15FusionCallbacksIS1N_NS1S_17LinearCombinationISM_fSM_fLNS_15FloatRoundStyleE2EEESL_S1P_JEEES15_NS16_IS18_S1A_NSZ_INS6_IJSK_S1B_EEENS6_IJSE_SK_EEEEEEENS5_17SM75_U16x8_LDSM_TENS5_14SM90_TMA_STOREES21_NS5_17SM90_U16x8_STSM_TENS5_9Copy_AtomIJNS5_17SM90_U32x4_STSM_NESM_EEEvEEEvvEEEEvNT_6ParamsE --------------------------
	.section	.nv.constant0._ZN7cutlass13device_kernelINS_4gemm6kernel13GemmUniversalINS1_17GroupProblemShapeIN4cute5tupleIJiiiEEEEENS1_10collective13CollectiveMmaINS1_39MainloopSm90ArrayTmaGmmaWarpSpecializedILi4ENS6_IJNS5_1CILi2EEENSC_ILi1EEESE_EEENS1_43KernelPtrArrayTmaWarpSpecializedCooperativeEEENS6_IJNSC_ILi256EEENSC_ILi128EEENSC_ILi64EEEEEENS_6half_tEPNS6_IJlSE_NSC_ILi0EEEEEESM_SP_NS5_8TiledMMAINS5_8MMA_AtomIJNS5_4SM904GMMA26MMA_64x128x16_F32F16F16_SSILNST_5MajorE0ELSV_0ELNST_7ScaleInE1ELSW_1EEEEEENS5_6LayoutISF_NS6_IJSE_SN_SN_EEEEENS6_IJNS5_10UnderscoreES12_S12_EEEEENS5_13SM90_TMA_LOADENS5_14ComposedLayoutINS5_7SwizzleILi3ELi4ELi3EEENS5_18smem_ptr_flag_bitsILi16EEENSZ_INS6_IJNSC_ILi8EEESK_EEENS6_IJSK_SE_EEEEEEEvNS5_8identityENS5_23SM90_TMA_LOAD_MULTICASTES1F_vS1G_EENS_8epilogue10collective18CollectiveEpilogueINS1J_30Sm90PtrArrayTmaWarpSpecializedILi4ELi2ELi16ELb1ELb0ELi2EEEJSL_NS6_IJSJ_NSC_ILi32EEEEEESM_PNS6_IJSE_lSN_EEESM_S1R_NS1J_6fusion15FusionCallbacksIS1N_NS1S_17LinearCombinationISM_fSM_fLNS_15FloatRoundStyleE2EEESL_S1P_JEEES15_NS16_IS18_S1A_NSZ_INS6_IJSK_S1B_EEENS6_IJSE_SK_EEEEEEENS5_17SM75_U16x8_LDSM_TENS5_14SM90_TMA_STOREES21_NS5_17SM90_U16x8_STSM_TENS5_9Copy_AtomIJNS5_17SM90_U32x4_STSM_NESM_EEEvEEEvvEEEEvNT_6ParamsE,"a",@progbits
	.sectionflags	@""
	.align	4
.nv.constant0._ZN7cutlass13device_kernelINS_4gemm6kernel13GemmUniversalINS1_17GroupProblemShapeIN4cute5tupleIJiiiEEEEENS1_10collective13CollectiveMmaINS1_39MainloopSm90ArrayTmaGmmaWarpSpecializedILi4ENS6_IJNS5_1CILi2EEENSC_ILi1EEESE_EEENS1_43KernelPtrArrayTmaWarpSpecializedCooperativeEEENS6_IJNSC_ILi256EEENSC_ILi128EEENSC_ILi64EEEEEENS_6half_tEPNS6_IJlSE_NSC_ILi0EEEEEESM_SP_NS5_8TiledMMAINS5_8MMA_AtomIJNS5_4SM904GMMA26MMA_64x128x16_F32F16F16_SSILNST_5MajorE0ELSV_0ELNST_7ScaleInE1ELSW_1EEEEEENS5_6LayoutISF_NS6_IJSE_SN_SN_EEEEENS6_IJNS5_10UnderscoreES12_S12_EEEEENS5_13SM90_TMA_LOADENS5_14ComposedLayoutINS5_7SwizzleILi3ELi4ELi3EEENS5_18smem_ptr_flag_bitsILi16EEENSZ_INS6_IJNSC_ILi8EEESK_EEENS6_IJSK_SE_EEEEEEEvNS5_8identityENS5_23SM90_TMA_LOAD_MULTICASTES1F_vS1G_EENS_8epilogue10collective18CollectiveEpilogueINS1J_30Sm90PtrArrayTmaWarpSpecializedILi4ELi2ELi16ELb1ELb0ELi2EEEJSL_NS6_IJSJ_NSC_ILi32EEEEEESM_PNS6_IJSE_lSN_EEESM_S1R_NS1J_6fusion15FusionCallbacksIS1N_NS1S_17LinearCombinationISM_fSM_fLNS_15FloatRoundStyleE2EEESL_S1P_JEEES15_NS16_IS18_S1A_NSZ_INS6_IJSK_S1B_EEENS6_IJSE_SK_EEEEEEENS5_17SM75_U16x8_LDSM_TENS5_14SM90_TMA_STOREES21_NS5_17SM90_U16x8_STSM_TENS5_9Copy_AtomIJNS5_17SM90_U32x4_STSM_NESM_EEEvEEEvvEEEEvNT_6ParamsE:
	.zero		2432


//--------------------- SYMBOLS --------------------------

	.type		.nv.reservedSmem.offset0,@object
	.size		.nv.reservedSmem.offset0,0x4
	.type		__assertfail,@function
